	.target	sm_80

	.elftype	@"ET_EXEC"


//--------------------- .note.nv.tkinfo           --------------------------
	.section	.note.nv.tkinfo,"",@"SHT_NOTE"
	.sectionflags	@"SHF_NOTE_NV_TKINFO"
	.tkinfo
        /*0018*/ 	.word	0x00000002
        /*0030*/ 	.string	""
        /*0030*/ 	.string	"ptxas"
        /*0030*/ 	.string	"Cuda compilation tools, release 13.0, V13.0.88"
        /*0030*/ 	.string	"Build cuda_13.0.r13.0/compiler.36424714_0"
        /*0030*/ 	.string	"-v  -suppress-debug-info  -lineinfo  -arch sm_80 "



//--------------------- .note.nv.cuinfo           --------------------------
	.section	.note.nv.cuinfo,"",@"SHT_NOTE"
	.sectionflags	@"SHF_NOTE_NV_CUINFO"
        /*0018*/ 	.short	0x0002
        /*001a*/ 	.short	0x0050
        /*001c*/ 	.short	0x0082
	.zero		2


//--------------------- .nv.info                  --------------------------
	.section	.nv.info,"",@"SHT_CUDA_INFO"
	.align	4


	//----- nvinfo : EIATTR_REGCOUNT
	.align		4
        /*0000*/ 	.byte	0x04, 0x2f
        /*0002*/ 	.short	(.L_2 - .L_1)
	.align		4
.L_1:
        /*0004*/ 	.word	index@(attn_fwd)
        /*0008*/ 	.word	0x000000ff


	//----- nvinfo : EIATTR_FRAME_SIZE
	.align		4
.L_2:
        /*000c*/ 	.byte	0x04, 0x11
        /*000e*/ 	.short	(.L_4 - .L_3)
	.align		4
.L_3:
        /*0010*/ 	.word	index@(attn_fwd)
        /*0014*/ 	.word	0x00000920


	//----- nvinfo : EIATTR_MIN_STACK_SIZE
	.align		4
.L_4:
        /*0018*/ 	.byte	0x04, 0x12
        /*001a*/ 	.short	(.L_6 - .L_5)
	.align		4
.L_5:
        /*001c*/ 	.word	index@(attn_fwd)
        /*0020*/ 	.word	0x00000920
.L_6:


//--------------------- .nv.info.attn_fwd         --------------------------
	.section	.nv.info.attn_fwd,"",@"SHT_CUDA_INFO"
	.sectionflags	@""
	.align	4


	//----- nvinfo : EIATTR_CUDA_API_VERSION
	.align		4
        /*0000*/ 	.byte	0x04, 0x37
        /*0002*/ 	.short	(.L_8 - .L_7)
.L_7:
        /*0004*/ 	.word	0x00000082


	//----- nvinfo : EIATTR_SW2861232_WAR
	.align		4
.L_8:
        /*0008*/ 	.byte	0x01, 0x35
	.zero		2


	//----- nvinfo : EIATTR_PARAM_CBANK
	.align		4
        /*000c*/ 	.byte	0x04, 0x0a
        /*000e*/ 	.short	(.L_10 - .L_9)
	.align		4
.L_9:
        /*0010*/ 	.word	index@(.nv.constant0.attn_fwd)
        /*0014*/ 	.short	0x0160
        /*0016*/ 	.short	0x0088


	//----- nvinfo : EIATTR_CBANK_PARAM_SIZE
	.align		4
.L_10:
        /*0018*/ 	.byte	0x03, 0x19
        /*001a*/ 	.short	0x0088


	//----- nvinfo : EIATTR_KPARAM_INFO
	.align		4
        /*001c*/ 	.byte	0x04, 0x17
        /*001e*/ 	.short	(.L_12 - .L_11)
.L_11:
        /*0020*/ 	.word	0x00000000
        /*0024*/ 	.short	0x0019
        /*0026*/ 	.short	0x0080
        /*0028*/ 	.byte	0x00, 0xf4, 0x21, 0x00


	//----- nvinfo : EIATTR_KPARAM_INFO
	.align		4
.L_12:
        /*002c*/ 	.byte	0x04, 0x17
        /*002e*/ 	.short	(.L_14 - .L_13)
.L_13:
        /*0030*/ 	.word	0x00000000
        /*0034*/ 	.short	0x0018
        /*0036*/ 	.short	0x0078
        /*0038*/ 	.byte	0x00, 0xf4, 0x21, 0x00


	//----- nvinfo : EIATTR_KPARAM_INFO
	.align		4
.L_14:
        /*003c*/ 	.byte	0x04, 0x17
        /*003e*/ 	.short	(.L_16 - .L_15)
.L_15:
        /*0040*/ 	.word	0x00000000
        /*0044*/ 	.short	0x0017
        /*0046*/ 	.short	0x0070
        /*0048*/ 	.byte	0x00, 0xf0, 0x11, 0x00


	//----- nvinfo : EIATTR_KPARAM_INFO
	.align		4
.L_16:
        /*004c*/ 	.byte	0x04, 0x17
        /*004e*/ 	.short	(.L_18 - .L_17)
.L_17:
        /*0050*/ 	.word	0x00000000
        /*0054*/ 	.short	0x0016
        /*0056*/ 	.short	0x006c
        /*0058*/ 	.byte	0x00, 0xf0, 0x11, 0x00


	//----- nvinfo : EIATTR_KPARAM_INFO
	.align		4
.L_18:
        /*005c*/ 	.byte	0x04, 0x17
        /*005e*/ 	.short	(.L_20 - .L_19)
.L_19:
        /*0060*/ 	.word	0x00000000
        /*0064*/ 	.short	0x0015
        /*0066*/ 	.short	0x0068
        /*0068*/ 	.byte	0x00, 0xf0, 0x11, 0x00


	//----- nvinfo : EIATTR_KPARAM_INFO
	.align		4
.L_20:
        /*006c*/ 	.byte	0x04, 0x17
        /*006e*/ 	.short	(.L_22 - .L_21)
.L_21:
        /*0070*/ 	.word	0x00000000
        /*0074*/ 	.short	0x0014
        /*0076*/ 	.short	0x0064
        /*0078*/ 	.byte	0x00, 0xf0, 0x11, 0x00


	//----- nvinfo : EIATTR_KPARAM_INFO
	.align		4
.L_22:
        /*007c*/ 	.byte	0x04, 0x17
        /*007e*/ 	.short	(.L_24 - .L_23)
.L_23:
        /*0080*/ 	.word	0x00000000
        /*0084*/ 	.short	0x0013
        /*0086*/ 	.short	0x0060
        /*0088*/ 	.byte	0x00, 0xf0, 0x11, 0x00


	//----- nvinfo : EIATTR_KPARAM_INFO
	.align		4
.L_24:
        /*008c*/ 	.byte	0x04, 0x17
        /*008e*/ 	.short	(.L_26 - .L_25)
.L_25:
        /*0090*/ 	.word	0x00000000
        /*0094*/ 	.short	0x0012
        /*0096*/ 	.short	0x005c
        /*0098*/ 	.byte	0x00, 0xf0, 0x11, 0x00


	//----- nvinfo : EIATTR_KPARAM_INFO
	.align		4
.L_26:
        /*009c*/ 	.byte	0x04, 0x17
        /*009e*/ 	.short	(.L_28 - .L_27)
.L_27:
        /*00a0*/ 	.word	0x00000000
        /*00a4*/ 	.short	0x0011
        /*00a6*/ 	.short	0x0058
        /*00a8*/ 	.byte	0x00, 0xf0, 0x11, 0x00


	//----- nvinfo : EIATTR_KPARAM_INFO
	.align		4
.L_28:
        /*00ac*/ 	.byte	0x04, 0x17
        /*00ae*/ 	.short	(.L_30 - .L_29)
.L_29:
        /*00b0*/ 	.word	0x00000000
        /*00b4*/ 	.short	0x0010
        /*00b6*/ 	.short	0x0054
        /*00b8*/ 	.byte	0x00, 0xf0, 0x11, 0x00


	//----- nvinfo : EIATTR_KPARAM_INFO
	.align		4
.L_30:
        /*00bc*/ 	.byte	0x04, 0x17
        /*00be*/ 	.short	(.L_32 - .L_31)
.L_31:
        /*00c0*/ 	.word	0x00000000
        /*00c4*/ 	.short	0x000f
        /*00c6*/ 	.short	0x0050
        /*00c8*/ 	.byte	0x00, 0xf0, 0x11, 0x00


	//----- nvinfo : EIATTR_KPARAM_INFO
	.align		4
.L_32:
        /*00cc*/ 	.byte	0x04, 0x17
        /*00ce*/ 	.short	(.L_34 - .L_33)
.L_33:
        /*00d0*/ 	.word	0x00000000
        /*00d4*/ 	.short	0x000e
        /*00d6*/ 	.short	0x004c
        /*00d8*/ 	.byte	0x00, 0xf0, 0x11, 0x00


	//----- nvinfo : EIATTR_KPARAM_INFO
	.align		4
.L_34:
        /*00dc*/ 	.byte	0x04, 0x17
        /*00de*/ 	.short	(.L_36 - .L_35)
.L_35:
        /*00e0*/ 	.word	0x00000000
        /*00e4*/ 	.short	0x000d
        /*00e6*/ 	.short	0x0048
        /*00e8*/ 	.byte	0x00, 0xf0, 0x11, 0x00


	//----- nvinfo : EIATTR_KPARAM_INFO
	.align		4
.L_36:
        /*00ec*/ 	.byte	0x04, 0x17
        /*00ee*/ 	.short	(.L_38 - .L_37)
.L_37:
        /*00f0*/ 	.word	0x00000000
        /*00f4*/ 	.short	0x000c
        /*00f6*/ 	.short	0x0044
        /*00f8*/ 	.byte	0x00, 0xf0, 0x11, 0x00


	//----- nvinfo : EIATTR_KPARAM_INFO
	.align		4
.L_38:
        /*00fc*/ 	.byte	0x04, 0x17
        /*00fe*/ 	.short	(.L_40 - .L_39)
.L_39:
        /*0100*/ 	.word	0x00000000
        /*0104*/ 	.short	0x000b
        /*0106*/ 	.short	0x0040
        /*0108*/ 	.byte	0x00, 0xf0, 0x11, 0x00


	//----- nvinfo : EIATTR_KPARAM_INFO
	.align		4
.L_40:
        /*010c*/ 	.byte	0x04, 0x17
        /*010e*/ 	.short	(.L_42 - .L_41)
.L_41:
        /*0110*/ 	.word	0x00000000
        /*0114*/ 	.short	0x000a
        /*0116*/ 	.short	0x003c
        /*0118*/ 	.byte	0x00, 0xf0, 0x11, 0x00


	//----- nvinfo : EIATTR_KPARAM_INFO
	.align		4
.L_42:
        /*011c*/ 	.byte	0x04, 0x17
        /*011e*/ 	.short	(.L_44 - .L_43)
.L_43:
        /*0120*/ 	.word	0x00000000
        /*0124*/ 	.short	0x0009
        /*0126*/ 	.short	0x0038
        /*0128*/ 	.byte	0x00, 0xf0, 0x11, 0x00


	//----- nvinfo : EIATTR_KPARAM_INFO
	.align		4
.L_44:
        /*012c*/ 	.byte	0x04, 0x17
        /*012e*/ 	.short	(.L_46 - .L_45)
.L_45:
        /*0130*/ 	.word	0x00000000
        /*0134*/ 	.short	0x0008
        /*0136*/ 	.short	0x0034
        /*0138*/ 	.byte	0x00, 0xf0, 0x11, 0x00


	//----- nvinfo : EIATTR_KPARAM_INFO
	.align		4
.L_46:
        /*013c*/ 	.byte	0x04, 0x17
        /*013e*/ 	.short	(.L_48 - .L_47)
.L_47:
        /*0140*/ 	.word	0x00000000
        /*0144*/ 	.short	0x0007
        /*0146*/ 	.short	0x0030
        /*0148*/ 	.byte	0x00, 0xf0, 0x11, 0x00


	//----- nvinfo : EIATTR_KPARAM_INFO
	.align		4
.L_48:
        /*014c*/ 	.byte	0x04, 0x17
        /*014e*/ 	.short	(.L_50 - .L_49)
.L_49:
        /*0150*/ 	.word	0x00000000
        /*0154*/ 	.short	0x0006
        /*0156*/ 	.short	0x002c
        /*0158*/ 	.byte	0x00, 0xf0, 0x11, 0x00


	//----- nvinfo : EIATTR_KPARAM_INFO
	.align		4
.L_50:
        /*015c*/ 	.byte	0x04, 0x17
        /*015e*/ 	.short	(.L_52 - .L_51)
.L_51:
        /*0160*/ 	.word	0x00000000
        /*0164*/ 	.short	0x0005
        /*0166*/ 	.short	0x0028
        /*0168*/ 	.byte	0x00, 0xf0, 0x11, 0x00


	//----- nvinfo : EIATTR_KPARAM_INFO
	.align		4
.L_52:
        /*016c*/ 	.byte	0x04, 0x17
        /*016e*/ 	.short	(.L_54 - .L_53)
.L_53:
        /*0170*/ 	.word	0x00000000
        /*0174*/ 	.short	0x0004
        /*0176*/ 	.short	0x0020
        /*0178*/ 	.byte	0x00, 0xf4, 0x21, 0x00


	//----- nvinfo : EIATTR_KPARAM_INFO
	.align		4
.L_54:
        /*017c*/ 	.byte	0x04, 0x17
        /*017e*/ 	.short	(.L_56 - .L_55)
.L_55:
        /*0180*/ 	.word	0x00000000
        /*0184*/ 	.short	0x0003
        /*0186*/ 	.short	0x0018
        /*0188*/ 	.byte	0x00, 0xf4, 0x21, 0x00


	//----- nvinfo : EIATTR_KPARAM_INFO
	.align		4
.L_56:
        /*018c*/ 	.byte	0x04, 0x17
        /*018e*/ 	.short	(.L_58 - .L_57)
.L_57:
        /*0190*/ 	.word	0x00000000
        /*0194*/ 	.short	0x0002
        /*0196*/ 	.short	0x0010
        /*0198*/ 	.byte	0x00, 0xf4, 0x21, 0x00


	//----- nvinfo : EIATTR_KPARAM_INFO
	.align		4
.L_58:
        /*019c*/ 	.byte	0x04, 0x17
        /*019e*/ 	.short	(.L_60 - .L_59)
.L_59:
        /*01a0*/ 	.word	0x00000000
        /*01a4*/ 	.short	0x0001
        /*01a6*/ 	.short	0x0008
        /*01a8*/ 	.byte	0x00, 0xf4, 0x21, 0x00


	//----- nvinfo : EIATTR_KPARAM_INFO
	.align		4
.L_60:
        /*01ac*/ 	.byte	0x04, 0x17
        /*01ae*/ 	.short	(.L_62 - .L_61)
.L_61:
        /*01b0*/ 	.word	0x00000000
        /*01b4*/ 	.short	0x0000
        /*01b6*/ 	.short	0x0000
        /*01b8*/ 	.byte	0x00, 0xf4, 0x21, 0x00


	//----- nvinfo : EIATTR_MAXREG_COUNT
	.align		4
.L_62:
        /*01bc*/ 	.byte	0x03, 0x1b
        /*01be*/ 	.short	0x00ff


	//----- nvinfo : EIATTR_NUM_BARRIERS
	.align		4
        /*01c0*/ 	.byte	0x02, 0x4c
        /*01c2*/ 	.byte	0x01
	.zero		1


	//----- nvinfo : EIATTR_ANNOTATIONS
	.align		4
        /*01c4*/ 	.byte	0x04, 0x55
        /*01c6*/ 	.short	(.L_64 - .L_63)


	//   ....[0]....
.L_63:
        /*01c8*/ 	.word	0x00000001
        /*01cc*/ 	.byte	0xf0, 0x15, 0x00, 0x00, 0x01, 0x00, 0x00, 0x00, 0x10, 0x16, 0x00, 0x00, 0x01, 0x00, 0x00, 0x00
        /* <DEDUP_REMOVED lines=335> */
        /*16cc*/ 	.byte	0x90, 0x05, 0x01, 0x00, 0x01, 0x00, 0x00, 0x00, 0xd0, 0x05, 0x01, 0x00


	//----- nvinfo : EIATTR_MERCURY_ISA_VERSION
	.align		4
.L_64:
        /*16d8*/ 	.byte	0x03, 0x5f
        /*16da*/ 	.short	0x0000


	//----- nvinfo : EIATTR_COOP_GROUP_MASK_REGIDS
	.align		4
        /*16dc*/ 	.byte	0x04, 0x29
        /*16de*/ 	.short	(.L_66 - .L_65)


	//   ....[0]....
.L_65:
        /*16e0*/ 	.word	0xffffffff


	//   ....[1]....
        /*16e4*/ 	.word	0xffffffff


	//   ....[2]....
        /*16e8*/ 	.word	0xffffffff


	//   ....[3]....
        /*16ec*/ 	.word	0xffffffff


	//   ....[4]....
        /*16f0*/ 	.word	0xffffffff


	//   ....[5]....
        /*16f4*/ 	.word	0xffffffff


	//   ....[6]....
        /*16f8*/ 	.word	0xffffffff


	//   ....[7]....
        /*16fc*/ 	.word	0xffffffff


	//   ....[8]....
        /*1700*/ 	.word	0xffffffff


	//   ....[9]....
        /*1704*/ 	.word	0xffffffff


	//   ....[10]....
        /*1708*/ 	.word	0xffffffff


	//   ....[11]....
        /*170c*/ 	.word	0xffffffff


	//   ....[12]....
        /*1710*/ 	.word	0xffffffff


	//   ....[13]....
        /*1714*/ 	.word	0xffffffff


	//   ....[14]....
        /*1718*/ 	.word	0xffffffff


	//   ....[15]....
        /*171c*/ 	.word	0xffffffff


	//   ....[16]....
        /*1720*/ 	.word	0xffffffff


	//   ....[17]....
        /*1724*/ 	.word	0xffffffff


	//   ....[18]....
        /*1728*/ 	.word	0xffffffff


	//   ....[19]....
        /*172c*/ 	.word	0xffffffff


	//   ....[20]....
        /*1730*/ 	.word	0xffffffff


	//   ....[21]....
        /*1734*/ 	.word	0xffffffff


	//   ....[22]....
        /*1738*/ 	.word	0xffffffff


	//   ....[23]....
        /*173c*/ 	.word	0xffffffff


	//   ....[24]....
        /*1740*/ 	.word	0xffffffff


	//   ....[25]....
        /*1744*/ 	.word	0xffffffff


	//   ....[26]....
        /*1748*/ 	.word	0xffffffff


	//   ....[27]....
        /*174c*/ 	.word	0xffffffff


	//   ....[28]....
        /*1750*/ 	.word	0xffffffff


	//   ....[29]....
        /*1754*/ 	.word	0xffffffff


	//   ....[30]....
        /*1758*/ 	.word	0xffffffff


	//   ....[31]....
        /*175c*/ 	.word	0xffffffff


	//   ....[32]....
        /*1760*/ 	.word	0xffffffff


	//   ....[33]....
        /*1764*/ 	.word	0xffffffff


	//   ....[34]....
        /*1768*/ 	.word	0xffffffff


	//   ....[35]....
        /*176c*/ 	.word	0xffffffff


	//   ....[36]....
        /*1770*/ 	.word	0xffffffff


	//   ....[37]....
        /*1774*/ 	.word	0xffffffff


	//   ....[38]....
        /*1778*/ 	.word	0xffffffff


	//   ....[39]....
        /*177c*/ 	.word	0xffffffff


	//----- nvinfo : EIATTR_COOP_GROUP_INSTR_OFFSETS
	.align		4
.L_66:
        /*1780*/ 	.byte	0x04, 0x28
        /*1782*/ 	.short	(.L_68 - .L_67)


	//   ....[0]....
.L_67:
        /*1784*/ 	.word	0x0000a830


	//   ....[1]....
        /*1788*/ 	.word	0x0000a860


	//   ....[2]....
        /*178c*/ 	.word	0x0000a880


	//   ....[3]....
        /*1790*/ 	.word	0x0000a890


	//   ....[4]....
        /*1794*/ 	.word	0x0000a8a0


	//   ....[5]....
        /*1798*/ 	.word	0x0000a8b0


	//   ....[6]....
        /*179c*/ 	.word	0x0000a960


	//   ....[7]....
        /*17a0*/ 	.word	0x0000a980


	//   ....[8]....
        /*17a4*/ 	.word	0x0000a9e0


	//   ....[9]....
        /*17a8*/ 	.word	0x0000a9f0


	//   ....[10]....
        /*17ac*/ 	.word	0x0000aa00


	//   ....[11]....
        /*17b0*/ 	.word	0x0000aa10


	//   ....[12]....
        /*17b4*/ 	.word	0x0000aa20


	//   ....[13]....
        /*17b8*/ 	.word	0x0000aa30


	//   ....[14]....
        /*17bc*/ 	.word	0x0000aa70


	//   ....[15]....
        /*17c0*/ 	.word	0x0000aa90


	//   ....[16]....
        /*17c4*/ 	.word	0x0000ae40


	//   ....[17]....
        /*17c8*/ 	.word	0x0000ae50


	//   ....[18]....
        /*17cc*/ 	.word	0x0000ae80


	//   ....[19]....
        /*17d0*/ 	.word	0x0000ae90


	//   ....[20]....
        /*17d4*/ 	.word	0x0000ba50


	//   ....[21]....
        /*17d8*/ 	.word	0x0000bab0


	//   ....[22]....
        /*17dc*/ 	.word	0x0000bbb0


	//   ....[23]....
        /*17e0*/ 	.word	0x0000bcb0


	//   ....[24]....
        /*17e4*/ 	.word	0x0000bd10


	//   ....[25]....
        /*17e8*/ 	.word	0x0000bd50


	//   ....[26]....
        /*17ec*/ 	.word	0x0000c0c0


	//   ....[27]....
        /*17f0*/ 	.word	0x0000c110


	//   ....[28]....
        /*17f4*/ 	.word	0x0000c150


	//   ....[29]....
        /*17f8*/ 	.word	0x0000c170


	//   ....[30]....
        /*17fc*/ 	.word	0x0000c190


	//   ....[31]....
        /*1800*/ 	.word	0x0000c1b0


	//   ....[32]....
        /*1804*/ 	.word	0x0000c1c0


	//   ....[33]....
        /*1808*/ 	.word	0x0000c1e0


	//   ....[34]....
        /*180c*/ 	.word	0x0000c200


	//   ....[35]....
        /*1810*/ 	.word	0x0000c220


	//   ....[36]....
        /*1814*/ 	.word	0x0000c6e0


	//   ....[37]....
        /*1818*/ 	.word	0x0000c6f0


	//   ....[38]....
        /*181c*/ 	.word	0x0000c730


	//   ....[39]....
        /*1820*/ 	.word	0x0000c740


	//----- nvinfo : EIATTR_EXIT_INSTR_OFFSETS
	.align		4
.L_68:
        /*1824*/ 	.byte	0x04, 0x1c
        /*1826*/ 	.short	(.L_70 - .L_69)


	//   ....[0]....
.L_69:
        /*1828*/ 	.word	0x00013e00


	//   ....[1]....
        /*182c*/ 	.word	0x00013ea0


	//----- nvinfo : EIATTR_REQNTID
	.align		4
.L_70:
        /*1830*/ 	.byte	0x04, 0x10
        /*1832*/ 	.short	(.L_72 - .L_71)
.L_71:
        /*1834*/ 	.word	0x00000080
        /*1838*/ 	.word	0x00000001
        /*183c*/ 	.word	0x00000001


	//----- nvinfo : EIATTR_CRS_STACK_SIZE
	.align		4
.L_72:
        /*1840*/ 	.byte	0x04, 0x1e
        /*1842*/ 	.short	(.L_74 - .L_73)
.L_73:
        /*1844*/ 	.word	0x00000000
.L_74:


//--------------------- .nv.callgraph             --------------------------
	.section	.nv.callgraph,"",@"SHT_CUDA_CALLGRAPH"
	.align	4
	.sectionentsize	8
	.align		4
        /*0000*/ 	.word	0x00000000
	.align		4
        /*0004*/ 	.word	0xffffffff
	.align		4
        /*0008*/ 	.word	0x00000000
	.align		4
        /*000c*/ 	.word	0xfffffffe
	.align		4
        /*0010*/ 	.word	0x00000000
	.align		4
        /*0014*/ 	.word	0xfffffffd
	.align		4
        /*0018*/ 	.word	0x00000000
	.align		4
        /*001c*/ 	.word	0xfffffffc


//--------------------- .nv.rel.action            --------------------------
	.section	.nv.rel.action,"",@"SHT_CUDA_RELOCINFO"
	.align	8
	.sectionentsize	8
        /*0000*/ 	.byte	0x73, 0x00, 0x00, 0x00, 0x00, 0x00, 0x00, 0x00, 0x00, 0x00, 0x00, 0x11, 0x25, 0x00, 0x05, 0x36


//--------------------- .nv.constant4             --------------------------
	.section	.nv.constant4,"a",@progbits
	.align	8
	.align		8
.nv.constant4:
        /*0000*/ 	.dword	_$_str


//--------------------- .nv.constant0.attn_fwd    --------------------------
	.section	.nv.constant0.attn_fwd,"a",@progbits
	.sectionflags	@""
	.align	4
.nv.constant0.attn_fwd:
	.zero		488


//--------------------- .text.attn_fwd            --------------------------
	.section	.text.attn_fwd,"ax",@progbits
	.sectioninfo	@"SHI_REGISTERS=255"
	.align	128
        .global         attn_fwd
        .type           attn_fwd,@function
        .size           attn_fwd,(.L_x_21 - attn_fwd)
        .other          attn_fwd,@"STO_CUDA_ENTRY STV_DEFAULT"
attn_fwd:
.text.attn_fwd:
[----:B------:R-:W-:Y:S02]  /*0000*/  MOV R1, c[0x0][0x28] ;  /* 0x00000a0000017a02 */ /* 0x000fe40000000f00 */
[----:B------:R-:W0:Y:S01]  /*0010*/  S2R R8, SR_CTAID.X ;  /* 0x0000000000087919 */ /* 0x000e220000002500 */
[----:B------:R-:W-:Y:S01]  /*0020*/  MOV R5, c[0x0][0x198] ;  /* 0x0000660000057a02 */ /* 0x000fe20000000f00 */
[----:B------:R-:W-:Y:S01]  /*0030*/  ULDC.64 UR6, c[0x0][0x118] ;  /* 0x0000460000067ab9 */ /* 0x000fe20000000a00 */
[----:B------:R-:W-:Y:S01]  /*0040*/  IADD3 R1, R1, -0x920, RZ ;  /* 0xfffff6e001017810 */ /* 0x000fe20007ffe0ff */
[----:B------:R-:W1:Y:S04]  /*0050*/  S2R R112, SR_TID.X ;  /* 0x0000000000707919 */ /* 0x000e680000002100 */
[----:B------:R-:W2:Y:S01]  /*0060*/  S2R R113, SR_CTAID.Y ;  /* 0x0000000000717919 */ /* 0x000ea20000002600 */
[----:B0-----:R-:W-:Y:S01]  /*0070*/  IMAD.SHL.U32 R8, R8, 0x40, RZ ;  /* 0x0000004008087824 */ /* 0x001fe200078e00ff */
[----:B-1----:R-:W-:-:S04]  /*0080*/  SHF.R.U32.HI R2, RZ, 0x6, R112 ;  /* 0x00000006ff027819 */ /* 0x002fc80000011670 */
[----:B------:R-:W-:Y:S01]  /*0090*/  LOP3.LUT R3, R8, 0x3f, R112, 0xf8, !PT ;  /* 0x0000003f08037812 */ /* 0x000fe200078ef870 */
[----:B--2---:R-:W-:Y:S01]  /*00a0*/  IMAD R0, R113, c[0x0][0x190], RZ ;  /* 0x0000640071007a24 */ /* 0x004fe200078e02ff */
[----:B------:R-:W-:-:S03]  /*00b0*/  SGXT.U32 R4, R2, 0x1 ;  /* 0x000000010204781a */ /* 0x000fc60000000000 */
[----:B------:R-:W-:Y:S02]  /*00c0*/  IMAD R3, R3, c[0x0][0x194], RZ ;  /* 0x0000650003037a24 */ /* 0x000fe400078e02ff */
[----:B------:R-:W-:Y:S02]  /*00d0*/  IMAD.SHL.U32 R2, R0, 0x2, RZ ;  /* 0x0000000200027824 */ /* 0x000fe400078e00ff */
[----:B------:R-:W-:Y:S01]  /*00e0*/  IMAD R9, R4, c[0x0][0x198], RZ ;  /* 0x0000660004097a24 */ /* 0x000fe200078e02ff */
[----:B------:R-:W-:Y:S01]  /*00f0*/  SHF.L.U32 R7, R3, 0x1, RZ ;  /* 0x0000000103077819 */ /* 0x000fe200000006ff */
[----:B------:R-:W-:-:S03]  /*0100*/  IMAD.HI R0, R0, 0x2, RZ ;  /* 0x0000000200007827 */ /* 0x000fc600078e02ff */
[----:B------:R-:W-:Y:S01]  /*0110*/  IADD3 R2, P0, P1, R7, c[0x0][0x160], R2 ;  /* 0x0000580007027a10 */ /* 0x000fe2000791e002 */
[----:B------:R-:W-:-:S04]  /*0120*/  IMAD.HI R3, R3, 0x2, RZ ;  /* 0x0000000203037827 */ /* 0x000fc800078e02ff */
[----:B------:R-:W-:Y:S01]  /*0130*/  IMAD R7, R5, 0x2, R9 ;  /* 0x0000000205077824 */ /* 0x000fe200078e0209 */
[----:B------:R-:W-:Y:S02]  /*0140*/  IADD3.X R0, R3, c[0x0][0x164], R0, P0, P1 ;  /* 0x0000590003007a10 */ /* 0x000fe400007e2400 */
[----:B------:R-:W-:Y:S02]  /*0150*/  LEA R10, P0, R9, R2, 0x1 ;  /* 0x00000002090a7211 */ /* 0x000fe400078008ff */
[----:B------:R-:W-:Y:S02]  /*0160*/  LEA R15, R5, R7, 0x1 ;  /* 0x00000007050f7211 */ /* 0x000fe400078e08ff */
[----:B------:R-:W-:Y:S02]  /*0170*/  LEA.HI.X.SX32 R11, R9, R0, 0x1, P0 ;  /* 0x00000000090b7211 */ /* 0x000fe400000f0eff */
[-C--:B------:R-:W-:Y:S01]  /*0180*/  LEA R12, P1, R7, R2.reuse, 0x1 ;  /* 0x00000002070c7211 */ /* 0x080fe200078208ff */
[----:B------:R-:W-:Y:S01]  /*0190*/  IMAD R9, R5, 0x2, R15 ;  /* 0x0000000205097824 */ /* 0x000fe200078e020f */
[----:B------:R-:W-:Y:S01]  /*01a0*/  LEA R14, P0, R15, R2, 0x1 ;  /* 0x000000020f0e7211 */ /* 0x000fe200078008ff */
[----:B------:R0:W2:Y:S01]  /*01b0*/  LDG.E.U16 R3, [R10.64] ;  /* 0x000000060a037981 */ /* 0x0000a2000c1e1500 */
[----:B------:R-:W-:-:S02]  /*01c0*/  LEA.HI.X.SX32 R13, R7, R0, 0x1, P1 ;  /* 0x00000000070d7211 */ /* 0x000fc400008f0eff */
[----:B------:R-:W-:-:S03]  /*01d0*/  LEA R7, R5, R9, 0x1 ;  /* 0x0000000905077211 */ /* 0x000fc600078e08ff */
[----:B------:R1:W3:Y:S02]  /*01e0*/  LDG.E.U16 R4, [R12.64] ;  /* 0x000000060c047981 */ /* 0x0002e4000c1e1500 */
[----:B------:R-:W-:-:S05]  /*01f0*/  IMAD R21, R5, 0x2, R7 ;  /* 0x0000000205157824 */ /* 0x000fca00078e0207 */
[----:B0-----:R-:W-:-:S05]  /*0200*/  LEA R11, R5, R21, 0x1 ;  /* 0x00000015050b7211 */ /* 0x001fca00078e08ff */
[----:B-1----:R-:W-:Y:S01]  /*0210*/  IMAD R13, R5, 0x2, R11 ;  /* 0x00000002050d7824 */ /* 0x002fe200078e020b */
[----:B------:R-:W-:Y:S02]  /*0220*/  LEA.HI.X.SX32 R15, R15, R0, 0x1, P0 ;  /* 0x000000000f0f7211 */ /* 0x000fe400000f0eff */
[-C--:B------:R-:W-:Y:S02]  /*0230*/  LEA R16, P0, R9, R2.reuse, 0x1 ;  /* 0x0000000209107211 */ /* 0x080fe400078008ff */
[----:B------:R-:W-:Y:S01]  /*0240*/  LEA R18, P1, R7, R2, 0x1 ;  /* 0x0000000207127211 */ /* 0x000fe200078208ff */
[----:B------:R0:W4:Y:S01]  /*0250*/  LDG.E.U16 R6, [R14.64] ;  /* 0x000000060e067981 */ /* 0x000122000c1e1500 */
[----:B------:R-:W-:Y:S02]  /*0260*/  LEA R23, R5, R13, 0x1 ;  /* 0x0000000d05177211 */ /* 0x000fe400078e08ff */
[-C--:B------:R-:W-:Y:S02]  /*0270*/  LEA.HI.X.SX32 R17, R9, R0.reuse, 0x1, P0 ;  /* 0x0000000009117211 */ /* 0x080fe400000f0eff */
[----:B------:R-:W-:Y:S01]  /*0280*/  LEA.HI.X.SX32 R19, R7, R0, 0x1, P1 ;  /* 0x0000000007137211 */ /* 0x000fe200008f0eff */
[----:B------:R-:W-:Y:S01]  /*0290*/  IMAD R25, R5, 0x2, R23 ;  /* 0x0000000205197824 */ /* 0x000fe200078e0217 */
[C---:B------:R-:W-:Y:S01]  /*02a0*/  LEA R20, P0, R21.reuse, R2, 0x1 ;  /* 0x0000000215147211 */ /* 0x040fe200078008ff */
[----:B------:R1:W5:Y:S03]  /*02b0*/  LDG.E.U16 R7, [R16.64] ;  /* 0x0000000610077981 */ /* 0x000366000c1e1500 */
[----:B------:R-:W-:Y:S01]  /*02c0*/  LEA.HI.X.SX32 R21, R21, R0, 0x1, P0 ;  /* 0x0000000015157211 */ /* 0x000fe200000f0eff */
[----:B------:R1:W2:Y:S01]  /*02d0*/  LDG.E.U16 R9, [R18.64] ;  /* 0x0000000612097981 */ /* 0x0002a2000c1e1500 */
[----:B------:R-:W-:-:S02]  /*02e0*/  LEA R10, P0, R11, R2, 0x1 ;  /* 0x000000020b0a7211 */ /* 0x000fc400078008ff */
[----:B0-----:R-:W-:Y:S01]  /*02f0*/  LEA R14, P1, R23, R2, 0x1 ;  /* 0x00000002170e7211 */ /* 0x001fe200078208ff */
[----:B------:R0:W2:Y:S01]  /*0300*/  LDG.E.U16 R26, [R20.64] ;  /* 0x00000006141a7981 */ /* 0x0000a2000c1e1500 */
[----:B------:R-:W-:Y:S02]  /*0310*/  LEA.HI.X.SX32 R11, R11, R0, 0x1, P0 ;  /* 0x000000000b0b7211 */ /* 0x000fe400000f0eff */
[----:B-1----:R-:W-:-:S03]  /*0320*/  LEA R19, R5, R25, 0x1 ;  /* 0x0000001905137211 */ /* 0x002fc600078e08ff */
[----:B------:R1:W2:Y:S01]  /*0330*/  LDG.E.U16 R28, [R10.64] ;  /* 0x000000060a1c7981 */ /* 0x0002a2000c1e1500 */
[----:B------:R-:W-:Y:S01]  /*0340*/  LEA R12, P0, R13, R2, 0x1 ;  /* 0x000000020d0c7211 */ /* 0x000fe200078008ff */
[----:B0-----:R-:W-:-:S03]  /*0350*/  IMAD R21, R5, 0x2, R19 ;  /* 0x0000000205157824 */ /* 0x001fc600078e0213 */
[-C--:B------:R-:W-:Y:S02]  /*0360*/  LEA.HI.X.SX32 R13, R13, R0.reuse, 0x1, P0 ;  /* 0x000000000d0d7211 */ /* 0x080fe400000f0eff */
[----:B------:R-:W-:Y:S02]  /*0370*/  LEA.HI.X.SX32 R15, R23, R0, 0x1, P1 ;  /* 0x00000000170f7211 */ /* 0x000fe400008f0eff */
[----:B------:R-:W-:Y:S01]  /*0380*/  LEA R16, P0, R25, R2, 0x1 ;  /* 0x0000000219107211 */ /* 0x000fe200078008ff */
[----:B------:R0:W2:Y:S01]  /*0390*/  LDG.E.U16 R30, [R12.64] ;  /* 0x000000060c1e7981 */ /* 0x0000a2000c1e1500 */
[----:B------:R-:W-:Y:S02]  /*03a0*/  LEA R23, R5, R21, 0x1 ;  /* 0x0000001505177211 */ /* 0x000fe400078e08ff */
[----:B------:R-:W-:Y:S01]  /*03b0*/  LEA.HI.X.SX32 R17, R25, R0, 0x1, P0 ;  /* 0x0000000019117211 */ /* 0x000fe200000f0eff */
[----:B------:R0:W2:Y:S01]  /*03c0*/  LDG.E.U16 R32, [R14.64] ;  /* 0x000000060e207981 */ /* 0x0000a2000c1e1500 */
[-C--:B------:R-:W-:Y:S01]  /*03d0*/  LEA R18, P0, R19, R2.reuse, 0x1 ;  /* 0x0000000213127211 */ /* 0x080fe200078008ff */
[----:B------:R-:W-:Y:S01]  /*03e0*/  IMAD R25, R5, 0x2, R23 ;  /* 0x0000000205197824 */ /* 0x000fe200078e0217 */
[----:B------:R-:W-:Y:S01]  /*03f0*/  LEA R20, P1, R23, R2, 0x1 ;  /* 0x0000000217147211 */ /* 0x000fe200078208ff */
[----:B------:R0:W2:Y:S01]  /*0400*/  LDG.E.U16 R34, [R16.64] ;  /* 0x0000000610227981 */ /* 0x0000a2000c1e1500 */
[----:B------:R-:W-:-:S02]  /*0410*/  LEA.HI.X.SX32 R19, R19, R0, 0x1, P0 ;  /* 0x0000000013137211 */ /* 0x000fc400000f0eff */
[----:B-1----:R-:W-:Y:S02]  /*0420*/  LEA R10, P0, R21, R2, 0x1 ;  /* 0x00000002150a7211 */ /* 0x002fe400078008ff */
[----:B0-----:R-:W-:Y:S01]  /*0430*/  LEA R15, R5, R25, 0x1 ;  /* 0x00000019050f7211 */ /* 0x001fe200078e08ff */
[----:B------:R0:W2:Y:S01]  /*0440*/  LDG.E.U16 R36, [R18.64] ;  /* 0x0000000612247981 */ /* 0x0000a2000c1e1500 */
[----:B------:R-:W-:Y:S02]  /*0450*/  LEA.HI.X.SX32 R11, R21, R0, 0x1, P0 ;  /* 0x00000000150b7211 */ /* 0x000fe400000f0eff */
[----:B------:R-:W-:Y:S01]  /*0460*/  LEA R12, P0, R25, R2, 0x1 ;  /* 0x00000002190c7211 */ /* 0x000fe200078008ff */
[----:B------:R-:W-:Y:S01]  /*0470*/  IMAD R17, R5, 0x2, R15 ;  /* 0x0000000205117824 */ /* 0x000fe200078e020f */
[-C--:B------:R-:W-:Y:S01]  /*0480*/  LEA.HI.X.SX32 R21, R23, R0.reuse, 0x1, P1 ;  /* 0x0000000017157211 */ /* 0x080fe200008f0eff */
[----:B------:R1:W2:Y:S01]  /*0490*/  LDG.E.U16 R38, [R10.64] ;  /* 0x000000060a267981 */ /* 0x0002a2000c1e1500 */
[----:B------:R-:W-:-:S02]  /*04a0*/  LEA.HI.X.SX32 R13, R25, R0, 0x1, P0 ;  /* 0x00000000190d7211 */ /* 0x000fc400000f0eff */
[----:B------:R-:W-:Y:S01]  /*04b0*/  LEA R14, P0, R15, R2, 0x1 ;  /* 0x000000020f0e7211 */ /* 0x000fe200078008ff */
[----:B------:R1:W2:Y:S01]  /*04c0*/  LDG.E.U16 R40, [R20.64] ;  /* 0x0000000614287981 */ /* 0x0002a2000c1e1500 */
[----:B------:R-:W-:Y:S02]  /*04d0*/  LEA R23, R5, R17, 0x1 ;  /* 0x0000001105177211 */ /* 0x000fe400078e08ff */
[----:B------:R-:W-:Y:S01]  /*04e0*/  LEA.HI.X.SX32 R15, R15, R0, 0x1, P0 ;  /* 0x000000000f0f7211 */ /* 0x000fe200000f0eff */
[----:B------:R1:W2:Y:S01]  /*04f0*/  LDG.E.U16 R42, [R12.64] ;  /* 0x000000060c2a7981 */ /* 0x0002a2000c1e1500 */
[-C--:B------:R-:W-:Y:S01]  /*0500*/  LEA R16, P0, R17, R2.reuse, 0x1 ;  /* 0x0000000211107211 */ /* 0x080fe200078008ff */
[----:B------:R-:W-:Y:S01]  /*0510*/  IMAD R25, R5, 0x2, R23 ;  /* 0x0000000205197824 */ /* 0x000fe200078e0217 */
[----:B0-----:R-:W-:Y:S01]  /*0520*/  LEA R18, P1, R23, R2, 0x1 ;  /* 0x0000000217127211 */ /* 0x001fe200078208ff */
[----:B------:R0:W2:Y:S01]  /*0530*/  LDG.E.U16 R44, [R14.64] ;  /* 0x000000060e2c7981 */ /* 0x0000a2000c1e1500 */
[----:B------:R-:W-:-:S02]  /*0540*/  LEA.HI.X.SX32 R17, R17, R0, 0x1, P0 ;  /* 0x0000000011117211 */ /* 0x000fc400000f0eff */
[----:B-1----:R-:W-:Y:S02]  /*0550*/  LEA R10, P0, R25, R2, 0x1 ;  /* 0x00000002190a7211 */ /* 0x002fe400078008ff */
[----:B------:R-:W-:Y:S01]  /*0560*/  LEA R21, R5, R25, 0x1 ;  /* 0x0000001905157211 */ /* 0x000fe200078e08ff */
[----:B------:R1:W2:Y:S01]  /*0570*/  LDG.E.U16 R46, [R16.64] ;  /* 0x00000006102e7981 */ /* 0x0002a2000c1e1500 */
[-C--:B------:R-:W-:Y:S02]  /*0580*/  LEA.HI.X.SX32 R19, R23, R0.reuse, 0x1, P1 ;  /* 0x0000000017137211 */ /* 0x080fe400008f0eff */
[----:B------:R-:W-:Y:S01]  /*0590*/  LEA.HI.X.SX32 R11, R25, R0, 0x1, P0 ;  /* 0x00000000190b7211 */ /* 0x000fe200000f0eff */
[----:B------:R-:W-:Y:S01]  /*05a0*/  IMAD R23, R5, 0x2, R21 ;  /* 0x0000000205177824 */ /* 0x000fe200078e0215 */
[C---:B------:R-:W-:Y:S01]  /*05b0*/  LEA R12, P0, R21.reuse, R2, 0x1 ;  /* 0x00000002150c7211 */ /* 0x040fe200078008ff */
[----:B------:R1:W2:Y:S03]  /*05c0*/  LDG.E.U16 R47, [R18.64] ;  /* 0x00000006122f7981 */ /* 0x0002a6000c1e1500 */
[----:B------:R-:W-:Y:S01]  /*05d0*/  LEA.HI.X.SX32 R13, R21, R0, 0x1, P0 ;  /* 0x00000000150d7211 */ /* 0x000fe200000f0eff */
[----:B------:R1:W2:Y:S01]  /*05e0*/  LDG.E.U16 R48, [R10.64] ;  /* 0x000000060a307981 */ /* 0x0002a2000c1e1500 */
[----:B------:R-:W-:-:S02]  /*05f0*/  LEA R21, R5, R23, 0x1 ;  /* 0x0000001705157211 */ /* 0x000fc400078e08ff */
[----:B0-----:R-:W-:Y:S01]  /*0600*/  LEA R14, P0, R23, R2, 0x1 ;  /* 0x00000002170e7211 */ /* 0x001fe200078008ff */
[----:B------:R0:W3:Y:S02]  /*0610*/  LDG.E.U16 R49, [R12.64] ;  /* 0x000000060c317981 */ /* 0x0000e4000c1e1500 */
[----:B------:R-:W-:Y:S01]  /*0620*/  IMAD R25, R5, 0x2, R21 ;  /* 0x0000000205197824 */ /* 0x000fe200078e0215 */
[----:B------:R-:W-:-:S04]  /*0630*/  LEA.HI.X.SX32 R15, R23, R0, 0x1, P0 ;  /* 0x00000000170f7211 */ /* 0x000fc800000f0eff */
[----:B------:R-:W-:Y:S01]  /*0640*/  LEA R23, R5, R25, 0x1 ;  /* 0x0000001905177211 */ /* 0x000fe200078e08ff */
[----:B------:R0:W3:Y:S01]  /*0650*/  LDG.E.U16 R50, [R14.64] ;  /* 0x000000060e327981 */ /* 0x0000e2000c1e1500 */
[----:B-1----:R-:W-:-:S03]  /*0660*/  LEA R16, P0, R25, R2, 0x1 ;  /* 0x0000000219107211 */ /* 0x002fc600078008ff */
[----:B------:R-:W-:Y:S01]  /*0670*/  IMAD R19, R5, 0x2, R23 ;  /* 0x0000000205137824 */ /* 0x000fe200078e0217 */
[----:B------:R-:W-:Y:S02]  /*0680*/  LEA.HI.X.SX32 R17, R25, R0, 0x1, P0 ;  /* 0x0000000019117211 */ /* 0x000fe400000f0eff */
[----:B------:R-:W-:Y:S02]  /*0690*/  LEA R10, P0, R23, R2, 0x1 ;  /* 0x00000002170a7211 */ /* 0x000fe400078008ff */
[----:B------:R-:W-:Y:S01]  /*06a0*/  LEA R25, R5, R19, 0x1 ;  /* 0x0000001305197211 */ /* 0x000fe200078e08ff */
[----:B------:R1:W3:Y:S01]  /*06b0*/  LDG.E.U16 R52, [R16.64] ;  /* 0x0000000610347981 */ /* 0x0002e2000c1e1500 */
[----:B------:R-:W-:-:S03]  /*06c0*/  LEA.HI.X.SX32 R11, R23, R0, 0x1, P0 ;  /* 0x00000000170b7211 */ /* 0x000fc600000f0eff */
[----:B------:R-:W-:Y:S01]  /*06d0*/  IMAD R23, R5, 0x2, R25 ;  /* 0x0000000205177824 */ /* 0x000fe200078e0219 */
[----:B------:R-:W-:Y:S01]  /*06e0*/  LEA R20, P1, R21, R2, 0x1 ;  /* 0x0000000215147211 */ /* 0x000fe200078208ff */
[----:B------:R1:W3:Y:S03]  /*06f0*/  LDG.E.U16 R53, [R10.64] ;  /* 0x000000060a357981 */ /* 0x0002e6000c1e1500 */
[----:B------:R-:W-:Y:S02]  /*0700*/  LEA R27, R5, R23, 0x1 ;  /* 0x00000017051b7211 */ /* 0x000fe400078e08ff */
[----:B------:R-:W-:Y:S02]  /*0710*/  LEA.HI.X.SX32 R21, R21, R0, 0x1, P1 ;  /* 0x0000000015157211 */ /* 0x000fe400008f0eff */
[----:B0-----:R-:W-:Y:S01]  /*0720*/  LEA R12, P0, R19, R2, 0x1 ;  /* 0x00000002130c7211 */ /* 0x001fe200078008ff */
[----:B------:R-:W-:-:S02]  /*0730*/  IMAD R29, R5, 0x2, R27 ;  /* 0x00000002051d7824 */ /* 0x000fc400078e021b */
[----:B------:R0:W3:Y:S01]  /*0740*/  LDG.E.U16 R51, [R20.64] ;  /* 0x0000000614337981 */ /* 0x0000e2000c1e1500 */
[----:B------:R-:W-:Y:S02]  /*0750*/  LEA.HI.X.SX32 R13, R19, R0, 0x1, P0 ;  /* 0x00000000130d7211 */ /* 0x000fe400000f0eff */
[-C--:B------:R-:W-:Y:S02]  /*0760*/  LEA R14, P0, R23, R2.reuse, 0x1 ;  /* 0x00000002170e7211 */ /* 0x080fe400078008ff */
[----:B------:R-:W-:Y:S01]  /*0770*/  LEA R18, P1, R25, R2, 0x1 ;  /* 0x0000000219127211 */ /* 0x000fe200078208ff */
[----:B------:R1:W4:Y:S01]  /*0780*/  LDG.E.U16 R54, [R12.64] ;  /* 0x000000060c367981 */ /* 0x000322000c1e1500 */
[----:B0-----:R-:W-:Y:S02]  /*0790*/  LEA R21, R5, R29, 0x1 ;  /* 0x0000001d05157211 */ /* 0x001fe400078e08ff */
[----:B------:R-:W-:-:S03]  /*07a0*/  LEA.HI.X.SX32 R15, R23, R0, 0x1, P0 ;  /* 0x00000000170f7211 */ /* 0x000fc600000f0eff */
[----:B------:R-:W-:Y:S01]  /*07b0*/  IMAD R23, R5, 0x2, R21 ;  /* 0x0000000205177824 */ /* 0x000fe200078e0215 */
[----:B------:R-:W-:Y:S01]  /*07c0*/  LEA.HI.X.SX32 R19, R25, R0, 0x1, P1 ;  /* 0x0000000019137211 */ /* 0x000fe200008f0eff */
[----:B------:R0:W4:Y:S01]  /*07d0*/  LDG.E.U16 R56, [R14.64] ;  /* 0x000000060e387981 */ /* 0x000122000c1e1500 */
[----:B-1----:R-:W-:Y:S02]  /*07e0*/  LEA R16, P0, R27, R2, 0x1 ;  /* 0x000000021b107211 */ /* 0x002fe400078008ff */
[----:B------:R-:W-:Y:S01]  /*07f0*/  LEA R25, R5, R23, 0x1 ;  /* 0x0000001705197211 */ /* 0x000fe200078e08ff */
[----:B------:R1:W4:Y:S01]  /*0800*/  LDG.E.U16 R55, [R18.64] ;  /* 0x0000000612377981 */ /* 0x000322000c1e1500 */
[----:B------:R-:W-:-:S03]  /*0810*/  LEA.HI.X.SX32 R17, R27, R0, 0x1, P0 ;  /* 0x000000001b117211 */ /* 0x000fc600000f0eff */
[----:B------:R-:W-:Y:S01]  /*0820*/  IMAD R27, R5, 0x2, R25 ;  /* 0x00000002051b7824 */ /* 0x000fe200078e0219 */
[----:B------:R-:W-:Y:S01]  /*0830*/  LEA R10, P0, R29, R2, 0x1 ;  /* 0x000000021d0a7211 */ /* 0x000fe200078008ff */
[----:B------:R0:W5:Y:S03]  /*0840*/  LDG.E.U16 R57, [R16.64] ;  /* 0x0000000610397981 */ /* 0x000166000c1e1500 */
[----:B------:R-:W-:-:S05]  /*0850*/  LEA R31, R5, R27, 0x1 ;  /* 0x0000001b051f7211 */ /* 0x000fca00078e08ff */
[----:B-1----:R-:W-:Y:S01]  /*0860*/  IMAD R19, R5, 0x2, R31 ;  /* 0x0000000205137824 */ /* 0x002fe200078e021f */
[----:B------:R-:W-:Y:S02]  /*0870*/  LEA.HI.X.SX32 R11, R29, R0, 0x1, P0 ;  /* 0x000000001d0b7211 */ /* 0x000fe400000f0eff */
[----:B------:R-:W-:Y:S02]  /*0880*/  LEA R12, P0, R23, R2, 0x1 ;  /* 0x00000002170c7211 */ /* 0x000fe400078008ff */
[----:B------:R-:W-:Y:S01]  /*0890*/  LEA R29, R5, R19, 0x1 ;  /* 0x00000013051d7211 */ /* 0x000fe200078e08ff */
[----:B------:R1:W5:Y:S01]  /*08a0*/  LDG.E.U16 R58, [R10.64] ;  /* 0x000000060a3a7981 */ /* 0x000362000c1e1500 */
[----:B------:R-:W-:Y:S02]  /*08b0*/  LEA.HI.X.SX32 R13, R23, R0, 0x1, P0 ;  /* 0x00000000170d7211 */ /* 0x000fe400000f0eff */
[-C--:B0-----:R-:W-:Y:S01]  /*08c0*/  LEA R14, P0, R25, R2.reuse, 0x1 ;  /* 0x00000002190e7211 */ /* 0x081fe200078008ff */
[----:B------:R-:W-:Y:S01]  /*08d0*/  IMAD R23, R5, 0x2, R29 ;  /* 0x0000000205177824 */ /* 0x000fe200078e021d */
[----:B------:R-:W-:Y:S01]  /*08e0*/  LEA R20, P1, R21, R2, 0x1 ;  /* 0x0000000215147211 */ /* 0x000fe200078208ff */
[----:B------:R0:W5:Y:S01]  /*08f0*/  LDG.E.U16 R60, [R12.64] ;  /* 0x000000060c3c7981 */ /* 0x000162000c1e1500 */
[----:B------:R-:W-:-:S02]  /*0900*/  LEA.HI.X.SX32 R15, R25, R0, 0x1, P0 ;  /* 0x00000000190f7211 */ /* 0x000fc400000f0eff */
[----:B------:R-:W-:Y:S02]  /*0910*/  LEA R25, R5, R23, 0x1 ;  /* 0x0000001705197211 */ /* 0x000fe400078e08ff */
[----:B------:R-:W-:Y:S01]  /*0920*/  LEA R16, P0, R27, R2, 0x1 ;  /* 0x000000021b107211 */ /* 0x000fe200078008ff */
[----:B------:R0:W5:Y:S02]  /*0930*/  LDG.E.U16 R61, [R14.64] ;  /* 0x000000060e3d7981 */ /* 0x000164000c1e1500 */
[----:B------:R-:W-:Y:S01]  /*0940*/  IMAD R33, R5, 0x2, R25 ;  /* 0x0000000205217824 */ /* 0x000fe200078e0219 */
[-C--:B------:R-:W-:Y:S02]  /*0950*/  LEA.HI.X.SX32 R21, R21, R0.reuse, 0x1, P1 ;  /* 0x0000000015157211 */ /* 0x080fe400008f0eff */
[----:B------:R-:W-:Y:S02]  /*0960*/  LEA.HI.X.SX32 R17, R27, R0, 0x1, P0 ;  /* 0x000000001b117211 */ /* 0x000fe400000f0eff */
[----:B-1----:R-:W-:Y:S01]  /*0970*/  LEA R10, P1, R31, R2, 0x1 ;  /* 0x000000021f0a7211 */ /* 0x002fe200078208ff */
[----:B------:R1:W5:Y:S01]  /*0980*/  LDG.E.U16 R59, [R20.64] ;  /* 0x00000006143b7981 */ /* 0x000362000c1e1500 */
[----:B------:R-:W-:-:S02]  /*0990*/  LEA R27, R5, R33, 0x1 ;  /* 0x00000021051b7211 */ /* 0x000fc400078e08ff */
[----:B------:R-:W-:Y:S01]  /*09a0*/  LEA.HI.X.SX32 R11, R31, R0, 0x1, P1 ;  /* 0x000000001f0b7211 */ /* 0x000fe200008f0eff */
[----:B------:R1:W5:Y:S01]  /*09b0*/  LDG.E.U16 R62, [R16.64] ;  /* 0x00000006103e7981 */ /* 0x000362000c1e1500 */
[----:B------:R-:W-:Y:S01]  /*09c0*/  LEA R18, P0, R19, R2, 0x1 ;  /* 0x0000000213127211 */ /* 0x000fe200078008ff */
[----:B------:R-:W-:Y:S02]  /*09d0*/  IMAD R31, R5, 0x2, R27 ;  /* 0x00000002051f7824 */ /* 0x000fe400078e021b */
[----:B------:R1:W5:Y:S01]  /*09e0*/  LDG.E.U16 R63, [R10.64] ;  /* 0x000000060a3f7981 */ /* 0x000362000c1e1500 */
[----:B------:R-:W-:Y:S02]  /*09f0*/  LEA.HI.X.SX32 R19, R19, R0, 0x1, P0 ;  /* 0x0000000013137211 */ /* 0x000fe400000f0eff */
[----:B0-----:R-:W-:Y:S02]  /*0a00*/  LEA R12, P0, R29, R2, 0x1 ;  /* 0x000000021d0c7211 */ /* 0x001fe400078008ff */
[----:B------:R-:W-:Y:S01]  /*0a10*/  LEA R35, R5, R31, 0x1 ;  /* 0x0000001f05237211 */ /* 0x000fe200078e08ff */
[----:B------:R0:W5:Y:S01]  /*0a20*/  LDG.E.U16 R64, [R18.64] ;  /* 0x0000000612407981 */ /* 0x000162000c1e1500 */
[----:B------:R-:W-:-:S03]  /*0a30*/  LEA.HI.X.SX32 R13, R29, R0, 0x1, P0 ;  /* 0x000000001d0d7211 */ /* 0x000fc600000f0eff */
[----:B------:R-:W-:Y:S01]  /*0a40*/  IMAD R29, R5, 0x2, R35 ;  /* 0x00000002051d7824 */ /* 0x000fe200078e0223 */
[----:B------:R-:W-:Y:S01]  /*0a50*/  LEA R14, P0, R23, R2, 0x1 ;  /* 0x00000002170e7211 */ /* 0x000fe200078008ff */
[----:B------:R0:W5:Y:S03]  /*0a60*/  LDG.E.U16 R65, [R12.64] ;  /* 0x000000060c417981 */ /* 0x000166000c1e1500 */
[----:B------:R-:W-:Y:S02]  /*0a70*/  LEA R37, R5, R29, 0x1 ;  /* 0x0000001d05257211 */ /* 0x000fe400078e08ff */
[----:B------:R-:W-:Y:S02]  /*0a80*/  LEA.HI.X.SX32 R15, R23, R0, 0x1, P0 ;  /* 0x00000000170f7211 */ /* 0x000fe400000f0eff */
[-C--:B-1----:R-:W-:Y:S01]  /*0a90*/  LEA R20, P1, R25, R2.reuse, 0x1 ;  /* 0x0000000219147211 */ /* 0x082fe200078208ff */
[----:B------:R-:W-:Y:S01]  /*0aa0*/  IMAD R23, R5, 0x2, R37 ;  /* 0x0000000205177824 */ /* 0x000fe200078e0225 */
[----:B------:R-:W-:Y:S01]  /*0ab0*/  LEA R10, P0, R33, R2, 0x1 ;  /* 0x00000002210a7211 */ /* 0x000fe200078008ff */
[----:B------:R1:W5:Y:S01]  /*0ac0*/  LDG.E.U16 R66, [R14.64] ;  /* 0x000000060e427981 */ /* 0x000362000c1e1500 */
[----:B------:R-:W-:-:S02]  /*0ad0*/  LEA.HI.X.SX32 R21, R25, R0, 0x1, P1 ;  /* 0x0000000019157211 */ /* 0x000fc400008f0eff */
[----:B------:R-:W-:Y:S02]  /*0ae0*/  LEA R25, R5, R23, 0x1 ;  /* 0x0000001705197211 */ /* 0x000fe400078e08ff */
[----:B------:R-:W-:Y:S01]  /*0af0*/  LEA.HI.X.SX32 R11, R33, R0, 0x1, P0 ;  /* 0x00000000210b7211 */ /* 0x000fe200000f0eff */
[----:B------:R0:W5:Y:S02]  /*0b00*/  LDG.E.U16 R67, [R20.64] ;  /* 0x0000000614437981 */ /* 0x000164000c1e1500 */
[----:B------:R-:W-:Y:S01]  /*0b10*/  IMAD R33, R5, 0x2, R25 ;  /* 0x0000000205217824 */ /* 0x000fe200078e0219 */
[----:B------:R-:W-:Y:S01]  /*0b20*/  LEA R16, P0, R27, R2, 0x1 ;  /* 0x000000021b107211 */ /* 0x000fe200078008ff */
[----:B------:R1:W5:Y:S03]  /*0b30*/  LDG.E.U16 R68, [R10.64] ;  /* 0x000000060a447981 */ /* 0x000366000c1e1500 */
[----:B------:R-:W-:-:S02]  /*0b40*/  LEA R39, R5, R33, 0x1 ;  /* 0x0000002105277211 */ /* 0x000fc400078e08ff */
[----:B------:R-:W-:-:S03]  /*0b50*/  LEA.HI.X.SX32 R17, R27, R0, 0x1, P0 ;  /* 0x000000001b117211 */ /* 0x000fc600000f0eff */
[----:B------:R-:W-:Y:S01]  /*0b60*/  IMAD R27, R5, 0x2, R39 ;  /* 0x00000002051b7824 */ /* 0x000fe200078e0227 */
[----:B0-----:R-:W-:Y:S01]  /*0b70*/  LEA R12, P0, R31, R2, 0x1 ;  /* 0x000000021f0c7211 */ /* 0x001fe200078008ff */
[----:B------:R0:W5:Y:S03]  /*0b80*/  LDG.E.U16 R69, [R16.64] ;  /* 0x0000000610457981 */ /* 0x000166000c1e1500 */
[----:B------:R-:W-:Y:S02]  /*0b90*/  LEA R41, R5, R27, 0x1 ;  /* 0x0000001b05297211 */ /* 0x000fe400078e08ff */
[----:B------:R-:W-:Y:S02]  /*0ba0*/  LEA.HI.X.SX32 R13, R31, R0, 0x1, P0 ;  /* 0x000000001f0d7211 */ /* 0x000fe400000f0eff */
[-C--:B------:R-:W-:Y:S01]  /*0bb0*/  LEA R18, P1, R35, R2.reuse, 0x1 ;  /* 0x0000000223127211 */ /* 0x080fe200078208ff */
[----:B------:R-:W-:Y:S01]  /*0bc0*/  IMAD R31, R5, 0x2, R41 ;  /* 0x00000002051f7824 */ /* 0x000fe200078e0229 */
[----:B-1----:R-:W-:Y:S01]  /*0bd0*/  LEA R14, P0, R29, R2, 0x1 ;  /* 0x000000021d0e7211 */ /* 0x002fe200078008ff */
        /* <DEDUP_REMOVED lines=13> */
[----:B------:R-:W-:-:S05]  /*0cb0*/  LEA R43, R5, R37, 0x1 ;  /* 0x00000025052b7211 */ /* 0x000fca00078e08ff */
[----:B------:R-:W-:Y:S01]  /*0cc0*/  IMAD R45, R5, 0x2, R43 ;  /* 0x00000002052d7824 */ /* 0x000fe200078e022b */
[----:B------:R-:W-:Y:S02]  /*0cd0*/  LEA.HI.X.SX32 R17, R23, R0, 0x1, P0 ;  /* 0x0000000017117211 */ /* 0x000fe400000f0eff */
[----:B-1----:R-:W-:Y:S02]  /*0ce0*/  LEA R12, P1, R25, R2, 0x1 ;  /* 0x00000002190c7211 */ /* 0x002fe400078208ff */
[----:B------:R-:W-:Y:S01]  /*0cf0*/  LEA R23, R5, R45, 0x1 ;  /* 0x0000002d05177211 */ /* 0x000fe200078e08ff */
[----:B------:R1:W5:Y:S01]  /*0d00*/  LDG.E.U16 R74, [R16.64] ;  /* 0x00000006104a7981 */ /* 0x000362000c1e1500 */
[----:B------:R-:W-:Y:S02]  /*0d10*/  LEA.HI.X.SX32 R13, R25, R0, 0x1, P1 ;  /* 0x00000000190d7211 */ /* 0x000fe400008f0eff */
[-C--:B------:R-:W-:Y:S01]  /*0d20*/  LEA R18, P0, R33, R2.reuse, 0x1 ;  /* 0x0000000221127211 */ /* 0x080fe200078008ff */
[----:B------:R-:W-:Y:S01]  /*0d30*/  IMAD R25, R5, 0x2, R23 ;  /* 0x0000000205197824 */ /* 0x000fe200078e0217 */
[----:B------:R-:W-:Y:S01]  /*0d40*/  LEA R20, P1, R21, R2, 0x1 ;  /* 0x0000000215147211 */ /* 0x000fe200078208ff */
[----:B------:R1:W5:Y:S01]  /*0d50*/  LDG.E.U16 R75, [R12.64] ;  /* 0x000000060c4b7981 */ /* 0x000362000c1e1500 */
[----:B------:R-:W-:-:S02]  /*0d60*/  LEA.HI.X.SX32 R19, R33, R0, 0x1, P0 ;  /* 0x0000000021137211 */ /* 0x000fc400000f0eff */
[----:B------:R-:W-:Y:S02]  /*0d70*/  LEA R14, P0, R39, R2, 0x1 ;  /* 0x00000002270e7211 */ /* 0x000fe400078008ff */
[----:B------:R-:W-:Y:S01]  /*0d80*/  LEA R33, R5, R25, 0x1 ;  /* 0x0000001905217211 */ /* 0x000fe200078e08ff */
[----:B------:R1:W5:Y:S01]  /*0d90*/  LDG.E.U16 R76, [R18.64] ;  /* 0x00000006124c7981 */ /* 0x000362000c1e1500 */
[----:B------:R-:W-:Y:S02]  /*0da0*/  LEA.HI.X.SX32 R15, R39, R0, 0x1, P0 ;  /* 0x00000000270f7211 */ /* 0x000fe400000f0eff */
[----:B0-----:R-:W-:Y:S01]  /*0db0*/  LEA R10, P0, R41, R2, 0x1 ;  /* 0x00000002290a7211 */ /* 0x001fe200078008ff */
[----:B------:R-:W-:Y:S01]  /*0dc0*/  IMAD R39, R5, 0x2, R33 ;  /* 0x0000000205277824 */ /* 0x000fe200078e0221 */
[-C--:B------:R-:W-:Y:S01]  /*0dd0*/  LEA.HI.X.SX32 R21, R21, R0.reuse, 0x1, P1 ;  /* 0x0000000015157211 */ /* 0x080fe200008f0eff */
[----:B------:R0:W5:Y:S01]  /*0de0*/  LDG.E.U16 R77, [R14.64] ;  /* 0x000000060e4d7981 */ /* 0x000162000c1e1500 */
[----:B------:R-:W-:-:S02]  /*0df0*/  LEA.HI.X.SX32 R11, R41, R0, 0x1, P0 ;  /* 0x00000000290b7211 */ /* 0x000fc400000f0eff */
[----:B------:R-:W-:Y:S01]  /*0e00*/  LEA R22, P0, R23, R2, 0x1 ;  /* 0x0000000217167211 */ /* 0x000fe200078008ff */
[----:B------:R0:W5:Y:S01]  /*0e10*/  LDG.E.U16 R79, [R20.64] ;  /* 0x00000006144f7981 */ /* 0x000162000c1e1500 */
[----:B------:R-:W-:Y:S02]  /*0e20*/  LEA R41, R5, R39, 0x1 ;  /* 0x0000002705297211 */ /* 0x000fe400078e08ff */
[----:B------:R-:W-:Y:S01]  /*0e30*/  LEA.HI.X.SX32 R23, R23, R0, 0x1, P0 ;  /* 0x0000000017177211 */ /* 0x000fe200000f0eff */
[----:B------:R0:W5:Y:S01]  /*0e40*/  LDG.E.U16 R78, [R10.64] ;  /* 0x000000060a4e7981 */ /* 0x000162000c1e1500 */
[-C--:B-1----:R-:W-:Y:S02]  /*0e50*/  LEA R18, P1, R41, R2.reuse, 0x1 ;  /* 0x0000000229127211 */ /* 0x082fe400078208ff */
[----:B------:R-:W-:Y:S01]  /*0e60*/  LEA R12, P0, R31, R2, 0x1 ;  /* 0x000000021f0c7211 */ /* 0x000fe200078008ff */
[----:B------:R1:W5:Y:S01]  /*0e70*/  LDG.E.U16 R80, [R22.64] ;  /* 0x0000000616507981 */ /* 0x000362000c1e1500 */
[-C--:B------:R-:W-:Y:S01]  /*0e80*/  LEA.HI.X.SX32 R19, R41, R0.reuse, 0x1, P1 ;  /* 0x0000000029137211 */ /* 0x080fe200008f0eff */
[----:B------:R-:W-:Y:S01]  /*0e90*/  IMAD R41, R5, 0x2, R41 ;  /* 0x0000000205297824 */ /* 0x000fe200078e0229 */
[----:B------:R-:W-:-:S02]  /*0ea0*/  LEA.HI.X.SX32 R13, R31, R0, 0x1, P0 ;  /* 0x000000001f0d7211 */ /* 0x000fc400000f0eff */
[-C--:B------:R-:W-:Y:S01]  /*0eb0*/  LEA R16, P1, R37, R2.reuse, 0x1 ;  /* 0x0000000225107211 */ /* 0x080fe200078208ff */
[----:B------:R1:W5:Y:S01]  /*0ec0*/  LDG.E.U16 R82, [R18.64] ;  /* 0x0000000612527981 */ /* 0x000362000c1e1500 */
[----:B0-----:R-:W-:Y:S02]  /*0ed0*/  LEA R10, P0, R25, R2, 0x1 ;  /* 0x00000002190a7211 */ /* 0x001fe400078008ff */
[-C--:B------:R-:W-:Y:S01]  /*0ee0*/  LEA.HI.X.SX32 R17, R37, R0.reuse, 0x1, P1 ;  /* 0x0000000025117211 */ /* 0x080fe200008f0eff */
[----:B------:R0:W5:Y:S01]  /*0ef0*/  LDG.E.U16 R31, [R12.64] ;  /* 0x000000060c1f7981 */ /* 0x000162000c1e1500 */
[----:B------:R-:W-:Y:S02]  /*0f00*/  LEA.HI.X.SX32 R11, R25, R0, 0x1, P0 ;  /* 0x00000000190b7211 */ /* 0x000fe400000f0eff */
[-C--:B------:R-:W-:Y:S01]  /*0f10*/  LEA R24, P1, R41, R2.reuse, 0x1 ;  /* 0x0000000229187211 */ /* 0x080fe200078208ff */
[----:B------:R0:W5:Y:S01]  /*0f20*/  LDG.E.U16 R37, [R16.64] ;  /* 0x0000000610257981 */ /* 0x000162000c1e1500 */
[----:B------:R-:W-:-:S02]  /*0f30*/  LEA R14, P0, R35, R2, 0x1 ;  /* 0x00000002230e7211 */ /* 0x000fc400078008ff */
[-C--:B------:R-:W-:Y:S01]  /*0f40*/  LEA.HI.X.SX32 R25, R41, R0.reuse, 0x1, P1 ;  /* 0x0000000029197211 */ /* 0x080fe200008f0eff */
[----:B------:R0:W5:Y:S01]  /*0f50*/  LDG.E.U16 R81, [R10.64] ;  /* 0x000000060a517981 */ /* 0x000162000c1e1500 */
[----:B------:R-:W-:Y:S02]  /*0f60*/  LEA.HI.X.SX32 R15, R35, R0, 0x1, P0 ;  /* 0x00000000230f7211 */ /* 0x000fe400000f0eff */
[-C--:B-1----:R-:W-:Y:S01]  /*0f70*/  LEA R18, P1, R43, R2.reuse, 0x1 ;  /* 0x000000022b127211 */ /* 0x082fe200078208ff */
[----:B------:R-:W5:Y:S01]  /*0f80*/  LDG.E.U16 R24, [R24.64] ;  /* 0x0000000618187981 */ /* 0x000f62000c1e1500 */
[----:B------:R-:W-:Y:S02]  /*0f90*/  LEA R20, P0, R33, R2, 0x1 ;  /* 0x0000000221147211 */ /* 0x000fe400078008ff */
[----:B------:R-:W-:Y:S01]  /*0fa0*/  LEA R41, R5, R41, 0x1 ;  /* 0x0000002905297211 */ /* 0x000fe200078e08ff */
[----:B------:R1:W5:Y:S01]  /*0fb0*/  LDG.E.U16 R35, [R14.64] ;  /* 0x000000060e237981 */ /* 0x000362000c1e1500 */
[----:B------:R-:W-:-:S02]  /*0fc0*/  LEA.HI.X.SX32 R19, R43, R0, 0x1, P1 ;  /* 0x000000002b137211 */ /* 0x000fc400008f0eff */
[----:B------:R-:W-:Y:S02]  /*0fd0*/  LEA.HI.X.SX32 R21, R33, R0, 0x1, P0 ;  /* 0x0000000021157211 */ /* 0x000fe400000f0eff */
[-C--:B------:R-:W-:Y:S01]  /*0fe0*/  LEA R22, P1, R41, R2.reuse, 0x1 ;  /* 0x0000000229167211 */ /* 0x080fe200078208ff */
[----:B------:R-:W-:Y:S01]  /*0ff0*/  IMAD R5, R5, 0x2, R41 ;  /* 0x0000000205057824 */ /* 0x000fe200078e0229 */
[----:B0-----:R-:W-:Y:S01]  /*1000*/  LEA R10, P0, R27, R2, 0x1 ;  /* 0x000000021b0a7211 */ /* 0x001fe200078008ff */
[----:B------:R0:W5:Y:S01]  /*1010*/  LDG.E.U16 R33, [R18.64] ;  /* 0x0000000612217981 */ /* 0x000162000c1e1500 */
[-C--:B------:R-:W-:Y:S02]  /*1020*/  LEA.HI.X.SX32 R23, R41, R0.reuse, 0x1, P1 ;  /* 0x0000000029177211 */ /* 0x080fe400008f0eff */
[----:B------:R-:W-:Y:S01]  /*1030*/  LEA.HI.X.SX32 R11, R27, R0, 0x1, P0 ;  /* 0x000000001b0b7211 */ /* 0x000fe200000f0eff */
[----:B------:R0:W5:Y:S01]  /*1040*/  LDG.E.U16 R20, [R20.64] ;  /* 0x0000000614147981 */ /* 0x000162000c1e1500 */
[----:B------:R-:W-:-:S02]  /*1050*/  LEA R12, P0, R29, R2, 0x1 ;  /* 0x000000021d0c7211 */ /* 0x000fc400078008ff */
[----:B-1----:R-:W-:Y:S01]  /*1060*/  LEA R14, P1, R45, R2, 0x1 ;  /* 0x000000022d0e7211 */ /* 0x002fe200078208ff */
[----:B------:R1:W5:Y:S01]  /*1070*/  LDG.E.U16 R22, [R22.64] ;  /* 0x0000000616167981 */ /* 0x000362000c1e1500 */
[-C--:B------:R-:W-:Y:S02]  /*1080*/  LEA.HI.X.SX32 R13, R29, R0.reuse, 0x1, P0 ;  /* 0x000000001d0d7211 */ /* 0x080fe400000f0eff */
[----:B------:R-:W-:Y:S01]  /*1090*/  LEA.HI.X.SX32 R15, R45, R0, 0x1, P1 ;  /* 0x000000002d0f7211 */ /* 0x000fe200008f0eff */
[----:B------:R1:W5:Y:S01]  /*10a0*/  LDG.E.U16 R10, [R10.64] ;  /* 0x000000060a0a7981 */ /* 0x000362000c1e1500 */
[-C--:B------:R-:W-:Y:S02]  /*10b0*/  LEA R16, P0, R39, R2.reuse, 0x1 ;  /* 0x0000000227107211 */ /* 0x080fe400078008ff */
[----:B0-----:R-:W-:Y:S01]  /*10c0*/  LEA R18, P1, R5, R2, 0x1 ;  /* 0x0000000205127211 */ /* 0x001fe200078208ff */
[----:B------:R0:W5:Y:S01]  /*10d0*/  LDG.E.U16 R12, [R12.64] ;  /* 0x000000060c0c7981 */ /* 0x000162000c1e1500 */
[----:B------:R-:W-:-:S02]  /*10e0*/  LEA.HI.X.SX32 R17, R39, R0, 0x1, P0 ;  /* 0x0000000027117211 */ /* 0x000fc400000f0eff */
[----:B------:R-:W-:Y:S02]  /*10f0*/  LEA.HI.X.SX32 R19, R5, R0, 0x1, P1 ;  /* 0x0000000005137211 */ /* 0x000fe400008f0eff */
[----:B------:R0:W5:Y:S04]  /*1100*/  LDG.E.U16 R5, [R14.64] ;  /* 0x000000060e057981 */ /* 0x000168000c1e1500 */
[----:B------:R-:W5:Y:S04]  /*1110*/  LDG.E.U16 R21, [R16.64] ;  /* 0x0000000610157981 */ /* 0x000f68000c1e1500 */
[----:B-1----:R-:W5:Y:S01]  /*1120*/  LDG.E.U16 R23, [R18.64] ;  /* 0x0000000612177981 */ /* 0x002f62000c1e1500 */
[----:B------:R-:W-:-:S02]  /*1130*/  SHF.R.S32.HI R2, RZ, 0x6, R112 ;  /* 0x00000006ff027819 */ /* 0x000fc40000011470 */
[----:B------:R-:W-:Y:S02]  /*1140*/  LOP3.LUT R0, R112, 0x3f, RZ, 0xc0, !PT ;  /* 0x0000003f70007812 */ /* 0x000fe400078ec0ff */
[----:B------:R-:W-:Y:S02]  /*1150*/  SGXT R2, R2, 0x1 ;  /* 0x000000010202781a */ /* 0x000fe40000000200 */
[----:B------:R-:W-:-:S04]  /*1160*/  SHF.L.U32 R11, R0, 0x1, RZ ;  /* 0x00000001000b7819 */ /* 0x000fc800000006ff */
[----:B------:R-:W-:-:S05]  /*1170*/  LOP3.LUT R2, R11, 0x90, R2, 0x78, !PT ;  /* 0x000000900b027812 */ /* 0x000fca00078e7802 */
[----:B--2---:R1:W-:Y:S01]  /*1180*/  STS.U16 [R2+0x8000], R3 ;  /* 0x0080000302007388 */ /* 0x0043e20000000400 */
[----:B------:R-:W-:-:S03]  /*1190*/  LOP3.LUT R0, R2, 0x40, RZ, 0x3c, !PT ;  /* 0x0000004002007812 */ /* 0x000fc600078e3cff */
[----:B------:R-:W-:Y:S01]  /*11a0*/  STS.U16 [R2+0x8400], R9 ;  /* 0x0084000902007388 */ /* 0x000fe20000000400 */
[----:B-1----:R-:W-:-:S03]  /*11b0*/  LOP3.LUT R3, R2, 0x20, RZ, 0x3c, !PT ;  /* 0x0000002002037812 */ /* 0x002fc600078e3cff */
[----:B------:R-:W-:Y:S04]  /*11c0*/  STS.U16 [R2+0x8800], R32 ;  /* 0x0088002002007388 */ /* 0x000fe80000000400 */
[----:B------:R-:W-:Y:S04]  /*11d0*/  STS.U16 [R2+0x8c00], R40 ;  /* 0x008c002802007388 */ /* 0x000fe80000000400 */
[----:B------:R-:W-:Y:S04]  /*11e0*/  STS.U16 [R2+0x9000], R47 ;  /* 0x0090002f02007388 */ /* 0x000fe80000000400 */
[----:B---3--:R-:W-:Y:S04]  /*11f0*/  STS.U16 [R2+0x9400], R51 ;  /* 0x0094003302007388 */ /* 0x008fe80000000400 */
[----:B----4-:R-:W-:Y:S01]  /*1200*/  STS.U16 [R2+0x9800], R55 ;  /* 0x0098003702007388 */ /* 0x010fe20000000400 */
[----:B0-----:R-:W-:Y:S01]  /*1210*/  MOV R13, 0xff800000 ;  /* 0xff800000000d7802 */ /* 0x001fe20000000f00 */
[----:B------:R-:W-:-:S02]  /*1220*/  IMAD.MOV.U32 R14, RZ, RZ, -0x800000 ;  /* 0xff800000ff0e7424 */ /* 0x000fc400078e00ff */
[----:B-----5:R-:W-:Y:S04]  /*1230*/  STS.U16 [R2+0x9c00], R59 ;  /* 0x009c003b02007388 */ /* 0x020fe80000000400 */
[----:B------:R-:W-:Y:S04]  /*1240*/  STS.U16 [R2+0xa000], R63 ;  /* 0x00a0003f02007388 */ /* 0x000fe80000000400 */
        /* <DEDUP_REMOVED lines=22> */
[----:B------:R0:W-:Y:S04]  /*13b0*/  STS.U16 [R3+0xbd00], R24 ;  /* 0x00bd001803007388 */ /* 0x0001e80000000400 */
[----:B------:R-:W-:Y:S01]  /*13c0*/  STS.U16 [R0+0x8200], R6 ;  /* 0x0082000600007388 */ /* 0x000fe20000000400 */
[----:B0-----:R-:W-:-:S03]  /*13d0*/  LOP3.LUT R3, R2, 0x60, RZ, 0x3c, !PT ;  /* 0x0000006002037812 */ /* 0x001fc600078e3cff */
        /* <DEDUP_REMOVED lines=14> */
[----:B------:R0:W-:Y:S01]  /*14c0*/  STS.U16 [R0+0xbe00], R22 ;  /* 0x00be001600007388 */ /* 0x0001e20000000400 */
[----:B------:R-:W-:-:S03]  /*14d0*/  IMAD.MOV.U32 R2, RZ, RZ, 0x3f800000 ;  /* 0x3f800000ff027424 */ /* 0x000fc600078e00ff */
[----:B------:R-:W-:Y:S04]  /*14e0*/  STS.U16 [R3+0x8300], R7 ;  /* 0x0083000703007388 */ /* 0x000fe80000000400 */
[----:B------:R-:W-:Y:S01]  /*14f0*/  STS.U16 [R3+0x8700], R30 ;  /* 0x0087001e03007388 */ /* 0x000fe20000000400 */
[----:B0-----:R-:W-:-:S03]  /*1500*/  IMAD.MOV.U32 R0, RZ, RZ, 0x3f800000 ;  /* 0x3f800000ff007424 */ /* 0x001fc600078e00ff */
        /* <DEDUP_REMOVED lines=14> */
[----:B------:R-:W-:Y:S01]  /*15f0*/  STL [R1+0x1c], R0 ;  /* 0x00001c0001007387 */ /* 0x000fe20000100800 */
[----:B0-----:R-:W-:-:S03]  /*1600*/  MOV R3, 0x3f800000 ;  /* 0x3f80000000037802 */ /* 0x001fc60000000f00 */
[----:B------:R-:W-:Y:S04]  /*1610*/  STL [R1+0x18], R0 ;  /* 0x0000180001007387 */ /* 0x000fe80000100800 */
[----:B------:R-:W-:Y:S04]  /*1620*/  STL [R1+0x14], R3 ;  /* 0x0000140301007387 */ /* 0x000fe80000100800 */
[----:B------:R-:W-:Y:S04]  /*1630*/  STL [R1+0x10], R2 ;  /* 0x0000100201007387 */ /* 0x000fe80000100800 */
[----:B------:R-:W-:Y:S04]  /*1640*/  STL [R1+0xc], R0 ;  /* 0x00000c0001007387 */ /* 0x000fe80000100800 */
[----:B------:R-:W-:Y:S04]  /*1650*/  STL [R1+0x8], R3 ;  /* 0x0000080301007387 */ /* 0x000fe80000100800 */
[----:B------:R-:W-:Y:S04]  /*1660*/  STL [R1+0x4], R2 ;  /* 0x0000040201007387 */ /* 0x000fe80000100800 */
[----:B------:R0:W-:Y:S02]  /*1670*/  STL [R1], R0 ;  /* 0x0000000001007387 */ /* 0x0001e40000100800 */
[----:B0-----:R-:W-:-:S04]  /*1680*/  IADD3 R0, R8, 0x40, RZ ;  /* 0x0000004008007810 */ /* 0x001fc80007ffe0ff */
[----:B------:R-:W-:Y:S01]  /*1690*/  ISETP.GE.AND P0, PT, R0, 0x1, PT ;  /* 0x000000010000780c */ /* 0x000fe20003f06270 */
[----:B------:R-:W-:Y:S01]  /*16a0*/  IMAD.MOV.U32 R16, RZ, RZ, -0x800000 ;  /* 0xff800000ff107424 */ /* 0x000fe200078e00ff */
[----:B------:R-:W-:Y:S01]  /*16b0*/  MOV R15, 0xff800000 ;  /* 0xff800000000f7802 */ /* 0x000fe20000000f00 */
[----:B------:R-:W-:Y:S01]  /*16c0*/  IMAD.MOV.U32 R18, RZ, RZ, -0x800000 ;  /* 0xff800000ff127424 */ /* 0x000fe200078e00ff */
[----:B------:R-:W-:Y:S01]  /*16d0*/  MOV R17, 0xff800000 ;  /* 0xff80000000117802 */ /* 0x000fe20000000f00 */
[----:B------:R-:W-:Y:S01]  /*16e0*/  IMAD.MOV.U32 R20, RZ, RZ, -0x800000 ;  /* 0xff800000ff147424 */ /* 0x000fe200078e00ff */
[----:B------:R-:W-:Y:S01]  /*16f0*/  MOV R19, 0xff800000 ;  /* 0xff80000000137802 */ /* 0x000fe20000000f00 */
[----:B------:R-:W-:Y:S01]  /*1700*/  CS2R R48, SRZ ;  /* 0x0000000000307805 */ /* 0x000fe2000001ff00 */
        /* <DEDUP_REMOVED lines=31> */
[----:B------:R-:W-:-:S02]  /*1900*/  LOP3.LUT R23, R112, 0x7f, RZ, 0xc0, !PT ;  /* 0x0000007f70177812 */ /* 0x000fc400078ec0ff */
[C---:B------:R-:W-:Y:S02]  /*1910*/  LOP3.LUT R12, R112.reuse, 0x1c, RZ, 0xc0, !PT ;  /* 0x0000001c700c7812 */ /* 0x040fe400078ec0ff */
[C---:B------:R-:W-:Y:S02]  /*1920*/  LOP3.LUT R24, R112.reuse, 0x3, RZ, 0xc0, !PT ;  /* 0x0000000370187812 */ /* 0x040fe400078ec0ff */
[C---:B------:R-:W-:Y:S02]  /*1930*/  LOP3.LUT R22, R112.reuse, 0x60, RZ, 0xc0, !PT ;  /* 0x0000006070167812 */ /* 0x040fe400078ec0ff */
[----:B------:R-:W-:Y:S01]  /*1940*/  SHF.L.U32 R0, R112, 0x2, RZ ;  /* 0x0000000270007819 */ /* 0x000fe200000006ff */
[----:B------:R-:W-:Y:S05]  /*1950*/  @!P0 BRA `(.L_x_0) ;  /* 0x0000eb1000008947 */ /* 0x000fea0003800000 */
[----:B------:R-:W-:Y:S01]  /*1960*/  LOP3.LUT R0, R0, 0x7c, RZ, 0xc0, !PT ;  /* 0x0000007c00007812 */ /* 0x000fe200078ec0ff */
[----:B------:R-:W-:Y:S01]  /*1970*/  IMAD R2, R113, c[0x0][0x1a0], RZ ;  /* 0x0000680071027a24 */ /* 0x000fe200078e02ff */
[----:B------:R-:W-:Y:S01]  /*1980*/  SHF.R.U32.HI R5, RZ, 0x1, R22 ;  /* 0x00000001ff057819 */ /* 0x000fe20000011616 */
[----:B------:R-:W-:Y:S01]  /*1990*/  IMAD R4, R23, c[0x0][0x1a8], RZ ;  /* 0x00006a0017047a24 */ /* 0x000fe200078e02ff */
[----:B------:R-:W-:Y:S01]  /*19a0*/  LOP3.LUT R7, R112, 0x7, RZ, 0xc0, !PT ;  /* 0x0000000770077812 */ /* 0x000fe200078ec0ff */
[----:B------:R-:W-:Y:S01]  /*19b0*/  IMAD R0, R12, 0x40, R0 ;  /* 0x000000400c007824 */ /* 0x000fe200078e0200 */
[----:B------:R-:W-:Y:S01]  /*19c0*/  SHF.L.U32 R9, R112, 0x1, RZ ;  /* 0x0000000170097819 */ /* 0x000fe200000006ff */
[----:B------:R-:W-:Y:S01]  /*19d0*/  IMAD R3, R113, c[0x0][0x1b0], RZ ;  /* 0x00006c0071037a24 */ /* 0x000fe200078e02ff */
[----:B------:R-:W-:Y:S01]  /*19e0*/  SHF.L.U32 R155, R4, 0x1, RZ ;  /* 0x00000001049b7819 */ /* 0x000fe200000006ff */
[----:B------:R-:W-:Y:S01]  /*19f0*/  IMAD R6, R23, c[0x0][0x1b4], RZ ;  /* 0x00006d0017067a24 */ /* 0x000fe200078e02ff */
[----:B------:R-:W-:Y:S01]  /*1a00*/  LOP3.LUT R0, R0, R5, RZ, 0x3c, !PT ;  /* 0x0000000500007212 */ /* 0x000fe200078e3cff */
[----:B------:R-:W-:Y:S01]  /*1a10*/  IMAD.SHL.U32 R154, R2, 0x2, RZ ;  /* 0x00000002029a7824 */ /* 0x000fe200078e00ff */
[----:B------:R-:W-:Y:S01]  /*1a20*/  SHF.L.U32 R14, R7, 0x4, RZ ;  /* 0x00000004070e7819 */ /* 0x000fe200000006ff */
[----:B------:R-:W-:Y:S01]  /*1a30*/  IMAD.SHL.U32 R156, R3, 0x2, RZ ;  /* 0x00000002039c7824 */ /* 0x000fe200078e00ff */
[----:B------:R-:W-:Y:S01]  /*1a40*/  SHF.L.U32 R157, R6, 0x1, RZ ;  /* 0x00000001069d7819 */ /* 0x000fe200000006ff */
[----:B------:R-:W-:Y:S01]  /*1a50*/  IMAD.HI R2, R2, 0x2, RZ ;  /* 0x0000000202027827 */ /* 0x000fe200078e02ff */
[----:B------:R-:W-:Y:S01]  /*1a60*/  IADD3 R154, P0, P1, R155, c[0x0][0x168], R154 ;  /* 0x00005a009b9a7a10 */ /* 0x000fe2000791e09a */
[----:B------:R-:W-:Y:S01]  /*1a70*/  CS2R R48, SRZ ;  /* 0x0000000000307805 */ /* 0x000fe2000001ff00 */
[----:B------:R-:W-:Y:S01]  /*1a80*/  IADD3 R156, P2, P3, R157, c[0x0][0x170], R156 ;  /* 0x00005c009d9c7a10 */ /* 0x000fe20007b5e09c */
[----:B------:R-:W-:Y:S01]  /*1a90*/  IMAD R10, R7, 0x90, RZ ;  /* 0x00000090070a7824 */ /* 0x000fe200078e02ff */
[----:B------:R-:W-:Y:S01]  /*1aa0*/  MOV R192, 0xff800000 ;  /* 0xff80000000c07802 */ /* 0x000fe20000000f00 */
[----:B------:R-:W-:Y:S01]  /*1ab0*/  IMAD.HI R5, R4, 0x2, RZ ;  /* 0x0000000204057827 */ /* 0x000fe200078e02ff */
[----:B------:R-:W-:Y:S01]  /*1ac0*/  MOV R198, 0xff800000 ;  /* 0xff80000000c67802 */ /* 0x000fe20000000f00 */
[----:B------:R-:W-:Y:S01]  /*1ad0*/  CS2R R50, SRZ ;  /* 0x0000000000327805 */ /* 0x000fe2000001ff00 */
[--C-:B------:R-:W-:Y:S01]  /*1ae0*/  LOP3.LUT R10, R10, 0x10, R9.reuse, 0x78, !PT ;  /* 0x000000100a0a7812 */ /* 0x100fe200078e7809 */
[----:B------:R-:W-:Y:S01]  /*1af0*/  IMAD.SHL.U32 R11, R112, 0x100, RZ ;  /* 0x00000100700b7824 */ /* 0x000fe200078e00ff */
[----:B------:R-:W-:Y:S01]  /*1b00*/  IADD3.X R155, R5, c[0x0][0x16c], R2, P0, P1 ;  /* 0x00005b00059b7a10 */ /* 0x000fe200007e2402 */
[----:B------:R-:W-:Y:S01]  /*1b10*/  IMAD.HI R3, R3, 0x2, RZ ;  /* 0x0000000203037827 */ /* 0x000fe200078e02ff */
[----:B------:R-:W-:Y:S01]  /*1b20*/  LOP3.LUT R9, R14, 0x30, R9, 0x78, !PT ;  /* 0x000000300e097812 */ /* 0x000fe200078e7809 */
[----:B------:R-:W-:Y:S01]  /*1b30*/  CS2R R52, SRZ ;  /* 0x0000000000347805 */ /* 0x000fe2000001ff00 */
[----:B------:R-:W-:Y:S01]  /*1b40*/  LOP3.LUT R2, R112, 0x10, RZ, 0xc0, !PT ;  /* 0x0000001070027812 */ /* 0x000fe200078ec0ff */
[----:B------:R-:W-:Y:S01]  /*1b50*/  IMAD.HI R6, R6, 0x2, RZ ;  /* 0x0000000206067827 */ /* 0x000fe200078e02ff */
[----:B------:R-:W-:Y:S01]  /*1b60*/  LOP3.LUT R14, R14, 0xf00, R11, 0xf8, !PT ;  /* 0x00000f000e0e7812 */ /* 0x000fe200078ef80b */
[----:B------:R-:W-:Y:S01]  /*1b70*/  CS2R R54, SRZ ;  /* 0x0000000000367805 */ /* 0x000fe2000001ff00 */
[----:B------:R-:W-:Y:S01]  /*1b80*/  SHF.R.U32.HI R11, RZ, 0x2, R112 ;  /* 0x00000002ff0b7819 */ /* 0x000fe20000011670 */
[----:B------:R-:W-:Y:S01]  /*1b90*/  IMAD R4, R7, 0x4, R22 ;  /* 0x0000000407047824 */ /* 0x000fe200078e0216 */
[----:B------:R-:W-:Y:S01]  /*1ba0*/  IADD3.X R157, R6, c[0x0][0x174], R3, P2, P3 ;  /* 0x00005d00069d7a10 */ /* 0x000fe200017e6403 */
[----:B------:R-:W-:Y:S01]  /*1bb0*/  IMAD.MOV.U32 R194, RZ, RZ, -0x800000 ;  /* 0xff800000ffc27424 */ /* 0x000fe200078e00ff */
[----:B------:R-:W-:Y:S01]  /*1bc0*/  SHF.L.U32 R3, R2, 0x6, RZ ;  /* 0x0000000602037819 */ /* 0x000fe200000006ff */
[----:B------:R-:W-:Y:S01]  /*1bd0*/  IMAD.U32 R2, R4, 0x40, R9 ;  /* 0x0000004004027824 */ /* 0x000fe200078e0009 */
[----:B------:R-:W-:Y:S01]  /*1be0*/  SHF.R.U32.HI R4, RZ, 0x3, R23 ;  /* 0x00000003ff047819 */ /* 0x000fe20000011617 */
[----:B------:R-:W-:Y:S01]  /*1bf0*/  STL.64 [R1+0x878], R156 ;  /* 0x0008789c01007387 */ /* 0x000fe20000100a00 */
[----:B------:R-:W-:Y:S01]  /*1c00*/  SGXT.U32 R11, R11, 0x3 ;  /* 0x000000030b0b781a */ /* 0x000fe20000000000 */
[----:B------:R-:W-:Y:S01]  /*1c10*/  IMAD.MOV.U32 R196, RZ, RZ, -0x800000 ;  /* 0xff800000ffc47424 */ /* 0x000fe200078e00ff */
[----:B------:R-:W-:Y:S01]  /*1c20*/  LOP3.LUT R3, R10, R3, RZ, 0xfc, !PT ;  /* 0x000000030a037212 */ /* 0x000fe200078efcff */
[----:B------:R-:W-:Y:S01]  /*1c30*/  STL [R1+0x890], R157 ;  /* 0x0008909d01007387 */ /* 0x000fe20000100800 */
[----:B------:R-:W-:Y:S01]  /*1c40*/  LOP3.LUT R10, R4, 0xc, RZ, 0xc0, !PT ;  /* 0x0000000c040a7812 */ /* 0x000fe200078ec0ff */
[----:B------:R-:W-:Y:S01]  /*1c50*/  IMAD.MOV.U32 R212, RZ, RZ, -0x800000 ;  /* 0xff800000ffd47424 */ /* 0x000fe200078e00ff */
[C-C-:B------:R-:W-:Y:S01]  /*1c60*/  LOP3.LUT R4, R8.reuse, 0x18, R11.reuse, 0xfe, !PT ;  /* 0x0000001808047812 */ /* 0x140fe200078efe0b */
[----:B------:R0:W-:Y:S01]  /*1c70*/  STL.64 [R1+0x880], R2 ;  /* 0x0008800201007387 */ /* 0x0001e20000100a00 */
[--C-:B------:R-:W-:Y:S01]  /*1c80*/  LOP3.LUT R5, R8, 0x20, R11.reuse, 0xfe, !PT ;  /* 0x0000002008057812 */ /* 0x100fe200078efe0b */
[----:B------:R-:W-:Y:S01]  /*1c90*/  IMAD.MOV.U32 R214, RZ, RZ, -0x800000 ;  /* 0xff800000ffd67424 */ /* 0x000fe200078e00ff */
[----:B------:R-:W-:Y:S01]  /*1ca0*/  SHF.L.U32 R9, R12, 0x2, RZ ;  /* 0x000000020c097819 */ /* 0x000fe200000006ff */
[----:B------:R-:W-:Y:S01]  /*1cb0*/  STL [R1+0x8b8], R3 ;  /* 0x0008b80301007387 */ /* 0x000fe20000100800 */
[C---:B------:R-:W-:Y:S01]  /*1cc0*/  LOP3.LUT R17, R11.reuse, 0x8, RZ, 0xfc, !PT ;  /* 0x000000080b117812 */ /* 0x040fe200078efcff */
[----:B------:R-:W-:Y:S01]  /*1cd0*/  CS2R R56, SRZ ;  /* 0x0000000000387805 */ /* 0x000fe2000001ff00 */
[C---:B------:R-:W-:Y:S01]  /*1ce0*/  LOP3.LUT R16, R11.reuse, 0x10, RZ, 0xfc, !PT ;  /* 0x000000100b107812 */ /* 0x040fe200078efcff */
[----:B------:R1:W-:Y:S01]  /*1cf0*/  STL.64 [R1+0x888], R4 ;  /* 0x0008880401007387 */ /* 0x0003e20000100a00 */
[C---:B------:R-:W-:Y:S01]  /*1d00*/  LOP3.LUT R13, R11.reuse, 0x18, RZ, 0xfc, !PT ;  /* 0x000000180b0d7812 */ /* 0x040fe200078efcff */
[----:B------:R-:W-:Y:S01]  /*1d10*/  CS2R R58, SRZ ;  /* 0x00000000003a7805 */ /* 0x000fe2000001ff00 */
[C---:B------:R-:W-:Y:S01]  /*1d20*/  LOP3.LUT R15, R11.reuse, 0x20, RZ, 0xfc, !PT ;  /* 0x000000200b0f7812 */ /* 0x040fe200078efcff */
[----:B------:R-:W-:Y:S01]  /*1d30*/  STL [R1+0x8a0], R5 ;  /* 0x0008a00501007387 */ /* 0x000fe20000100800 */
[C---:B0-----:R-:W-:Y:S01]  /*1d40*/  LOP3.LUT R2, R11.reuse, 0x38, RZ, 0xfc, !PT ;  /* 0x000000380b027812 */ /* 0x041fe200078efcff */
[----:B------:R-:W-:Y:S01]  /*1d50*/  CS2R R60, SRZ ;  /* 0x00000000003c7805 */ /* 0x000fe2000001ff00 */
[----:B------:R-:W-:Y:S01]  /*1d60*/  LOP3.LUT R197, R11, R8, RZ, 0xfc, !PT ;  /* 0x000000080bc57212 */ /* 0x000fe200078efcff */
[----:B------:R-:W-:Y:S01]  /*1d70*/  IMAD.SHL.U32 R15, R15, 0x10, RZ ;  /* 0x000000100f0f7824 */ /* 0x000fe200078e00ff */
[C-C-:B------:R-:W-:Y:S01]  /*1d80*/  LOP3.LUT R195, R8.reuse, 0x8, R11.reuse, 0xfe, !PT ;  /* 0x0000000808c37812 */ /* 0x140fe200078efe0b */
[----:B------:R-:W-:Y:S01]  /*1d90*/  CS2R R62, SRZ ;  /* 0x00000000003e7805 */ /* 0x000fe2000001ff00 */
[C-C-:B------:R-:W-:Y:S01]  /*1da0*/  LOP3.LUT R193, R8.reuse, 0x10, R11.reuse, 0xfe, !PT ;  /* 0x0000001008c17812 */ /* 0x140fe200078efe0b */
[----:B-1----:R-:W-:Y:S01]  /*1db0*/  IMAD.IADD R4, R9, 0x1, R10 ;  /* 0x0000000109047824 */ /* 0x002fe200078e020a */
[----:B------:R-:W-:Y:S01]  /*1dc0*/  SHF.L.U32 R9, R17, 0x4, RZ ;  /* 0x0000000411097819 */ /* 0x000fe200000006ff */
[----:B------:R-:W-:Y:S01]  /*1dd0*/  CS2R R64, SRZ ;  /* 0x0000000000407805 */ /* 0x000fe2000001ff00 */
[C-C-:B------:R-:W-:Y:S01]  /*1de0*/  LOP3.LUT R6, R8.reuse, 0x28, R11.reuse, 0xfe, !PT ;  /* 0x0000002808067812 */ /* 0x140fe200078efe0b */
[----:B------:R-:W-:Y:S01]  /*1df0*/  CS2R R66, SRZ ;  /* 0x0000000000427805 */ /* 0x000fe2000001ff00 */
[C-C-:B------:R-:W-:Y:S01]  /*1e00*/  LOP3.LUT R7, R8.reuse, 0x30, R11.reuse, 0xfe, !PT ;  /* 0x0000003008077812 */ /* 0x140fe200078efe0b */
[----:B------:R-:W-:Y:S01]  /*1e10*/  CS2R R68, SRZ ;  /* 0x0000000000447805 */ /* 0x000fe2000001ff00 */
[----:B------:R-:W-:Y:S01]  /*1e20*/  LOP3.LUT R8, R8, 0x38, R11, 0xfe, !PT ;  /* 0x0000003808087812 */ /* 0x000fe200078efe0b */
[----:B------:R-:W-:Y:S01]  /*1e30*/  CS2R R70, SRZ ;  /* 0x0000000000467805 */ /* 0x000fe2000001ff00 */
[C---:B------:R-:W-:Y:S01]  /*1e40*/  LOP3.LUT R12, R11.reuse, 0x28, RZ, 0xfc, !PT ;  /* 0x000000280b0c7812 */ /* 0x040fe200078efcff */
[----:B------:R-:W-:Y:S01]  /*1e50*/  STL.64 [R1+0x898], R6 ;  /* 0x0008980601007387 */ /* 0x000fe20000100a00 */
[----:B------:R-:W-:Y:S01]  /*1e60*/  LOP3.LUT R3, R11, 0x30, RZ, 0xfc, !PT ;  /* 0x000000300b037812 */ /* 0x000fe200078efcff */
[----:B------:R-:W-:Y:S01]  /*1e70*/  IMAD.SHL.U32 R11, R16, 0x10, RZ ;  /* 0x00000010100b7824 */ /* 0x000fe200078e00ff */
[----:B------:R-:W-:Y:S01]  /*1e80*/  SHF.L.U32 R21, R2, 0x4, RZ ;  /* 0x0000000402157819 */ /* 0x000fe200000006ff */
[C---:B------:R-:W-:Y:S01]  /*1e90*/  IMAD.IADD R2, R10.reuse, 0x1, R9 ;  /* 0x000000010a027824 */ /* 0x040fe200078e0209 */
[----:B------:R-:W-:Y:S01]  /*1ea0*/  SHF.L.U32 R13, R13, 0x4, RZ ;  /* 0x000000040d0d7819 */ /* 0x000fe200000006ff */
[----:B------:R-:W-:Y:S01]  /*1eb0*/  IMAD.SHL.U32 R19, R3, 0x10, RZ ;  /* 0x0000001003137824 */ /* 0x000fe200078e00ff */
[----:B------:R-:W-:Y:S01]  /*1ec0*/  IADD3 R4, R10, R11, RZ ;  /* 0x0000000b0a047210 */ /* 0x000fe20007ffe0ff */
[----:B------:R-:W-:Y:S01]  /*1ed0*/  IMAD.SHL.U32 R9, R23, 0x2, RZ ;  /* 0x0000000217097824 */ /* 0x000fe200078e00ff */
[----:B------:R-:W-:Y:S01]  /*1ee0*/  SHF.L.U32 R17, R12, 0x4, RZ ;  /* 0x000000040c117819 */ /* 0x000fe200000006ff */
[----:B------:R-:W-:Y:S01]  /*1ef0*/  IMAD.IADD R3, R10, 0x1, R13 ;  /* 0x000000010a037824 */ /* 0x000fe200078e020d */
[----:B------:R0:W-:Y:S01]  /*1f00*/  STL [R1+0x38], R2 ;  /* 0x0000380201007387 */ /* 0x0001e20000100800 */
[----:B------:R-:W-:Y:S01]  /*1f10*/  MOV R13, c[0x0][0x1a4] ;  /* 0x00006900000d7a02 */ /* 0x000fe20000000f00 */
[----:B------:R-:W-:Y:S01]  /*1f20*/  IMAD.MOV.U32 R12, RZ, RZ, c[0x0][0x1b8] ;  /* 0x00006e00ff0c7624 */ /* 0x000fe200078e00ff */
[----:B------:R-:W-:Y:S01]  /*1f30*/  ISETP.NE.U32.AND P0, PT, R24, RZ, PT ;  /* 0x000000ff1800720c */ /* 0x000fe20003f05070 */
[----:B------:R1:W-:Y:S01]  /*1f40*/  STL [R1+0x34], R4 ;  /* 0x0000340401007387 */ /* 0x0003e20000100800 */
[----:B------:R-:W-:Y:S01]  /*1f50*/  MOV R213, 0xff800000 ;  /* 0xff80000000d57802 */ /* 0x000fe20000000f00 */
[C---:B------:R-:W-:Y:S01]  /*1f60*/  IMAD R223, R13.reuse, 0x82, RZ ;  /* 0x000000820ddf7824 */ /* 0x040fe200078e02ff */
[----:B------:R-:W-:Y:S01]  /*1f70*/  SHF.L.U32 R246, R12, 0x1, RZ ;  /* 0x000000010cf67819 */ /* 0x000fe200000006ff */
[----:B------:R2:W-:Y:S01]  /*1f80*/  STL [R1+0x30], R3 ;  /* 0x0000300301007387 */ /* 0x0005e20000100800 */
[C---:B------:R-:W-:Y:S01]  /*1f90*/  IMAD R219, R13.reuse, 0x86, RZ ;  /* 0x000000860ddb7824 */ /* 0x040fe200078e02ff */
[----:B0-----:R-:W-:Y:S01]  /*1fa0*/  IADD3 R2, R10, R15, RZ ;  /* 0x0000000f0a027210 */ /* 0x001fe20007ffe0ff */
[C---:B------:R-:W-:Y:S01]  /*1fb0*/  IMAD R207, R13.reuse, 0x41, RZ ;  /* 0x000000410dcf7824 */ /* 0x040fe200078e02ff */
[----:B------:R-:W-:Y:S01]  /*1fc0*/  SHF.L.U32 R15, R24, 0x1, RZ ;  /* 0x00000001180f7819 */ /* 0x000fe200000006ff */
[C---:B------:R-:W-:Y:S01]  /*1fd0*/  IMAD R203, R13.reuse, 0x42, RZ ;  /* 0x000000420dcb7824 */ /* 0x040fe200078e02ff */
[----:B------:R-:W-:Y:S01]  /*1fe0*/  MOV R215, 0xff800000 ;  /* 0xff80000000d77802 */ /* 0x000fe20000000f00 */
[C---:B-1----:R-:W-:Y:S01]  /*1ff0*/  IMAD.IADD R4, R10.reuse, 0x1, R17 ;  /* 0x000000010a047824 */ /* 0x042fe200078e0211 */
[----:B------:R0:W-:Y:S01]  /*2000*/  STL [R1+0x2c], R2 ;  /* 0x00002c0201007387 */ /* 0x0001e20000100800 */
[C---:B------:R-:W-:Y:S01]  /*2010*/  IMAD R209, R13.reuse, 0x8a, RZ ;  /* 0x0000008a0dd17824 */ /* 0x040fe200078e02ff */
[C---:B--2---:R-:W-:Y:S01]  /*2020*/  IADD3 R3, R10.reuse, R19, RZ ;  /* 0x000000130a037210 */ /* 0x044fe20007ffe0ff */
[C---:B------:R-:W-:Y:S01]  /*2030*/  IMAD R205, R13.reuse, 0x21, RZ ;  /* 0x000000210dcd7824 */ /* 0x040fe200078e02ff */
[----:B------:R1:W-:Y:S01]  /*2040*/  STL [R1+0x28], R4 ;  /* 0x0000280401007387 */ /* 0x0003e20000100800 */
[C---:B------:R-:W-:Y:S01]  /*2050*/  IMAD R206, R13.reuse, 0x8c, RZ ;  /* 0x0000008c0dce7824 */ /* 0x040fe200078e02ff */
[----:B------:R-:W-:Y:S01]  /*2060*/  CS2R R72, SRZ ;  /* 0x0000000000487805 */ /* 0x000fe2000001ff00 */
[C---:B------:R-:W-:Y:S01]  /*2070*/  IMAD R221, R13.reuse, 0x84, RZ ;  /* 0x000000840ddd7824 */ /* 0x040fe200078e02ff */
[----:B------:R2:W-:Y:S01]  /*2080*/  STL [R1+0x24], R3 ;  /* 0x0000240301007387 */ /* 0x0005e20000100800 */
[----:B------:R-:W-:Y:S01]  /*2090*/  IMAD R190, R13, 0x22, RZ ;  /* 0x000000220dbe7824 */ /* 0x000fe200078e02ff */
[----:B------:R-:W-:Y:S01]  /*20a0*/  CS2R R74, SRZ ;  /* 0x00000000004a7805 */ /* 0x000fe2000001ff00 */
[----:B0-----:R-:W-:Y:S01]  /*20b0*/  IMAD.IADD R2, R10, 0x1, R21 ;  /* 0x000000010a027824 */ /* 0x001fe200078e0215 */
[-C--:B------:R-:W-:Y:S01]  /*20c0*/  IADD3 R6, P6, R221, R154.reuse, RZ ;  /* 0x0000009add067210 */ /* 0x080fe20007fde0ff */
[C---:B------:R-:W-:Y:S01]  /*20d0*/  IMAD R201, R13.reuse, 0x43, RZ ;  /* 0x000000430dc97824 */ /* 0x040fe200078e02ff */
[----:B------:R-:W-:Y:S01]  /*20e0*/  CS2R R10, SRZ ;  /* 0x00000000000a7805 */ /* 0x000fe2000001ff00 */
[----:B-1----:R-:W-:Y:S01]  /*20f0*/  IMAD.MOV.U32 R4, RZ, RZ, 0x3f800000 ;  /* 0x3f800000ff047424 */ /* 0x002fe200078e00ff */
[----:B------:R0:W-:Y:S01]  /*2100*/  STL [R1+0x20], R2 ;  /* 0x0000200201007387 */ /* 0x0001e20000100800 */
[C---:B------:R-:W-:Y:S01]  /*2110*/  IMAD R191, R13.reuse, 0x11, RZ ;  /* 0x000000110dbf7824 */ /* 0x040fe200078e02ff */
[----:B--2---:R-:W-:Y:S01]  /*2120*/  MOV R3, 0x3f800000 ;  /* 0x3f80000000037802 */ /* 0x004fe20000000f00 */
[C---:B------:R-:W-:Y:S01]  /*2130*/  IMAD R200, R13.reuse, 0x8e, RZ ;  /* 0x0000008e0dc87824 */ /* 0x040fe200078e02ff */
[----:B------:R1:W-:Y:S01]  /*2140*/  STL.64 [R1+0x8a8], R8 ;  /* 0x0008a80801007387 */ /* 0x0003e20000100a00 */
[C---:B------:R-:W-:Y:S01]  /*2150*/  IMAD R187, R13.reuse, 0x44, RZ ;  /* 0x000000440dbb7824 */ /* 0x040fe200078e02ff */
[----:B------:R-:W-:Y:S01]  /*2160*/  CS2R R76, SRZ ;  /* 0x00000000004c7805 */ /* 0x000fe2000001ff00 */
[C---:B------:R-:W-:Y:S01]  /*2170*/  IMAD R217, R13.reuse, 0x88, RZ ;  /* 0x000000880dd97824 */ /* 0x040fe200078e02ff */
[----:B------:R2:W-:Y:S01]  /*2180*/  STL.64 [R1+0x8b0], R194 ;  /* 0x0008b0c201007387 */ /* 0x0005e20000100a00 */
[C---:B------:R-:W-:Y:S01]  /*2190*/  IMAD R199, R13.reuse, 0x90, RZ ;  /* 0x000000900dc77824 */ /* 0x040fe200078e02ff */
[----:B0-----:R-:W-:Y:S01]  /*21a0*/  MOV R2, 0x3f800000 ;  /* 0x3f80000000027802 */ /* 0x001fe20000000f00 */
[----:B------:R-:W-:Y:S01]  /*21b0*/  IMAD R182, R13, 0x46, RZ ;  /* 0x000000460db67824 */ /* 0x000fe200078e02ff */
[----:B------:R-:W-:Y:S01]  /*21c0*/  LEA.HI.X.SX32 R7, R203, R155, 0x1, P6 ;  /* 0x0000009bcb077211 */ /* 0x000fe200030f0eff */
[----:B------:R-:W-:Y:S01]  /*21d0*/  IMAD R185, R13, 0x45, RZ ;  /* 0x000000450db97824 */ /* 0x000fe200078e02ff */
[-C--:B------:R-:W-:Y:S01]  /*21e0*/  IADD3 R156, P5, R217, R154.reuse, RZ ;  /* 0x0000009ad99c7210 */ /* 0x080fe20007fbe0ff */
[----:B------:R-:W-:Y:S01]  /*21f0*/  STL [R1+0x1c], R2 ;  /* 0x00001c0201007387 */ /* 0x000fe20000100800 */
[-C--:B-1----:R-:W-:Y:S01]  /*2200*/  IADD3 R8, P1, R209, R154.reuse, RZ ;  /* 0x0000009ad1087210 */ /* 0x082fe20007f3e0ff */
[----:B------:R-:W-:Y:S01]  /*2210*/  IMAD R188, R13, 0x92, RZ ;  /* 0x000000920dbc7824 */ /* 0x000fe200078e02ff */
[----:B------:R-:W-:Y:S01]  /*2220*/  CS2R R78, SRZ ;  /* 0x00000000004e7805 */ /* 0x000fe2000001ff00 */
[----:B------:R-:W-:Y:S01]  /*2230*/  STL [R1+0x18], R2 ;  /* 0x0000180201007387 */ /* 0x000fe20000100800 */
[----:B--2---:R-:W-:Y:S01]  /*2240*/  IADD3 R194, P2, R219, R154, RZ ;  /* 0x0000009adbc27210 */ /* 0x004fe20007f5e0ff */
[C---:B------:R-:W-:Y:S01]  /*2250*/  IMAD R184, R13.reuse, 0x23, RZ ;  /* 0x000000230db87824 */ /* 0x040fe200078e02ff */
[----:B------:R-:W-:Y:S01]  /*2260*/  CS2R R80, SRZ ;  /* 0x0000000000507805 */ /* 0x000fe2000001ff00 */
[----:B------:R-:W-:Y:S01]  /*2270*/  STL [R1+0x14], R4 ;  /* 0x0000140401007387 */ /* 0x000fe20000100800 */
[C---:B------:R-:W-:Y:S01]  /*2280*/  IMAD R186, R13.reuse, 0x94, RZ ;  /* 0x000000940dba7824 */ /* 0x040fe200078e02ff */
[----:B------:R-:W-:Y:S01]  /*2290*/  CS2R R82, SRZ ;  /* 0x0000000000527805 */ /* 0x000fe2000001ff00 */
[C---:B------:R-:W-:Y:S01]  /*22a0*/  IMAD R180, R13.reuse, 0x47, RZ ;  /* 0x000000470db47824 */ /* 0x040fe200078e02ff */
        /* <DEDUP_REMOVED lines=8> */
[----:B------:R0:W-:Y:S01]  /*2330*/  STL [R1+0x8], R4 ;  /* 0x0000080401007387 */ /* 0x0001e20000100800 */
[----:B------:R-:W-:-:S02]  /*2340*/  IMAD R176, R13, 0x98, RZ ;  /* 0x000000980db07824 */ /* 0x000fc400078e02ff */
[C---:B------:R-:W-:Y:S01]  /*2350*/  IMAD R166, R13.reuse, 0x4a, RZ ;  /* 0x0000004a0da67824 */ /* 0x040fe200078e02ff */
[----:B------:R-:W-:Y:S01]  /*2360*/  STL [R1+0x4], R3 ;  /* 0x0000040301007387 */ /* 0x000fe20000100800 */
[C---:B------:R-:W-:Y:S02]  /*2370*/  IMAD R168, R13.reuse, 0x25, RZ ;  /* 0x000000250da87824 */ /* 0x040fe400078e02ff */
[C---:B------:R-:W-:Y:S01]  /*2380*/  IMAD R160, R13.reuse, 0x26, RZ ;  /* 0x000000260da07824 */ /* 0x040fe200078e02ff */
[----:B------:R1:W-:Y:S01]  /*2390*/  STL [R1], R2 ;  /* 0x0000000201007387 */ /* 0x0003e20000100800 */
[----:B------:R-:W-:Y:S01]  /*23a0*/  IMAD R169, R13, 0x49, RZ ;  /* 0x000000490da97824 */ /* 0x000fe200078e02ff */
[----:B0-----:R-:W-:Y:S01]  /*23b0*/  IADD3 R4, P3, R203, R154, RZ ;  /* 0x0000009acb047210 */ /* 0x001fe20007f7e0ff */
[C---:B------:R-:W-:Y:S01]  /*23c0*/  IMAD R178, R13.reuse, 0x96, RZ ;  /* 0x000000960db27824 */ /* 0x040fe200078e02ff */
[----:B------:R-:W-:Y:S01]  /*23d0*/  STL [R1+0x220], R194 ;  /* 0x000220c201007387 */ /* 0x000fe20000100800 */
[----:B------:R-:W-:-:S02]  /*23e0*/  IMAD R161, R13, 0x13, RZ ;  /* 0x000000130da17824 */ /* 0x000fc400078e02ff */
[C---:B------:R-:W-:Y:S02]  /*23f0*/  IMAD R164, R13.reuse, 0x4b, RZ ;  /* 0x0000004b0da47824 */ /* 0x040fe400078e02ff */
[C---:B------:R-:W-:Y:S01]  /*2400*/  IMAD R170, R13.reuse, 0x9c, RZ ;  /* 0x0000009c0daa7824 */ /* 0x040fe200078e02ff */
[----:B-1----:R-:W-:Y:S01]  /*2410*/  LEA.HI R2, R22, R15, RZ, 0x1e ;  /* 0x0000000f16027211 */ /* 0x002fe200078ff0ff */
[----:B------:R-:W-:Y:S01]  /*2420*/  IMAD R153, R13, 0x4c, RZ ;  /* 0x0000004c0d997824 */ /* 0x000fe200078e02ff */
[----:B------:R-:W-:Y:S01]  /*2430*/  IADD3 R2, P4, R223, R154, RZ ;  /* 0x0000009adf027210 */ /* 0x000fe20007f9e0ff */
[----:B------:R-:W-:Y:S01]  /*2440*/  IMAD R171, R13, 0x9a, RZ ;  /* 0x0000009a0dab7824 */ /* 0x000fe200078e02ff */
[-C--:B------:R-:W-:Y:S01]  /*2450*/  LEA.HI.X.SX32 R5, R205, R155.reuse, 0x1, P3 ;  /* 0x0000009bcd057211 */ /* 0x080fe200018f0eff */
[----:B------:R-:W-:Y:S01]  /*2460*/  IMAD R148, R13, 0x4e, RZ ;  /* 0x0000004e0d947824 */ /* 0x000fe200078e02ff */
[----:B------:R-:W-:Y:S01]  /*2470*/  LEA.HI.X.SX32 R3, R207, R155, 0x1, P4 ;  /* 0x0000009bcf037211 */ /* 0x000fe200020f0eff */
[C---:B------:R-:W-:Y:S01]  /*2480*/  IMAD R151, R13.reuse, 0x4d, RZ ;  /* 0x0000004d0d977824 */ /* 0x040fe200078e02ff */
[----:B------:R-:W-:Y:S01]  /*2490*/  MOV R207, R195 ;  /* 0x000000c300cf7202 */ /* 0x000fe20000000f00 */
[----:B------:R-:W-:-:S02]  /*24a0*/  IMAD R162, R13, 0xa0, RZ ;  /* 0x000000a00da27824 */ /* 0x000fc400078e02ff */
[----:B------:R0:W-:Y:S01]  /*24b0*/  STL.64 [R1+0x230], R2 ;  /* 0x0002300201007387 */ /* 0x0001e20000100a00 */
[-C--:B------:R-:W-:Y:S01]  /*24c0*/  LEA.HI.X.SX32 R207, R201, R155.reuse, 0x1, P2 ;  /* 0x0000009bc9cf7211 */ /* 0x080fe200010f0eff */
[----:B------:R-:W-:Y:S01]  /*24d0*/  IMAD R150, R13, 0x27, RZ ;  /* 0x000000270d967824 */ /* 0x000fe200078e02ff */
[----:B------:R-:W-:Y:S01]  /*24e0*/  LEA.HI.X.SX32 R157, R187, R155, 0x1, P5 ;  /* 0x0000009bbb9d7211 */ /* 0x000fe200028f0eff */
[C---:B------:R-:W-:Y:S02]  /*24f0*/  IMAD R152, R13.reuse, 0xa4, RZ ;  /* 0x000000a40d987824 */ /* 0x040fe400078e02ff */
[C---:B------:R-:W-:Y:S02]  /*2500*/  IMAD R141, R13.reuse, 0xa, RZ ;  /* 0x0000000a0d8d7824 */ /* 0x040fe400078e02ff */
[C---:B------:R-:W-:Y:S02]  /*2510*/  IMAD R144, R13.reuse, 0x5, RZ ;  /* 0x000000050d907824 */ /* 0x040fe400078e02ff */
[----:B------:R-:W-:Y:S01]  /*2520*/  IMAD R163, R13, 0x9e, RZ ;  /* 0x0000009e0da37824 */ /* 0x000fe200078e02ff */
[----:B0-----:R-:W-:Y:S01]  /*2530*/  IADD3 R2, P4, R206, R154, RZ ;  /* 0x0000009ace027210 */ /* 0x001fe20007f9e0ff */
[----:B------:R-:W2:Y:S01]  /*2540*/  LDL.LU R3, [R1+0x8b8] ;  /* 0x0008b80001037983 */ /* 0x000ea20000300800 */
[----:B------:R-:W-:-:S02]  /*2550*/  IMAD.MOV.U32 R206, RZ, RZ, R194 ;  /* 0x000000ffffce7224 */ /* 0x000fc400078e00c2 */
[C---:B------:R-:W-:Y:S01]  /*2560*/  IMAD R146, R13.reuse, 0x4f, RZ ;  /* 0x0000004f0d927824 */ /* 0x040fe200078e02ff */
[----:B------:R0:W5:Y:S01]  /*2570*/  LDL.LU.64 R194, [R1+0x8b0] ;  /* 0x0008b00001c27983 */ /* 0x0001620000300a00 */
[C---:B------:R-:W-:Y:S02]  /*2580*/  IMAD R136, R13.reuse, 0x50, RZ ;  /* 0x000000500d887824 */ /* 0x040fe400078e02ff */
[C---:B------:R-:W-:Y:S01]  /*2590*/  IMAD R139, R13.reuse, 0x14, RZ ;  /* 0x000000140d8b7824 */ /* 0x040fe200078e02ff */
[----:B------:R-:W-:Y:S01]  /*25a0*/  STL [R1+0x210], R8 ;  /* 0x0002100801007387 */ /* 0x000fe20000100800 */
[C---:B------:R-:W-:Y:S02]  /*25b0*/  IMAD R138, R13.reuse, 0x28, RZ ;  /* 0x000000280d8a7824 */ /* 0x040fe400078e02ff */
[----:B------:R-:W-:Y:S01]  /*25c0*/  IMAD R130, R13, 0x52, RZ ;  /* 0x000000520d827824 */ /* 0x000fe200078e02ff */
[----:B------:R1:W-:Y:S01]  /*25d0*/  STL.64 [R1+0x330], R4 ;  /* 0x0003300401007387 */ /* 0x0003e20000100a00 */
[----:B------:R-:W-:Y:S01]  /*25e0*/  IADD3 R206, P2, R200, R154, RZ ;  /* 0x0000009ac8ce7210 */ /* 0x000fe20007f5e0ff */
[----:B------:R-:W-:-:S02]  /*25f0*/  IMAD.MOV.U32 R200, RZ, RZ, R8 ;  /* 0x000000ffffc87224 */ /* 0x000fc400078e0008 */
[----:B------:R-:W-:Y:S01]  /*2600*/  STL [R1+0x208], R2 ;  /* 0x0002080201007387 */ /* 0x000fe20000100800 */
[----:B------:R-:W-:Y:S01]  /*2610*/  MOV R201, R9 ;  /* 0x0000000900c97202 */ /* 0x000fe20000000f00 */
[C---:B------:R-:W-:Y:S02]  /*2620*/  IMAD R158, R13.reuse, 0xa2, RZ ;  /* 0x000000a20d9e7824 */ /* 0x040fe400078e02ff */
[C---:B------:R-:W-:Y:S02]  /*2630*/  IMAD R132, R13.reuse, 0x29, RZ ;  /* 0x000000290d847824 */ /* 0x040fe400078e02ff */
[C---:B------:R-:W-:Y:S01]  /*2640*/  IMAD R124, R13.reuse, 0x2a, RZ ;  /* 0x0000002a0d7c7824 */ /* 0x040fe200078e02ff */
[----:B-1----:R-:W-:Y:S01]  /*2650*/  IADD3 R4, P3, R190, R154, RZ ;  /* 0x0000009abe047210 */ /* 0x002fe20007f7e0ff */
[----:B------:R1:W-:Y:S01]  /*2660*/  STL.64 [R1+0x228], R6 ;  /* 0x0002280601007387 */ /* 0x0003e20000100a00 */
[----:B------:R-:W-:Y:S02]  /*2670*/  IMAD R133, R13, 0x51, RZ ;  /* 0x000000510d857824 */ /* 0x000fe400078e02ff */
[----:B------:R-:W-:Y:S01]  /*2680*/  LEA.HI.X.SX32 R5, R191, R155, 0x1, P3 ;  /* 0x0000009bbf057211 */ /* 0x000fe200018f0eff */
[----:B------:R-:W-:Y:S01]  /*2690*/  STL [R1+0x224], R207 ;  /* 0x000224cf01007387 */ /* 0x000fe20000100800 */
[----:B------:R-:W-:-:S02]  /*26a0*/  IMAD R142, R13, 0xa6, RZ ;  /* 0x000000a60d8e7824 */ /* 0x000fc400078e02ff */
[C---:B------:R-:W-:Y:S01]  /*26b0*/  IMAD R125, R13.reuse, 0x15, RZ ;  /* 0x000000150d7d7824 */ /* 0x040fe200078e02ff */
[----:B------:R-:W3:Y:S01]  /*26c0*/  LDL.LU.64 R8, [R1+0x8a8] ;  /* 0x0008a80001087983 */ /* 0x000ee20000300a00 */
[C---:B------:R-:W-:Y:S02]  /*26d0*/  IMAD R140, R13.reuse, 0xa8, RZ ;  /* 0x000000a80d8c7824 */ /* 0x040fe400078e02ff */
[----:B------:R-:W-:Y:S01]  /*26e0*/  IMAD R127, R13, 0x53, RZ ;  /* 0x000000530d7f7824 */ /* 0x000fe200078e02ff */
[----:B------:R4:W-:Y:S01]  /*26f0*/  STL.64 [R1+0x3b0], R4 ;  /* 0x0003b00401007387 */ /* 0x0009e20000100a00 */
[----:B-1----:R-:W-:Y:S01]  /*2700*/  IADD3 R6, P6, R187, R154, RZ ;  /* 0x0000009abb067210 */ /* 0x002fe20007fde0ff */
[C---:B------:R-:W-:Y:S02]  /*2710*/  IMAD R134, R13.reuse, 0xac, RZ ;  /* 0x000000ac0d867824 */ /* 0x040fe400078e02ff */
[C---:B------:R-:W-:Y:S01]  /*2720*/  IMAD R121, R13.reuse, 0x54, RZ ;  /* 0x000000540d797824 */ /* 0x040fe200078e02ff */
[----:B------:R-:W-:Y:S01]  /*2730*/  LEA.HI.X.SX32 R7, R190, R155, 0x1, P6 ;  /* 0x0000009bbe077211 */ /* 0x000fe200030f0eff */
[----:B------:R-:W-:-:S02]  /*2740*/  IMAD R135, R13, 0xaa, RZ ;  /* 0x000000aa0d877824 */ /* 0x000fc400078e02ff */
[C---:B------:R-:W-:Y:S02]  /*2750*/  IMAD R116, R13.reuse, 0x56, RZ ;  /* 0x000000560d747824 */ /* 0x040fe400078e02ff */
[----:B------:R-:W-:Y:S01]  /*2760*/  IMAD R118, R13, 0x2b, RZ ;  /* 0x0000002b0d767824 */ /* 0x000fe200078e02ff */
[----:B----4-:R-:W4:Y:S01]  /*2770*/  LDL.LU R5, [R1+0x8a0] ;  /* 0x0008a00001057983 */ /* 0x010f220000300800 */
[----:B------:R-:W-:Y:S01]  /*2780*/  IADD3 R4, P3, R199, R154, RZ ;  /* 0x0000009ac7047210 */ /* 0x000fe20007f7e0ff */
[C---:B------:R-:W-:Y:S02]  /*2790*/  IMAD R111, R13.reuse, 0x16, RZ ;  /* 0x000000160d6f7824 */ /* 0x040fe400078e02ff */
[----:B------:R1:W-:Y:S01]  /*27a0*/  STL.64 [R1+0x328], R6 ;  /* 0x0003280601007387 */ /* 0x0003e20000100a00 */
[C---:B------:R-:W-:Y:S02]  /*27b0*/  IMAD R119, R13.reuse, 0x55, RZ ;  /* 0x000000550d777824 */ /* 0x040fe400078e02ff */
[----:B------:R-:W-:-:S02]  /*27c0*/  IMAD R128, R13, 0xae, RZ ;  /* 0x000000ae0d807824 */ /* 0x000fc400078e02ff */
[C---:B------:R-:W-:Y:S02]  /*27d0*/  IMAD R216, R13.reuse, 0xb, RZ ;  /* 0x0000000b0dd87824 */ /* 0x040fe400078e02ff */
[C---:B------:R-:W-:Y:S02]  /*27e0*/  IMAD R202, R13.reuse, 0x57, RZ ;  /* 0x000000570dca7824 */ /* 0x040fe400078e02ff */
[C---:B------:R-:W-:Y:S02]  /*27f0*/  IMAD R120, R13.reuse, 0xb4, RZ ;  /* 0x000000b40d787824 */ /* 0x040fe400078e02ff */
[C---:B------:R-:W-:Y:S01]  /*2800*/  IMAD R107, R13.reuse, 0x58, RZ ;  /* 0x000000580d6b7824 */ /* 0x040fe200078e02ff */
[----:B-1----:R0:W5:Y:S01]  /*2810*/  LDL.LU.64 R6, [R1+0x898] ;  /* 0x0008980001067983 */ /* 0x0021620000300a00 */
[C---:B------:R-:W-:Y:S02]  /*2820*/  IMAD R109, R13.reuse, 0x2c, RZ ;  /* 0x0000002c0d6d7824 */ /* 0x040fe400078e02ff */
[C---:B------:R-:W-:Y:S01]  /*2830*/  IMAD R126, R13.reuse, 0xb0, RZ ;  /* 0x000000b00d7e7824 */ /* 0x040fe200078e02ff */
[----:B------:R-:W-:Y:S01]  /*2840*/  STL [R1+0x1f8], R4 ;  /* 0x0001f80401007387 */ /* 0x000fe20000100800 */
[----:B------:R-:W-:-:S02]  /*2850*/  IMAD R122, R13, 0xb2, RZ ;  /* 0x000000b20d7a7824 */ /* 0x000fc400078e02ff */
[C---:B------:R-:W-:Y:S01]  /*2860*/  IMAD R101, R13.reuse, 0x5a, RZ ;  /* 0x0000005a0d657824 */ /* 0x040fe200078e02ff */
[----:B------:R1:W-:Y:S01]  /*2870*/  STL.64 [R1+0x218], R156 ;  /* 0x0002189c01007387 */ /* 0x0003e20000100a00 */
[C---:B------:R-:W-:Y:S02]  /*2880*/  IMAD R232, R13.reuse, 0x59, RZ ;  /* 0x000000590de87824 */ /* 0x040fe400078e02ff */
[C---:B------:R-:W-:Y:S02]  /*2890*/  IMAD R234, R13.reuse, 0x2d, RZ ;  /* 0x0000002d0dea7824 */ /* 0x040fe400078e02ff */
[C---:B------:R-:W-:Y:S02]  /*28a0*/  IMAD R211, R13.reuse, 0xb6, RZ ;  /* 0x000000b60dd37824 */ /* 0x040fe400078e02ff */
[C---:B------:R-:W-:Y:S02]  /*28b0*/  IMAD R95, R13.reuse, 0x2e, RZ ;  /* 0x0000002e0d5f7824 */ /* 0x040fe400078e02ff */
[----:B------:R-:W-:-:S02]  /*28c0*/  IMAD R93, R13, 0x5c, RZ ;  /* 0x0000005c0d5d7824 */ /* 0x000fc400078e02ff */
[C---:B------:R-:W-:Y:S01]  /*28d0*/  IMAD R240, R13.reuse, 0x5b, RZ ;  /* 0x0000005b0df07824 */ /* 0x040fe200078e02ff */
[----:B-1----:R-:W3:Y:S01]  /*28e0*/  LDL.LU R157, [R1+0x890] ;  /* 0x00089000019d7983 */ /* 0x002ee20000300800 */
[----:B------:R-:W-:Y:S01]  /*28f0*/  IMAD.MOV.U32 R190, RZ, RZ, R2 ;  /* 0x000000ffffbe7224 */ /* 0x000fe200078e0002 */
[-C--:B------:R-:W-:Y:S01]  /*2900*/  IADD3 R2, P6, R182, R154.reuse, RZ ;  /* 0x0000009ab6027210 */ /* 0x080fe20007fde0ff */
[----:B------:R-:W-:Y:S01]  /*2910*/  IMAD R244, R13, 0x17, RZ ;  /* 0x000000170df47824 */ /* 0x000fe200078e02ff */
[-C--:B------:R-:W-:Y:S01]  /*2920*/  LEA.HI.X.SX32 R201, R185, R155.reuse, 0x1, P1 ;  /* 0x0000009bb9c97211 */ /* 0x080fe200008f0eff */
[C---:B------:R-:W-:Y:S01]  /*2930*/  IMAD R224, R13.reuse, 0xb8, RZ ;  /* 0x000000b80de07824 */ /* 0x040fe200078e02ff */
[-C--:B------:R-:W-:Y:S01]  /*2940*/  IADD3 R156, P5, R188, R154.reuse, RZ ;  /* 0x0000009abc9c7210 */ /* 0x080fe20007fbe0ff */
[C---:B------:R-:W-:Y:S01]  /*2950*/  IMAD R228, R13.reuse, 0xba, RZ ;  /* 0x000000ba0de47824 */ /* 0x040fe200078e02ff */
[----:B------:R-:W-:Y:S01]  /*2960*/  IADD3 R200, P1, R186, R154, RZ ;  /* 0x0000009abac87210 */ /* 0x000fe20007f3e0ff */
[----:B------:R1:W-:Y:S01]  /*2970*/  STL [R1+0x214], R201 ;  /* 0x000214c901007387 */ /* 0x0003e20000100800 */
[----:B------:R-:W-:Y:S01]  /*2980*/  IMAD.MOV.U32 R186, RZ, RZ, R4 ;  /* 0x000000ffffba7224 */ /* 0x000fe200078e0004 */
[----:B------:R-:W-:Y:S01]  /*2990*/  LEA.HI.X.SX32 R207, R180, R155, 0x1, P2 ;  /* 0x0000009bb4cf7211 */ /* 0x000fe200010f0eff */
[----:B------:R-:W-:-:S02]  /*29a0*/  IMAD R46, R13, 0x5e, RZ ;  /* 0x0000005e0d2e7824 */ /* 0x000fc400078e02ff */
[C---:B------:R-:W-:Y:S02]  /*29b0*/  IMAD R231, R13.reuse, 0xbc, RZ ;  /* 0x000000bc0de77824 */ /* 0x040fe400078e02ff */
[C---:B------:R-:W-:Y:S02]  /*29c0*/  IMAD R249, R13.reuse, 0x5d, RZ ;  /* 0x0000005d0df97824 */ /* 0x040fe400078e02ff */
[C---:B------:R-:W-:Y:S01]  /*29d0*/  IMAD R250, R13.reuse, 0x2f, RZ ;  /* 0x0000002f0dfa7824 */ /* 0x040fe200078e02ff */
[----:B-1----:R-:W-:Y:S01]  /*29e0*/  LEA.HI.X.SX32 R201, R166, R155, 0x1, P1 ;  /* 0x0000009ba6c97211 */ /* 0x002fe200008f0eff */
[C---:B------:R-:W-:Y:S02]  /*29f0*/  IMAD R238, R13.reuse, 0xbe, RZ ;  /* 0x000000be0dee7824 */ /* 0x040fe400078e02ff */
[C---:B------:R-:W-:Y:S02]  /*2a00*/  IMAD R40, R13.reuse, 0x6, RZ ;  /* 0x000000060d287824 */ /* 0x040fe400078e02ff */
[----:B------:R-:W-:-:S02]  /*2a10*/  IMAD R38, R13, 0xc, RZ ;  /* 0x0000000c0d267824 */ /* 0x000fc400078e02ff */
[C---:B------:R-:W-:Y:S02]  /*2a20*/  IMAD R251, R13.reuse, 0x5f, RZ ;  /* 0x0000005f0dfb7824 */ /* 0x040fe400078e02ff */
[C---:B------:R-:W-:Y:S02]  /*2a30*/  IMAD R252, R13.reuse, 0x3, RZ ;  /* 0x000000030dfc7824 */ /* 0x040fe400078e02ff */
[C---:B------:R-:W-:Y:S02]  /*2a40*/  IMAD R36, R13.reuse, 0x18, RZ ;  /* 0x000000180d247824 */ /* 0x040fe400078e02ff */
        /* <DEDUP_REMOVED lines=35> */
[----:B------:R-:W-:Y:S02]  /*2c80*/  IMAD.SHL.U32 R47, R13, 0x2, RZ ;  /* 0x000000020d2f7824 */ /* 0x000fe400078e00ff */
        /* <DEDUP_REMOVED lines=55> */
[C---:B------:R-:W-:Y:S01]  /*3000*/  IMAD R243, R12.reuse, 0x7c, RZ ;  /* 0x0000007c0cf37824 */ /* 0x040fe200078e02ff */
[----:B--2---:R-:W-:Y:S01]  /*3010*/  MOV R191, R3 ;  /* 0x0000000300bf7202 */ /* 0x004fe20000000f00 */
[----:B------:R-:W-:Y:S01]  /*3020*/  IMAD R245, R12, 0x7e, RZ ;  /* 0x0000007e0cf57824 */ /* 0x000fe200078e02ff */
[----:B------:R-:W-:-:S02]  /*3030*/  LEA.HI.X.SX32 R3, R184, R155, 0x1, P6 ;  /* 0x0000009bb8037211 */ /* 0x000fc400030f0eff */
[-C--:B------:R-:W-:Y:S02]  /*3040*/  LEA.HI.X.SX32 R191, R182, R155.reuse, 0x1, P4 ;  /* 0x0000009bb6bf7211 */ /* 0x080fe400020f0eff */
[-C--:B------:R-:W-:Y:S02]  /*3050*/  IADD3 R184, P6, R175, R154.reuse, RZ ;  /* 0x0000009aafb87210 */ /* 0x080fe40007fde0ff */
[----:B------:R-:W-:Y:S02]  /*3060*/  IADD3 R190, P4, R174, R154, RZ ;  /* 0x0000009aaebe7210 */ /* 0x000fe40007f9e0ff */
[----:B------:R-:W-:Y:S02]  /*3070*/  LEA.HI.X.SX32 R185, R177, R155, 0x1, P6 ;  /* 0x0000009bb1b97211 */ /* 0x000fe400030f0eff */
[----:B----4-:R-:W-:Y:S02]  /*3080*/  MOV R187, R5 ;  /* 0x0000000500bb7202 */ /* 0x010fe40000000f00 */
[----:B------:R0:W5:Y:S04]  /*3090*/  LDL.LU.64 R4, [R1+0x888] ;  /* 0x0008880001047983 */ /* 0x0001680000300a00 */
[----:B------:R-:W-:Y:S04]  /*30a0*/  STL [R1+0x1f0], R156 ;  /* 0x0001f09c01007387 */ /* 0x000fe80000100800 */
[----:B------:R1:W-:Y:S04]  /*30b0*/  STL.64 [R1+0x320], R2 ;  /* 0x0003200201007387 */ /* 0x0003e80000100a00 */
[----:B-1----:R-:W2:Y:S04]  /*30c0*/  LDL.LU.64 R2, [R1+0x880] ;  /* 0x0008800001027983 */ /* 0x002ea80000300a00 */
[----:B------:R1:W-:Y:S04]  /*30d0*/  STL [R1+0x20c], R191 ;  /* 0x00020cbf01007387 */ /* 0x0003e80000100800 */
[----:B------:R4:W-:Y:S01]  /*30e0*/  STL.64 [R1+0x200], R206 ;  /* 0x000200ce01007387 */ /* 0x0009e20000100a00 */
[----:B-1----:R-:W-:-:S03]  /*30f0*/  LEA.HI.X.SX32 R191, R175, R155, 0x1, P4 ;  /* 0x0000009bafbf7211 */ /* 0x002fc600020f0eff */
[----:B------:R-:W-:Y:S01]  /*3100*/  STL.64 [R1+0x3f0], R184 ;  /* 0x0003f0b801007387 */ /* 0x000fe20000100a00 */
[----:B----4-:R-:W-:-:S03]  /*3110*/  IADD3 R206, P2, R172, R154, RZ ;  /* 0x0000009aacce7210 */ /* 0x010fc60007f5e0ff */
[----:B------:R1:W-:Y:S01]  /*3120*/  STL.64 [R1+0x3a8], R190 ;  /* 0x0003a8be01007387 */ /* 0x0003e20000100a00 */
[----:B------:R-:W-:Y:S02]  /*3130*/  LEA.HI.X.SX32 R207, R174, R155, 0x1, P2 ;  /* 0x0000009baecf7211 */ /* 0x000fe400010f0eff */
[----:B---3--:R-:W-:Y:S02]  /*3140*/  MOV R177, R157 ;  /* 0x0000009d00b17202 */ /* 0x008fe40000000f00 */
[----:B-1----:R-:W-:Y:S01]  /*3150*/  IADD3 R190, P4, R176, R154, RZ ;  /* 0x0000009ab0be7210 */ /* 0x002fe20007f9e0ff */
[----:B------:R-:W-:Y:S02]  /*3160*/  IMAD.MOV.U32 R176, RZ, RZ, R156 ;  /* 0x000000ffffb07224 */ /* 0x000fe400078e009c */
[----:B------:R-:W3:Y:S04]  /*3170*/  LDL.LU.64 R156, [R1+0x878] ;  /* 0x00087800019c7983 */ /* 0x000ee80000300a00 */
[----:B------:R1:W-:Y:S01]  /*3180*/  STL.64 [R1+0x318], R206 ;  /* 0x000318ce01007387 */ /* 0x0003e20000100a00 */
[----:B------:R-:W-:-:S02]  /*3190*/  LEA.HI.X.SX32 R187, R172, R155, 0x1, P3 ;  /* 0x0000009bacbb7211 */ /* 0x000fc400018f0eff */
[-C--:B------:R-:W-:Y:S02]  /*31a0*/  IADD3 R184, P6, R178, R154.reuse, RZ ;  /* 0x0000009ab2b87210 */ /* 0x080fe40007fde0ff */
[----:B------:R-:W-:Y:S02]  /*31b0*/  LEA.HI.X.SX32 R177, R169, R155, 0x1, P5 ;  /* 0x0000009ba9b17211 */ /* 0x000fe400028f0eff */
[----:B-1----:R-:W-:-:S04]  /*31c0*/  IADD3 R206, P2, R166, R154, RZ ;  /* 0x0000009aa6ce7210 */ /* 0x002fc80007f5e0ff */
[-C--:B------:R-:W-:Y:S02]  /*31d0*/  LEA.HI.X.SX32 R207, R168, R155.reuse, 0x1, P2 ;  /* 0x0000009ba8cf7211 */ /* 0x080fe400010f0eff */
[-C--:B------:R-:W-:Y:S01]  /*31e0*/  IADD3 R174, P2, R160, R154.reuse, RZ ;  /* 0x0000009aa0ae7210 */ /* 0x080fe20007f5e0ff */
[----:B------:R1:W-:Y:S01]  /*31f0*/  STL [R1+0x1fc], R187 ;  /* 0x0001fcbb01007387 */ /* 0x0003e20000100800 */
[-C--:B------:R-:W-:Y:S02]  /*3200*/  IADD3 R176, P5, R170, R154.reuse, RZ ;  /* 0x0000009aaab07210 */ /* 0x080fe40007fbe0ff */
[-C--:B------:R-:W-:Y:S01]  /*3210*/  LEA.HI.X.SX32 R175, R161, R155.reuse, 0x1, P2 ;  /* 0x0000009ba1af7211 */ /* 0x080fe200010f0eff */
[----:B------:R-:W-:Y:S01]  /*3220*/  STL [R1+0x1f4], R177 ;  /* 0x0001f4b101007387 */ /* 0x000fe20000100800 */
[----:B------:R-:W-:Y:S02]  /*3230*/  LEA.HI.X.SX32 R185, R164, R155, 0x1, P6 ;  /* 0x0000009ba4b97211 */ /* 0x000fe400030f0eff */
[-C--:B------:R-:W-:Y:S01]  /*3240*/  IADD3 R170, P1, R153, R154.reuse, RZ ;  /* 0x0000009a99aa7210 */ /* 0x080fe20007f3e0ff */
[----:B------:R-:W-:Y:S01]  /*3250*/  STL.64 [R1+0x310], R206 ;  /* 0x000310ce01007387 */ /* 0x000fe20000100a00 */
[----:B------:R-:W-:-:S03]  /*3260*/  IADD3 R186, P3, R171, R154, RZ ;  /* 0x0000009aabba7210 */ /* 0x000fc60007f7e0ff */
[----:B------:R-:W-:Y:S01]  /*3270*/  STL.64 [R1+0x1e8], R200 ;  /* 0x0001e8c801007387 */ /* 0x000fe20000100a00 */
[----:B------:R-:W-:-:S03]  /*3280*/  LEA.HI.X.SX32 R171, R160, R155, 0x1, P1 ;  /* 0x0000009ba0ab7211 */ /* 0x000fc600008f0eff */
[----:B------:R4:W-:Y:S04]  /*3290*/  STL.64 [R1+0x3a0], R174 ;  /* 0x0003a0ae01007387 */ /* 0x0009e80000100a00 */
[----:B------:R0:W-:Y:S01]  /*32a0*/  STL.64 [R1+0x1e0], R184 ;  /* 0x0001e0b801007387 */ /* 0x0001e20000100a00 */
[-C--:B-1----:R-:W-:Y:S02]  /*32b0*/  LEA.HI.X.SX32 R187, R151, R155.reuse, 0x1, P3 ;  /* 0x0000009b97bb7211 */ /* 0x082fe400018f0eff */
[----:B------:R-:W-:Y:S02]  /*32c0*/  LEA.HI.X.SX32 R191, R153, R155, 0x1, P4 ;  /* 0x0000009b99bf7211 */ /* 0x000fe400020f0eff */
[-C--:B----4-:R-:W-:Y:S02]  /*32d0*/  IADD3 R174, P2, R162, R154.reuse, RZ ;  /* 0x0000009aa2ae7210 */ /* 0x090fe40007f5e0ff */
[----:B0-----:R-:W-:-:S02]  /*32e0*/  IADD3 R184, P1, R148, R154, RZ ;  /* 0x0000009a94b87210 */ /* 0x001fc40007f3e0ff */
[-C--:B------:R-:W-:Y:S02]  /*32f0*/  IADD3 R162, P3, R152, R154.reuse, RZ ;  /* 0x0000009a98a27210 */ /* 0x080fe40007f7e0ff */
[-C--:B------:R-:W-:Y:S02]  /*3300*/  LEA.HI.X.SX32 R185, R150, R155.reuse, 0x1, P1 ;  /* 0x0000009b96b97211 */ /* 0x080fe400008f0eff */
[-C--:B------:R-:W-:Y:S01]  /*3310*/  IADD3 R152, P1, R141, R154.reuse, RZ ;  /* 0x0000009a8d987210 */ /* 0x080fe20007f3e0ff */
[----:B------:R0:W-:Y:S01]  /*3320*/  STL.64 [R1+0x308], R170 ;  /* 0x000308aa01007387 */ /* 0x0001e20000100a00 */
[-C--:B------:R-:W-:Y:S02]  /*3330*/  LEA.HI.X.SX32 R177, R148, R155.reuse, 0x1, P5 ;  /* 0x0000009b94b17211 */ /* 0x080fe400028f0eff */
[----:B------:R-:W-:Y:S01]  /*3340*/  LEA.HI.X.SX32 R153, R144, R155, 0x1, P1 ;  /* 0x0000009b90997211 */ /* 0x000fe200008f0eff */
[----:B------:R-:W-:Y:S01]  /*3350*/  STL.64 [R1+0x1d8], R190 ;  /* 0x0001d8be01007387 */ /* 0x000fe20000100a00 */
[----:B------:R-:W-:-:S03]  /*3360*/  IADD3 R168, P6, R163, R154, RZ ;  /* 0x0000009aa3a87210 */ /* 0x000fc60007fde0ff */
[----:B------:R-:W-:Y:S01]  /*3370*/  STL.64 [R1+0x1d0], R186 ;  /* 0x0001d0ba01007387 */ /* 0x000fe20000100a00 */
[----:B------:R-:W-:-:S03]  /*3380*/  LEA.HI.X.SX32 R169, R146, R155, 0x1, P6 ;  /* 0x0000009b92a97211 */ /* 0x000fc600030f0eff */
[----:B------:R-:W-:Y:S01]  /*3390*/  STL.64 [R1+0x300], R184 ;  /* 0x000300b801007387 */ /* 0x000fe20000100a00 */
[----:B------:R-:W-:-:S03]  /*33a0*/  IADD3 R150, P5, R139, R154, RZ ;  /* 0x0000009a8b967210 */ /* 0x000fc60007fbe0ff */
[----:B------:R-:W-:Y:S04]  /*33b0*/  STL.64 [R1+0x1c8], R176 ;  /* 0x0001c8b001007387 */ /* 0x000fe80000100a00 */
[----:B------:R1:W-:Y:S01]  /*33c0*/  STL.64 [R1+0x410], R152 ;  /* 0x0004109801007387 */ /* 0x0003e20000100a00 */
[-C--:B------:R-:W-:Y:S02]  /*33d0*/  IADD3 R160, P6, R138, R154.reuse, RZ ;  /* 0x0000009a8aa07210 */ /* 0x080fe40007fde0ff */
[----:B------:R-:W-:Y:S01]  /*33e0*/  LEA.HI.X.SX32 R151, R141, R155, 0x1, P5 ;  /* 0x0000009b8d977211 */ /* 0x000fe200028f0eff */
[----:B------:R4:W-:Y:S01]  /*33f0*/  STL.64 [R1+0x1c0], R168 ;  /* 0x0001c0a801007387 */ /* 0x0009e20000100a00 */
[-C--:B0-----:R-:W-:Y:S02]  /*3400*/  IADD3 R170, P4, R158, R154.reuse, RZ ;  /* 0x0000009a9eaa7210 */ /* 0x081fe40007f9e0ff */
[----:B-1----:R-:W-:-:S04]  /*3410*/  IADD3 R152, P1, R136, R154, RZ ;  /* 0x0000009a88987210 */ /* 0x002fc80007f3e0ff */
[-C--:B------:R-:W-:Y:S02]  /*3420*/  LEA.HI.X.SX32 R153, R138, R155.reuse, 0x1, P1 ;  /* 0x0000009b8a997211 */ /* 0x080fe400008f0eff */
[-C--:B----4-:R-:W-:Y:S02]  /*3430*/  IADD3 R168, P1, R130, R154.reuse, RZ ;  /* 0x0000009a82a87210 */ /* 0x090fe40007f3e0ff */
[-C--:B------:R-:W-:Y:S01]  /*3440*/  LEA.HI.X.SX32 R161, R139, R155.reuse, 0x1, P6 ;  /* 0x0000009b8ba17211 */ /* 0x080fe200030f0eff */
[----:B------:R0:W-:Y:S01]  /*3450*/  STL.64 [R1+0x3e8], R150 ;  /* 0x0003e89601007387 */ /* 0x0001e20000100a00 */
[-C--:B------:R-:W-:Y:S02]  /*3460*/  LEA.HI.X.SX32 R169, R132, R155.reuse, 0x1, P1 ;  /* 0x0000009b84a97211 */ /* 0x080fe400008f0eff */
[----:B------:R-:W-:Y:S02]  /*3470*/  LEA.HI.X.SX32 R175, R136, R155, 0x1, P2 ;  /* 0x0000009b88af7211 */ /* 0x000fe400010f0eff */
[----:B------:R-:W-:-:S02]  /*3480*/  IADD3 R138, P1, R124, R154, RZ ;  /* 0x0000009a7c8a7210 */ /* 0x000fc40007f3e0ff */
[-C--:B------:R-:W-:Y:S01]  /*3490*/  LEA.HI.X.SX32 R171, R133, R155.reuse, 0x1, P4 ;  /* 0x0000009b85ab7211 */ /* 0x080fe200020f0eff */
[----:B------:R1:W-:Y:S01]  /*34a0*/  STL.64 [R1+0x398], R160 ;  /* 0x000398a001007387 */ /* 0x0003e20000100a00 */
[-C--:B------:R-:W-:Y:S02]  /*34b0*/  LEA.HI.X.SX32 R163, R130, R155.reuse, 0x1, P3 ;  /* 0x0000009b82a37211 */ /* 0x080fe400018f0eff */
[-C--:B0-----:R-:W-:Y:S01]  /*34c0*/  IADD3 R150, P5, R142, R154.reuse, RZ ;  /* 0x0000009a8e967210 */ /* 0x081fe20007fbe0ff */
[----:B------:R0:W-:Y:S01]  /*34d0*/  STL.64 [R1+0x2f8], R152 ;  /* 0x0002f89801007387 */ /* 0x0001e20000100a00 */
[-C--:B------:R-:W-:Y:S02]  /*34e0*/  LEA.HI.X.SX32 R139, R125, R155.reuse, 0x1, P1 ;  /* 0x0000009b7d8b7211 */ /* 0x080fe400008f0eff */
[----:B------:R-:W-:Y:S01]  /*34f0*/  LEA.HI.X.SX32 R151, R127, R155, 0x1, P5 ;  /* 0x0000009b7f977211 */ /* 0x000fe200028f0eff */
[----:B------:R-:W-:Y:S01]  /*3500*/  STL.64 [R1+0x1b8], R174 ;  /* 0x0001b8ae01007387 */ /* 0x000fe20000100a00 */
[----:B-1----:R-:W-:-:S03]  /*3510*/  IADD3 R160, P6, R140, R154, RZ ;  /* 0x0000009a8ca07210 */ /* 0x002fc60007fde0ff */
[----:B------:R-:W-:Y:S01]  /*3520*/  STL.64 [R1+0x1b0], R170 ;  /* 0x0001b0aa01007387 */ /* 0x000fe20000100a00 */
[-C--:B------:R-:W-:Y:S02]  /*3530*/  IADD3 R140, P4, R134, R154.reuse, RZ ;  /* 0x0000009a868c7210 */ /* 0x080fe40007f9e0ff */
[-C--:B------:R-:W-:Y:S01]  /*3540*/  IADD3 R134, P3, R121, R154.reuse, RZ ;  /* 0x0000009a79867210 */ /* 0x080fe20007f7e0ff */
[----:B------:R-:W-:Y:S01]  /*3550*/  STL.64 [R1+0x2f0], R168 ;  /* 0x0002f0a801007387 */ /* 0x000fe20000100a00 */
[----:B0-----:R-:W-:-:S03]  /*3560*/  IADD3 R152, P2, R135, R154, RZ ;  /* 0x0000009a87987210 */ /* 0x001fc60007f5e0ff */
[----:B------:R-:W-:Y:S01]  /*3570*/  STL.64 [R1+0x1a8], R162 ;  /* 0x0001a8a201007387 */ /* 0x000fe20000100a00 */
[----:B------:R-:W-:-:S03]  /*3580*/  LEA.HI.X.SX32 R135, R124, R155, 0x1, P3 ;  /* 0x0000009b7c877211 */ /* 0x000fc600018f0eff */
[----:B------:R-:W-:Y:S04]  /*3590*/  STL.64 [R1+0x390], R138 ;  /* 0x0003908a01007387 */ /* 0x000fe80000100a00 */
[----:B------:R0:W-:Y:S01]  /*35a0*/  STL.64 [R1+0x1a0], R150 ;  /* 0x0001a09601007387 */ /* 0x0001e20000100a00 */
[-C--:B------:R-:W-:Y:S02]  /*35b0*/  LEA.HI.X.SX32 R161, R121, R155.reuse, 0x1, P6 ;  /* 0x0000009b79a17211 */ /* 0x080fe400030f0eff */
[-C--:B------:R-:W-:Y:S02]  /*35c0*/  IADD3 R132, P5, R128, R154.reuse, RZ ;  /* 0x0000009a80847210 */ /* 0x080fe40007fbe0ff */
[----:B------:R-:W-:Y:S02]  /*35d0*/  LEA.HI.X.SX32 R153, R119, R155, 0x1, P2 ;  /* 0x0000009b77997211 */ /* 0x000fe400010f0eff */
[----:B0-----:R-:W-:-:S04]  /*35e0*/  IADD3 R150, P3, R116, R154, RZ ;  /* 0x0000009a74967210 */ /* 0x001fc80007f7e0ff */
[-C--:B------:R-:W-:Y:S02]  /*35f0*/  LEA.HI.X.SX32 R151, R118, R155.reuse, 0x1, P3 ;  /* 0x0000009b76977211 */ /* 0x080fe400018f0eff */
[-C--:B------:R-:W-:Y:S01]  /*3600*/  IADD3 R124, P3, R111, R154.reuse, RZ ;  /* 0x0000009a6f7c7210 */ /* 0x080fe20007f7e0ff */
[----:B------:R0:W-:Y:S01]  /*3610*/  STL.64 [R1+0x2e8], R134 ;  /* 0x0002e88601007387 */ /* 0x0001e20000100a00 */
[-C--:B------:R-:W-:Y:S02]  /*3620*/  LEA.HI.X.SX32 R141, R116, R155.reuse, 0x1, P4 ;  /* 0x0000009b748d7211 */ /* 0x080fe400020f0eff */
[-C--:B------:R-:W-:Y:S01]  /*3630*/  LEA.HI.X.SX32 R125, R216, R155.reuse, 0x1, P3 ;  /* 0x0000009bd87d7211 */ /* 0x080fe200018f0eff */
[----:B------:R-:W-:Y:S01]  /*3640*/  STL.64 [R1+0x198], R160 ;  /* 0x000198a001007387 */ /* 0x000fe20000100a00 */
[----:B------:R-:W-:Y:S02]  /*3650*/  LEA.HI.X.SX32 R133, R202, R155, 0x1, P5 ;  /* 0x0000009bca857211 */ /* 0x000fe400028f0eff */
[-C--:B------:R-:W-:Y:S01]  /*3660*/  IADD3 R118, P4, R109, R154.reuse, RZ ;  /* 0x0000009a6d767210 */ /* 0x080fe20007f9e0ff */
[----:B------:R-:W-:Y:S01]  /*3670*/  STL.64 [R1+0x190], R152 ;  /* 0x0001909801007387 */ /* 0x000fe20000100a00 */
[----:B------:R-:W-:-:S02]  /*3680*/  IADD3 R138, P1, R126, R154, RZ ;  /* 0x0000009a7e8a7210 */ /* 0x000fc40007f3e0ff */
[-C--:B0-----:R-:W-:Y:S01]  /*3690*/  IADD3 R134, P2, R120, R154.reuse, RZ ;  /* 0x0000009a78867210 */ /* 0x081fe20007f5e0ff */
[----:B------:R-:W-:Y:S01]  /*36a0*/  STL.64 [R1+0x2e0], R150 ;  /* 0x0002e09601007387 */ /* 0x000fe20000100a00 */
[-C--:B------:R-:W-:Y:S02]  /*36b0*/  IADD3 R120, P5, R107, R154.reuse, RZ ;  /* 0x0000009a6b787210 */ /* 0x080fe40007fbe0ff */
[----:B------:R-:W-:Y:S01]  /*36c0*/  IADD3 R126, P6, R122, R154, RZ ;  /* 0x0000009a7a7e7210 */ /* 0x000fe20007fde0ff */
[----:B------:R-:W-:Y:S01]  /*36d0*/  STL.64 [R1+0x188], R140 ;  /* 0x0001888c01007387 */ /* 0x000fe20000100a00 */
[----:B------:R-:W-:-:S03]  /*36e0*/  LEA.HI.X.SX32 R121, R109, R155, 0x1, P5 ;  /* 0x0000009b6d797211 */ /* 0x000fc600028f0eff */
[----:B------:R-:W-:Y:S01]  /*36f0*/  STL.64 [R1+0x3e0], R124 ;  /* 0x0003e07c01007387 */ /* 0x000fe20000100a00 */
[----:B------:R-:W-:-:S03]  /*3700*/  LEA.HI.X.SX32 R119, R111, R155, 0x1, P4 ;  /* 0x0000009b6f777211 */ /* 0x000fc600020f0eff */
[----:B------:R0:W-:Y:S01]  /*3710*/  STL.64 [R1+0x180], R132 ;  /* 0x0001808401007387 */ /* 0x0001e20000100a00 */
[-C--:B------:R-:W-:Y:S02]  /*3720*/  LEA.HI.X.SX32 R127, R232, R155.reuse, 0x1, P6 ;  /* 0x0000009be87f7211 */ /* 0x080fe400030f0eff */
[-C--:B------:R-:W-:Y:S01]  /*3730*/  LEA.HI.X.SX32 R139, R107, R155.reuse, 0x1, P1 ;  /* 0x0000009b6b8b7211 */ /* 0x080fe200008f0eff */
[----:B------:R-:W-:Y:S01]  /*3740*/  STL.64 [R1+0x388], R118 ;  /* 0x0003887601007387 */ /* 0x000fe20000100a00 */
[CC--:B------:R-:W-:Y:S02]  /*3750*/  LEA.HI.X.SX32 R135, R101.reuse, R155.reuse, 0x1, P2 ;  /* 0x0000009b65877211 */ /* 0x0c0fe400010f0eff */
[-C--:B0-----:R-:W-:Y:S01]  /*3760*/  IADD3 R132, P5, R101, R154.reuse, RZ ;  /* 0x0000009a65847210 */ /* 0x081fe20007fbe0ff */
[----:B------:R-:W-:Y:S03]  /*3770*/  STL.64 [R1+0x2d8], R120 ;  /* 0x0002d87801007387 */ /* 0x000fe60000100a00 */
[----:B------:R-:W-:Y:S01]  /*3780*/  LEA.HI.X.SX32 R133, R234, R155, 0x1, P5 ;  /* 0x0000009bea857211 */ /* 0x000fe200028f0eff */
[----:B------:R-:W-:Y:S01]  /*3790*/  STL.64 [R1+0x170], R126 ;  /* 0x0001707e01007387 */ /* 0x000fe20000100a00 */
[----:B------:R-:W-:-:S03]  /*37a0*/  IADD3 R124, P3, R211, R154, RZ ;  /* 0x0000009ad37c7210 */ /* 0x000fc60007f7e0ff */
[----:B------:R-:W-:Y:S04]  /*37b0*/  STL.64 [R1+0x178], R138 ;  /* 0x0001788a01007387 */ /* 0x000fe80000100a00 */
[----:B------:R0:W-:Y:S01]  /*37c0*/  STL.64 [R1+0x2d0], R132 ;  /* 0x0002d08401007387 */ /* 0x0001e20000100a00 */
[----:B------:R-:W-:-:S03]  /*37d0*/  LEA.HI.X.SX32 R125, R240, R155, 0x1, P3 ;  /* 0x0000009bf07d7211 */ /* 0x000fc600018f0eff */
[----:B------:R1:W-:Y:S01]  /*37e0*/  STL.64 [R1+0x168], R134 ;  /* 0x0001688601007387 */ /* 0x0003e20000100a00 */
[-C--:B0-----:R-:W-:Y:S02]  /*37f0*/  IADD3 R132, P5, R95, R154.reuse, RZ ;  /* 0x0000009a5f847210 */ /* 0x081fe40007fbe0ff */
[-C--:B-1----:R-:W-:Y:S02]  /*3800*/  IADD3 R134, P2, R93, R154.reuse, RZ ;  /* 0x0000009a5d867210 */ /* 0x082fe40007f5e0ff */
[-C--:B------:R-:W-:Y:S02]  /*3810*/  LEA.HI.X.SX32 R133, R244, R155.reuse, 0x1, P5 ;  /* 0x0000009bf4857211 */ /* 0x080fe400028f0eff */
[----:B------:R-:W-:Y:S01]  /*3820*/  LEA.HI.X.SX32 R135, R95, R155, 0x1, P2 ;  /* 0x0000009b5f877211 */ /* 0x000fe200010f0eff */
[----:B------:R-:W-:Y:S01]  /*3830*/  STL.64 [R1+0x160], R124 ;  /* 0x0001607c01007387 */ /* 0x000fe20000100a00 */
[-C--:B------:R-:W-:Y:S02]  /*3840*/  IADD3 R118, P4, R224, R154.reuse, RZ ;  /* 0x0000009ae0767210 */ /* 0x080fe40007f9e0ff */
[-C--:B------:R-:W-:Y:S01]  /*3850*/  IADD3 R120, P1, R228, R154.reuse, RZ ;  /* 0x0000009ae4787210 */ /* 0x080fe20007f3e0ff */
[----:B------:R-:W-:Y:S01]  /*3860*/  STL.64 [R1+0x380], R132 ;  /* 0x0003808401007387 */ /* 0x000fe20000100a00 */
[----:B------:R-:W-:-:S03]  /*3870*/  IADD3 R126, P6, R231, R154, RZ ;  /* 0x0000009ae77e7210 */ /* 0x000fc60007fde0ff */
[----:B------:R0:W-:Y:S01]  /*3880*/  STL.64 [R1+0x2c8], R134 ;  /* 0x0002c88601007387 */ /* 0x0001e20000100a00 */
[-C--:B------:R-:W-:Y:S02]  /*3890*/  LEA.HI.X.SX32 R119, R93, R155.reuse, 0x1, P4 ;  /* 0x0000009b5d777211 */ /* 0x080fe400020f0eff */
[-C--:B------:R-:W-:Y:S02]  /*38a0*/  LEA.HI.X.SX32 R121, R249, R155.reuse, 0x1, P1 ;  /* 0x0000009bf9797211 */ /* 0x080fe400008f0eff */
[CC--:B------:R-:W-:Y:S02]  /*38b0*/  LEA.HI.X.SX32 R127, R46.reuse, R155.reuse, 0x1, P6 ;  /* 0x0000009b2e7f7211 */ /* 0x0c0fe400030f0eff */
[-C--:B0-----:R-:W-:Y:S01]  /*38c0*/  IADD3 R134, P2, R46, R154.reuse, RZ ;  /* 0x0000009a2e867210 */ /* 0x081fe20007f5e0ff */
[----:B------:R-:W-:Y:S03]  /*38d0*/  STL.64 [R1+0x158], R118 ;  /* 0x0001587601007387 */ /* 0x000fe60000100a00 */
[----:B------:R-:W-:Y:S01]  /*38e0*/  LEA.HI.X.SX32 R135, R250, R155, 0x1, P2 ;  /* 0x0000009bfa877211 */ /* 0x000fe200010f0eff */
[----:B------:R-:W-:Y:S01]  /*38f0*/  STL.64 [R1+0x150], R120 ;  /* 0x0001507801007387 */ /* 0x000fe20000100a00 */
[----:B------:R-:W-:-:S03]  /*3900*/  IADD3 R124, P3, R238, R154, RZ ;  /* 0x0000009aee7c7210 */ /* 0x000fc60007f7e0ff */
[----:B------:R0:W-:Y:S01]  /*3910*/  STL.64 [R1+0x2c0], R134 ;  /* 0x0002c08601007387 */ /* 0x0001e20000100a00 */
[----:B------:R-:W-:-:S03]  /*3920*/  LEA.HI.X.SX32 R125, R251, R155, 0x1, P3 ;  /* 0x0000009bfb7d7211 */ /* 0x000fc600018f0eff */
[----:B------:R1:W-:Y:S01]  /*3930*/  STL.64 [R1+0x148], R126 ;  /* 0x0001487e01007387 */ /* 0x0003e20000100a00 */
[-C--:B0-----:R-:W-:Y:S02]  /*3940*/  IADD3 R134, P2, R40, R154.reuse, RZ ;  /* 0x0000009a28867210 */ /* 0x081fe40007f5e0ff */
[-C--:B-1----:R-:W-:Y:S02]  /*3950*/  IADD3 R126, P6, R38, R154.reuse, RZ ;  /* 0x0000009a267e7210 */ /* 0x082fe40007fde0ff */
[-C--:B------:R-:W-:Y:S02]  /*3960*/  LEA.HI.X.SX32 R135, R252, R155.reuse, 0x1, P2 ;  /* 0x0000009bfc877211 */ /* 0x080fe400010f0eff */
[----:B------:R-:W-:Y:S01]  /*3970*/  LEA.HI.X.SX32 R127, R40, R155, 0x1, P6 ;  /* 0x0000009b287f7211 */ /* 0x000fe200030f0eff */
[----:B------:R0:W-:Y:S04]  /*3980*/  STL.64 [R1+0x140], R124 ;  /* 0x0001407c01007387 */ /* 0x0001e80000100a00 */
[----:B------:R1:W-:Y:S04]  /*3990*/  STL.64 [R1+0x420], R134 ;  /* 0x0004208601007387 */ /* 0x0003e80000100a00 */
[----:B------:R4:W-:Y:S01]  /*39a0*/  STL.64 [R1+0x408], R126 ;  /* 0x0004087e01007387 */ /* 0x0009e20000100a00 */
[----:B0-----:R-:W-:-:S02]  /*39b0*/  IADD3 R124, P3, R36, R154, RZ ;  /* 0x0000009a247c7210 */ /* 0x001fc40007f7e0ff */
[-C--:B-1----:R-:W-:Y:S02]  /*39c0*/  IADD3 R134, P2, R34, R154.reuse, RZ ;  /* 0x0000009a22867210 */ /* 0x082fe40007f5e0ff */
[-C--:B------:R-:W-:Y:S02]  /*39d0*/  LEA.HI.X.SX32 R125, R38, R155.reuse, 0x1, P3 ;  /* 0x0000009b267d7211 */ /* 0x080fe400018f0eff */
[-C--:B----4-:R-:W-:Y:S02]  /*39e0*/  IADD3 R126, P6, R32, R154.reuse, RZ ;  /* 0x0000009a207e7210 */ /* 0x090fe40007fde0ff */
[-C--:B------:R-:W-:Y:S02]  /*39f0*/  LEA.HI.X.SX32 R135, R36, R155.reuse, 0x1, P2 ;  /* 0x0000009b24877211 */ /* 0x080fe400010f0eff */
[----:B------:R-:W-:Y:S01]  /*3a00*/  LEA.HI.X.SX32 R127, R34, R155, 0x1, P6 ;  /* 0x0000009b227f7211 */ /* 0x000fe200030f0eff */
[----:B------:R-:W-:Y:S01]  /*3a10*/  STL.64 [R1+0x3d8], R124 ;  /* 0x0003d87c01007387 */ /* 0x000fe20000100a00 */
[----:B------:R-:W-:-:S02]  /*3a20*/  IADD3 R132, P5, R242, R154, RZ ;  /* 0x0000009af2847210 */ /* 0x000fc40007fbe0ff */
[----:B------:R-:W-:Y:S01]  /*3a30*/  IADD3 R118, P4, R247, R154, RZ ;  /* 0x0000009af7767210 */ /* 0x000fe20007f9e0ff */
[----:B------:R0:W-:Y:S01]  /*3a40*/  STL.64 [R1+0x378], R134 ;  /* 0x0003788601007387 */ /* 0x0001e20000100a00 */
[----:B------:R-:W-:-:S03]  /*3a50*/  LEA.HI.X.SX32 R133, R32, R155, 0x1, P5 ;  /* 0x0000009b20857211 */ /* 0x000fc600028f0eff */
[----:B------:R1:W-:Y:S01]  /*3a60*/  STL.64 [R1+0x2b8], R126 ;  /* 0x0002b87e01007387 */ /* 0x0003e20000100a00 */
[-C--:B------:R-:W-:Y:S02]  /*3a70*/  IADD3 R120, P1, R248, R154.reuse, RZ ;  /* 0x0000009af8787210 */ /* 0x080fe40007f3e0ff */
[-C--:B------:R-:W-:Y:S02]  /*3a80*/  LEA.HI.X.SX32 R119, R219, R155.reuse, 0x1, P4 ;  /* 0x0000009bdb777211 */ /* 0x080fe400020f0eff */
[-C--:B0-----:R-:W-:Y:S01]  /*3a90*/  IADD3 R134, P2, R223, R154.reuse, RZ ;  /* 0x0000009adf867210 */ /* 0x081fe20007f5e0ff */
[----:B------:R-:W-:Y:S01]  /*3aa0*/  IMAD R223, R13, 0x31, RZ ;  /* 0x000000310ddf7824 */ /* 0x000fe200078e02ff */
[-C--:B------:R-:W-:Y:S02]  /*3ab0*/  IADD3 R124, P3, R221, R154.reuse, RZ ;  /* 0x0000009add7c7210 */ /* 0x080fe40007f7e0ff */
[----:B-1----:R-:W-:Y:S01]  /*3ac0*/  IADD3 R126, P6, R26, R154, RZ ;  /* 0x0000009a1a7e7210 */ /* 0x002fe20007fde0ff */
[----:B------:R-:W-:Y:S01]  /*3ad0*/  IMAD R221, R13, 0xcc, RZ ;  /* 0x000000cc0ddd7824 */ /* 0x000fe200078e02ff */
[----:B------:R0:W-:Y:S02]  /*3ae0*/  STL.64 [R1+0x138], R132 ;  /* 0x0001388401007387 */ /* 0x0001e40000100a00 */
[----:B------:R-:W-:-:S02]  /*3af0*/  LEA.HI.X.SX32 R127, R223, R155, 0x1, P6 ;  /* 0x0000009bdf7f7211 */ /* 0x000fc400030f0eff */
[----:B------:R-:W-:Y:S01]  /*3b00*/  LEA.HI.X.SX32 R121, R26, R155, 0x1, P1 ;  /* 0x0000009b1a797211 */ /* 0x000fe200008f0eff */
[----:B------:R1:W-:Y:S04]  /*3b10*/  STL.64 [R1+0x130], R118 ;  /* 0x0001307601007387 */ /* 0x0003e80000100a00 */
[----:B------:R4:W-:Y:S01]  /*3b20*/  STL.64 [R1+0x2b0], R126 ;  /* 0x0002b07e01007387 */ /* 0x0009e20000100a00 */
[-C--:B0-----:R-:W-:Y:S01]  /*3b30*/  IADD3 R132, P5, R217, R154.reuse, RZ ;  /* 0x0000009ad9847210 */ /* 0x081fe20007fbe0ff */
[----:B------:R-:W-:Y:S02]  /*3b40*/  IMAD R217, R13, 0x63, RZ ;  /* 0x000000630dd97824 */ /* 0x000fe400078e02ff */
[----:B------:R0:W-:Y:S01]  /*3b50*/  STL.64 [R1+0x128], R120 ;  /* 0x0001287801007387 */ /* 0x0001e20000100a00 */
[-C--:B-1----:R-:W-:Y:S01]  /*3b60*/  IADD3 R118, P4, R221, R154.reuse, RZ ;  /* 0x0000009add767210 */ /* 0x082fe20007f9e0ff */
[----:B------:R-:W-:Y:S01]  /*3b70*/  IMAD R221, R13, 0x19, RZ ;  /* 0x000000190ddd7824 */ /* 0x000fe200078e02ff */
[----:B----4-:R-:W-:-:S02]  /*3b80*/  IADD3 R126, P6, R20, R154, RZ ;  /* 0x0000009a147e7210 */ /* 0x010fc40007fde0ff */
[-C--:B------:R-:W-:Y:S02]  /*3b90*/  LEA.HI.X.SX32 R125, R217, R155.reuse, 0x1, P3 ;  /* 0x0000009bd97d7211 */ /* 0x080fe400018f0eff */
[-C--:B0-----:R-:W-:Y:S01]  /*3ba0*/  IADD3 R120, P1, R19, R154.reuse, RZ ;  /* 0x0000009a13787210 */ /* 0x081fe20007f3e0ff */
[----:B------:R-:W-:Y:S01]  /*3bb0*/  IMAD R223, R13, 0xd0, RZ ;  /* 0x000000d00ddf7824 */ /* 0x000fe200078e02ff */
[-C--:B------:R-:W-:Y:S01]  /*3bc0*/  LEA.HI.X.SX32 R127, R221, R155.reuse, 0x1, P6 ;  /* 0x0000009bdd7f7211 */ /* 0x080fe200030f0eff */
[----:B------:R-:W-:Y:S01]  /*3bd0*/  IMAD R219, R13, 0xce, RZ ;  /* 0x000000ce0ddb7824 */ /* 0x000fe200078e02ff */
[----:B------:R-:W-:Y:S01]  /*3be0*/  LEA.HI.X.SX32 R121, R20, R155, 0x1, P1 ;  /* 0x0000009b14797211 */ /* 0x000fe200008f0eff */
[----:B------:R0:W-:Y:S04]  /*3bf0*/  STL.64 [R1+0x120], R124 ;  /* 0x0001207c01007387 */ /* 0x0001e80000100a00 */
[----:B------:R1:W-:Y:S04]  /*3c00*/  STL.64 [R1+0x370], R126 ;  /* 0x0003707e01007387 */ /* 0x0003e80000100a00 */
[----:B------:R4:W-:Y:S01]  /*3c10*/  STL.64 [R1+0x2a8], R120 ;  /* 0x0002a87801007387 */ /* 0x0009e20000100a00 */
[-C--:B0-----:R-:W-:Y:S01]  /*3c20*/  IADD3 R124, P3, R219, R154.reuse, RZ ;  /* 0x0000009adb7c7210 */ /* 0x081fe20007f7e0ff */
[----:B------:R-:W-:Y:S01]  /*3c30*/  IMAD R219, R13, 0x65, RZ ;  /* 0x000000650ddb7824 */ /* 0x000fe200078e02ff */
[-C--:B-1----:R-:W-:Y:S01]  /*3c40*/  IADD3 R126, P6, R223, R154.reuse, RZ ;  /* 0x0000009adf7e7210 */ /* 0x082fe20007fde0ff */
[----:B------:R-:W-:Y:S01]  /*3c50*/  IMAD R223, R13, 0x33, RZ ;  /* 0x000000330ddf7824 */ /* 0x000fe200078e02ff */
[----:B----4-:R-:W-:-:S02]  /*3c60*/  IADD3 R120, P1, R15, R154, RZ ;  /* 0x0000009a0f787210 */ /* 0x010fc40007f3e0ff */
[-C--:B------:R-:W-:Y:S02]  /*3c70*/  LEA.HI.X.SX32 R135, R19, R155.reuse, 0x1, P2 ;  /* 0x0000009b13877211 */ /* 0x080fe400010f0eff */
[-C--:B------:R-:W-:Y:S01]  /*3c80*/  LEA.HI.X.SX32 R121, R223, R155.reuse, 0x1, P1 ;  /* 0x0000009bdf797211 */ /* 0x080fe200008f0eff */
[----:B------:R-:W-:Y:S01]  /*3c90*/  IMAD R223, R13, 0x67, RZ ;  /* 0x000000670ddf7824 */ /* 0x000fe200078e02ff */
[-C--:B------:R-:W-:Y:S02]  /*3ca0*/  LEA.HI.X.SX32 R133, R219, R155.reuse, 0x1, P5 ;  /* 0x0000009bdb857211 */ /* 0x080fe400028f0eff */
[-C--:B------:R-:W-:Y:S01]  /*3cb0*/  LEA.HI.X.SX32 R119, R15, R155.reuse, 0x1, P4 ;  /* 0x0000009b0f777211 */ /* 0x080fe200020f0eff */
[----:B------:R-:W-:Y:S01]  /*3cc0*/  STL.64 [R1+0x118], R134 ;  /* 0x0001188601007387 */ /* 0x000fe20000100a00 */
[----:B------:R-:W-:Y:S01]  /*3cd0*/  LEA.HI.X.SX32 R125, R223, R155, 0x1, P3 ;  /* 0x0000009bdf7d7211 */ /* 0x000fe200018f0eff */
[C---:B------:R-:W-:Y:S02]  /*3ce0*/  IMAD R219, R13.reuse, 0xd, RZ ;  /* 0x0000000d0ddb7824 */ /* 0x040fe400078e02ff */
[----:B------:R-:W-:Y:S04]  /*3cf0*/  STL.64 [R1+0x110], R132 ;  /* 0x0001108401007387 */ /* 0x000fe80000100a00 */
[----:B------:R0:W-:Y:S04]  /*3d00*/  STL.64 [R1+0x2a0], R120 ;  /* 0x0002a07801007387 */ /* 0x0001e80000100a00 */
[----:B------:R1:W-:Y:S01]  /*3d10*/  STL.64 [R1+0x108], R118 ;  /* 0x0001087601007387 */ /* 0x0003e20000100a00 */
[----:B------:R-:W-:-:S03]  /*3d20*/  IMAD R221, R13, 0xd4, RZ ;  /* 0x000000d40ddd7824 */ /* 0x000fc600078e02ff */
[----:B------:R4:W-:Y:S01]  /*3d30*/  STL.64 [R1+0x100], R124 ;  /* 0x0001007c01007387 */ /* 0x0009e20000100a00 */
[-C--:B0-----:R-:W-:Y:S02]  /*3d40*/  IADD3 R120, P1, R16, R154.reuse, RZ ;  /* 0x0000009a10787210 */ /* 0x081fe40007f3e0ff */
[-C--:B-1----:R-:W-:Y:S02]  /*3d50*/  IADD3 R118, P4, R17, R154.reuse, RZ ;  /* 0x0000009a11767210 */ /* 0x082fe40007f9e0ff */
[-C--:B------:R-:W-:Y:S02]  /*3d60*/  LEA.HI.X.SX32 R121, R219, R155.reuse, 0x1, P1 ;  /* 0x0000009bdb797211 */ /* 0x080fe400008f0eff */
[-C--:B----4-:R-:W-:Y:S01]  /*3d70*/  IADD3 R124, P3, R18, R154.reuse, RZ ;  /* 0x0000009a127c7210 */ /* 0x090fe20007f7e0ff */
[C---:B------:R-:W-:Y:S01]  /*3d80*/  IMAD R217, R13.reuse, 0xd2, RZ ;  /* 0x000000d20dd97824 */ /* 0x040fe200078e02ff */
[-C--:B------:R-:W-:Y:S01]  /*3d90*/  LEA.HI.X.SX32 R119, R16, R155.reuse, 0x1, P4 ;  /* 0x0000009b10777211 */ /* 0x080fe200020f0eff */
[----:B------:R-:W-:Y:S01]  /*3da0*/  IMAD R223, R13, 0xd8, RZ ;  /* 0x000000d80ddf7824 */ /* 0x000fe200078e02ff */
[-C--:B------:R-:W-:Y:S01]  /*3db0*/  LEA.HI.X.SX32 R125, R17, R155.reuse, 0x1, P3 ;  /* 0x0000009b117d7211 */ /* 0x080fe200018f0eff */
[----:B------:R0:W-:Y:S01]  /*3dc0*/  STL.64 [R1+0x3d0], R120 ;  /* 0x0003d07801007387 */ /* 0x0001e20000100a00 */
[-C--:B------:R-:W-:Y:S01]  /*3dd0*/  IADD3 R132, P5, R221, R154.reuse, RZ ;  /* 0x0000009add847210 */ /* 0x080fe20007fbe0ff */
[----:B------:R-:W-:Y:S01]  /*3de0*/  IMAD R221, R13, 0xd6, RZ ;  /* 0x000000d60ddd7824 */ /* 0x000fe200078e02ff */
[----:B------:R-:W-:Y:S01]  /*3df0*/  IADD3 R134, P2, R217, R154, RZ ;  /* 0x0000009ad9867210 */ /* 0x000fe20007f5e0ff */
[----:B------:R1:W-:Y:S01]  /*3e00*/  STL.64 [R1+0x368], R118 ;  /* 0x0003687601007387 */ /* 0x0003e20000100a00 */
[----:B------:R-:W-:Y:S01]  /*3e10*/  LEA.HI.X.SX32 R127, R18, R155, 0x1, P6 ;  /* 0x0000009b127f7211 */ /* 0x000fe200030f0eff */
[----:B------:R-:W-:-:S02]  /*3e20*/  IMAD R217, R13, 0xda, RZ ;  /* 0x000000da0dd97824 */ /* 0x000fc400078e02ff */
[----:B------:R4:W-:Y:S01]  /*3e30*/  STL.64 [R1+0x298], R124 ;  /* 0x0002987c01007387 */ /* 0x0009e20000100a00 */
[----:B------:R-:W-:Y:S01]  /*3e40*/  IMAD R219, R13, 0x69, RZ ;  /* 0x000000690ddb7824 */ /* 0x000fe200078e02ff */
[-C--:B0-----:R-:W-:Y:S02]  /*3e50*/  IADD3 R120, P1, R221, R154.reuse, RZ ;  /* 0x0000009add787210 */ /* 0x081fe40007f3e0ff */
[-C--:B-1----:R-:W-:Y:S01]  /*3e60*/  IADD3 R118, P4, R223, R154.reuse, RZ ;  /* 0x0000009adf767210 */ /* 0x082fe20007f9e0ff */
[----:B------:R-:W-:Y:S01]  /*3e70*/  IMAD R223, R13, 0x35, RZ ;  /* 0x000000350ddf7824 */ /* 0x000fe200078e02ff */
[----:B----4-:R-:W-:Y:S01]  /*3e80*/  IADD3 R124, P3, R21, R154, RZ ;  /* 0x0000009a157c7210 */ /* 0x010fe20007f7e0ff */
[----:B------:R-:W-:Y:S01]  /*3e90*/  IMAD R221, R13, 0xdc, RZ ;  /* 0x000000dc0ddd7824 */ /* 0x000fe200078e02ff */
[----:B------:R0:W-:Y:S02]  /*3ea0*/  STL.64 [R1+0xf8], R126 ;  /* 0x0000f87e01007387 */ /* 0x0001e40000100a00 */
[----:B------:R-:W-:-:S02]  /*3eb0*/  LEA.HI.X.SX32 R125, R223, R155, 0x1, P3 ;  /* 0x0000009bdf7d7211 */ /* 0x000fc400018f0eff */
[-C--:B------:R-:W-:Y:S02]  /*3ec0*/  LEA.HI.X.SX32 R135, R219, R155.reuse, 0x1, P2 ;  /* 0x0000009bdb877211 */ /* 0x080fe400010f0eff */
[-C--:B------:R-:W-:Y:S01]  /*3ed0*/  IADD3 R16, P2, R221, R154.reuse, RZ ;  /* 0x0000009add107210 */ /* 0x080fe20007f5e0ff */
[----:B------:R1:W-:Y:S01]  /*3ee0*/  STL.64 [R1+0x290], R124 ;  /* 0x0002907c01007387 */ /* 0x0003e20000100a00 */
[----:B0-----:R-:W-:Y:S01]  /*3ef0*/  IADD3 R126, P6, R217, R154, RZ ;  /* 0x0000009ad97e7210 */ /* 0x001fe20007fde0ff */
[----:B------:R-:W-:Y:S01]  /*3f00*/  IMAD R217, R13, 0x6b, RZ ;  /* 0x0000006b0dd97824 */ /* 0x000fe200078e02ff */
[-C--:B------:R-:W-:Y:S01]  /*3f10*/  LEA.HI.X.SX32 R133, R21, R155.reuse, 0x1, P5 ;  /* 0x0000009b15857211 */ /* 0x080fe200028f0eff */
[C---:B------:R-:W-:Y:S02]  /*3f20*/  IMAD R221, R13.reuse, 0x1b, RZ ;  /* 0x0000001b0ddd7824 */ /* 0x040fe400078e02ff */
[----:B------:R-:W-:Y:S01]  /*3f30*/  IMAD R219, R13, 0xde, RZ ;  /* 0x000000de0ddb7824 */ /* 0x000fe200078e02ff */
[----:B------:R-:W-:-:S02]  /*3f40*/  LEA.HI.X.SX32 R121, R217, R155, 0x1, P1 ;  /* 0x0000009bd9797211 */ /* 0x000fc400008f0eff */
[CC--:B-1----:R-:W-:Y:S01]  /*3f50*/  IADD3 R124, P3, R22.reuse, R154.reuse, RZ ;  /* 0x0000009a167c7210 */ /* 0x0c2fe20007f7e0ff */
[----:B------:R-:W-:Y:S01]  /*3f60*/  STL.64 [R1+0xf0], R134 ;  /* 0x0000f08601007387 */ /* 0x000fe20000100a00 */
[----:B------:R-:W-:Y:S01]  /*3f70*/  IADD3 R18, P5, R23, R154, RZ ;  /* 0x0000009a17127210 */ /* 0x000fe20007fbe0ff */
[----:B------:R-:W-:Y:S01]  /*3f80*/  IMAD R223, R13, 0xe0, RZ ;  /* 0x000000e00ddf7824 */ /* 0x000fe200078e02ff */
[-C--:B------:R-:W-:Y:S01]  /*3f90*/  LEA.HI.X.SX32 R125, R221, R155.reuse, 0x1, P3 ;  /* 0x0000009bdd7d7211 */ /* 0x080fe200018f0eff */
[----:B------:R-:W-:Y:S01]  /*3fa0*/  STL.64 [R1+0xe8], R132 ;  /* 0x0000e88401007387 */ /* 0x000fe20000100a00 */
[----:B------:R-:W-:-:S03]  /*3fb0*/  LEA.HI.X.SX32 R19, R22, R155, 0x1, P5 ;  /* 0x0000009b16137211 */ /* 0x000fc600028f0eff */
[----:B------:R0:W-:Y:S01]  /*3fc0*/  STL.64 [R1+0xe0], R120 ;  /* 0x0000e07801007387 */ /* 0x0001e20000100a00 */
[-C--:B------:R-:W-:Y:S01]  /*3fd0*/  IADD3 R20, P3, R223, R154.reuse, RZ ;  /* 0x0000009adf147210 */ /* 0x080fe20007f7e0ff */
[C---:B------:R-:W-:Y:S02]  /*3fe0*/  IMAD R221, R13.reuse, 0xe4, RZ ;  /* 0x000000e40ddd7824 */ /* 0x040fe400078e02ff */
[----:B------:R1:W-:Y:S01]  /*3ff0*/  STL.64 [R1+0x360], R124 ;  /* 0x0003607c01007387 */ /* 0x0003e20000100a00 */
[----:B------:R-:W-:Y:S01]  /*4000*/  IMAD R223, R13, 0x37, RZ ;  /* 0x000000370ddf7824 */ /* 0x000fe200078e02ff */
[-C--:B0-----:R-:W-:Y:S01]  /*4010*/  IADD3 R120, P1, R219, R154.reuse, RZ ;  /* 0x0000009adb787210 */ /* 0x081fe20007f3e0ff */
[----:B------:R-:W-:Y:S01]  /*4020*/  IMAD R219, R13, 0x6d, RZ ;  /* 0x0000006d0ddb7824 */ /* 0x000fe200078e02ff */
[----:B------:R0:W-:Y:S01]  /*4030*/  STL.64 [R1+0x288], R18 ;  /* 0x0002881201007387 */ /* 0x0001e20000100a00 */
[----:B-1----:R-:W-:-:S03]  /*4040*/  IADD3 R124, P5, R24, R154, RZ ;  /* 0x0000009a187c7210 */ /* 0x002fc60007fbe0ff */
[-C--:B------:R-:W-:Y:S02]  /*4050*/  LEA.HI.X.SX32 R127, R219, R155.reuse, 0x1, P6 ;  /* 0x0000009bdb7f7211 */ /* 0x080fe400030f0eff */
[-C--:B------:R-:W-:Y:S01]  /*4060*/  LEA.HI.X.SX32 R125, R223, R155.reuse, 0x1, P5 ;  /* 0x0000009bdf7d7211 */ /* 0x080fe200028f0eff */
[----:B------:R-:W-:Y:S01]  /*4070*/  IMAD R223, R13, 0x7, RZ ;  /* 0x000000070ddf7824 */ /* 0x000fe200078e02ff */
[-C--:B------:R-:W-:Y:S02]  /*4080*/  LEA.HI.X.SX32 R119, R23, R155.reuse, 0x1, P4 ;  /* 0x0000009b17777211 */ /* 0x080fe400020f0eff */
[-C--:B0-----:R-:W-:Y:S01]  /*4090*/  IADD3 R18, P6, R221, R154.reuse, RZ ;  /* 0x0000009add127210 */ /* 0x081fe20007fde0ff */
[----:B------:R-:W-:Y:S01]  /*40a0*/  IMAD R221, R13, 0x6f, RZ ;  /* 0x0000006f0ddd7824 */ /* 0x000fe200078e02ff */
[----:B------:R-:W-:Y:S02]  /*40b0*/  IADD3 R22, P5, R25, R154, RZ ;  /* 0x0000009a19167210 */ /* 0x000fe40007fbe0ff */
[-C--:B------:R-:W-:Y:S01]  /*40c0*/  LEA.HI.X.SX32 R17, R24, R155.reuse, 0x1, P2 ;  /* 0x0000009b18117211 */ /* 0x080fe200010f0eff */
[----:B------:R-:W-:Y:S01]  /*40d0*/  STL.64 [R1+0xd8], R118 ;  /* 0x0000d87601007387 */ /* 0x000fe20000100a00 */
[----:B------:R-:W-:-:S02]  /*40e0*/  LEA.HI.X.SX32 R121, R221, R155, 0x1, P1 ;  /* 0x0000009bdd797211 */ /* 0x000fc400008f0eff */
[----:B------:R-:W-:Y:S01]  /*40f0*/  LEA.HI.X.SX32 R23, R223, R155, 0x1, P5 ;  /* 0x0000009bdf177211 */ /* 0x000fe200028f0eff */
[----:B------:R-:W-:Y:S04]  /*4100*/  STL.64 [R1+0xd0], R126 ;  /* 0x0000d07e01007387 */ /* 0x000fe80000100a00 */
[----:B------:R-:W-:Y:S04]  /*4110*/  STL.64 [R1+0x280], R124 ;  /* 0x0002807c01007387 */ /* 0x000fe80000100a00 */
[----:B------:R0:W-:Y:S04]  /*4120*/  STL.64 [R1+0xc8], R16 ;  /* 0x0000c81001007387 */ /* 0x0001e80000100a00 */
[----:B------:R1:W-:Y:S04]  /*4130*/  STL.64 [R1+0xc0], R120 ;  /* 0x0000c07801007387 */ /* 0x0003e80000100a00 */
[----:B------:R4:W-:Y:S01]  /*4140*/  STL.64 [R1+0x400], R22 ;  /* 0x0004001601007387 */ /* 0x0009e20000100a00 */
[-C--:B0-----:R-:W-:Y:S01]  /*4150*/  IADD3 R16, P2, R27, R154.reuse, RZ ;  /* 0x0000009a1b107210 */ /* 0x081fe20007f5e0ff */
[----:B------:R-:W-:Y:S01]  /*4160*/  IMAD R223, R13, 0xe8, RZ ;  /* 0x000000e80ddf7824 */ /* 0x000fe200078e02ff */
[----:B-1----:R-:W-:-:S02]  /*4170*/  IADD3 R120, P1, R28, R154, RZ ;  /* 0x0000009a1c787210 */ /* 0x002fc40007f3e0ff */
[-C--:B----4-:R-:W-:Y:S02]  /*4180*/  IADD3 R22, P5, R29, R154.reuse, RZ ;  /* 0x0000009a1d167210 */ /* 0x090fe40007fbe0ff */
[-C--:B------:R-:W-:Y:S02]  /*4190*/  LEA.HI.X.SX32 R17, R25, R155.reuse, 0x1, P2 ;  /* 0x0000009b19117211 */ /* 0x080fe400010f0eff */
[-C--:B------:R-:W-:Y:S01]  /*41a0*/  LEA.HI.X.SX32 R23, R28, R155.reuse, 0x1, P5 ;  /* 0x0000009b1c177211 */ /* 0x080fe200028f0eff */
[----:B------:R-:W-:Y:S01]  /*41b0*/  IMAD R217, R13, 0xe2, RZ ;  /* 0x000000e20dd97824 */ /* 0x000fe200078e02ff */
[----:B------:R-:W-:Y:S01]  /*41c0*/  LEA.HI.X.SX32 R121, R27, R155, 0x1, P1 ;  /* 0x0000009b1b797211 */ /* 0x000fe200008f0eff */
[----:B------:R-:W-:Y:S01]  /*41d0*/  IMAD R221, R13, 0xe6, RZ ;  /* 0x000000e60ddd7824 */ /* 0x000fe200078e02ff */
[----:B------:R0:W-:Y:S01]  /*41e0*/  STL.64 [R1+0x3c8], R16 ;  /* 0x0003c81001007387 */ /* 0x0001e20000100a00 */
[----:B------:R-:W-:Y:S01]  /*41f0*/  IADD3 R24, P1, R223, R154, RZ ;  /* 0x0000009adf187210 */ /* 0x000fe20007f3e0ff */
[----:B------:R-:W-:-:S02]  /*4200*/  IMAD R223, R13, 0x39, RZ ;  /* 0x000000390ddf7824 */ /* 0x000fc400078e02ff */
[----:B------:R1:W-:Y:S01]  /*4210*/  STL.64 [R1+0x278], R22 ;  /* 0x0002781601007387 */ /* 0x0003e20000100a00 */
[----:B------:R-:W-:Y:S01]  /*4220*/  IMAD R219, R13, 0x71, RZ ;  /* 0x000000710ddb7824 */ /* 0x000fe200078e02ff */
[-C--:B------:R-:W-:Y:S01]  /*4230*/  IADD3 R118, P4, R217, R154.reuse, RZ ;  /* 0x0000009ad9767210 */ /* 0x080fe20007f9e0ff */
[----:B------:R-:W-:Y:S01]  /*4240*/  IMAD R217, R13, 0xea, RZ ;  /* 0x000000ea0dd97824 */ /* 0x000fe200078e02ff */
[-C--:B------:R-:W-:Y:S01]  /*4250*/  LEA.HI.X.SX32 R21, R29, R155.reuse, 0x1, P3 ;  /* 0x0000009b1d157211 */ /* 0x080fe200018f0eff */
[----:B------:R-:W-:Y:S01]  /*4260*/  STL.64 [R1+0x358], R120 ;  /* 0x0003587801007387 */ /* 0x000fe20000100a00 */
[-C--:B0-----:R-:W-:Y:S01]  /*4270*/  IADD3 R16, P2, R221, R154.reuse, RZ ;  /* 0x0000009add107210 */ /* 0x081fe20007f5e0ff */
[----:B------:R-:W-:Y:S01]  /*4280*/  IMAD R221, R13, 0xec, RZ ;  /* 0x000000ec0ddd7824 */ /* 0x000fe200078e02ff */
[----:B-1----:R-:W-:Y:S01]  /*4290*/  IADD3 R22, P5, R30, R154, RZ ;  /* 0x0000009a1e167210 */ /* 0x002fe20007fbe0ff */
[----:B------:R0:W-:Y:S01]  /*42a0*/  STL.64 [R1+0xb8], R20 ;  /* 0x0000b81401007387 */ /* 0x0001e20000100a00 */
[----:B------:R-:W-:-:S02]  /*42b0*/  LEA.HI.X.SX32 R119, R219, R155, 0x1, P4 ;  /* 0x0000009bdb777211 */ /* 0x000fc400020f0eff */
[-C--:B------:R-:W-:Y:S02]  /*42c0*/  LEA.HI.X.SX32 R23, R223, R155.reuse, 0x1, P5 ;  /* 0x0000009bdf177211 */ /* 0x080fe400028f0eff */
[----:B------:R-:W-:Y:S02]  /*42d0*/  LEA.HI.X.SX32 R19, R30, R155, 0x1, P6 ;  /* 0x0000009b1e137211 */ /* 0x000fe400030f0eff */
[-C--:B------:R-:W-:Y:S01]  /*42e0*/  IADD3 R26, P4, R221, R154.reuse, RZ ;  /* 0x0000009add1a7210 */ /* 0x080fe20007f9e0ff */
[----:B------:R1:W-:Y:S01]  /*42f0*/  STL.64 [R1+0x270], R22 ;  /* 0x0002701601007387 */ /* 0x0003e20000100a00 */
[----:B------:R-:W-:Y:S01]  /*4300*/  IMAD R221, R13, 0x1d, RZ ;  /* 0x0000001d0ddd7824 */ /* 0x000fe200078e02ff */
[-C--:B0-----:R-:W-:Y:S01]  /*4310*/  IADD3 R20, P3, R217, R154.reuse, RZ ;  /* 0x0000009ad9147210 */ /* 0x081fe20007f7e0ff */
[----:B------:R-:W-:Y:S01]  /*4320*/  IMAD R217, R13, 0x73, RZ ;  /* 0x000000730dd97824 */ /* 0x000fe200078e02ff */
[----:B------:R-:W-:Y:S04]  /*4330*/  STL.64 [R1+0xb0], R118 ;  /* 0x0000b07601007387 */ /* 0x000fe80000100a00 */
[----:B------:R0:W-:Y:S01]  /*4340*/  STL.64 [R1+0xa8], R18 ;  /* 0x0000a81201007387 */ /* 0x0001e20000100a00 */
[----:B-1----:R-:W-:-:S02]  /*4350*/  IADD3 R22, P5, R31, R154, RZ ;  /* 0x0000009a1f167210 */ /* 0x002fc40007fbe0ff */
[-C--:B------:R-:W-:Y:S01]  /*4360*/  LEA.HI.X.SX32 R17, R217, R155.reuse, 0x1, P2 ;  /* 0x0000009bd9117211 */ /* 0x080fe200010f0eff */
[----:B------:R-:W-:Y:S01]  /*4370*/  IMAD R223, R13, 0xf0, RZ ;  /* 0x000000f00ddf7824 */ /* 0x000fe200078e02ff */
[-C--:B------:R-:W-:Y:S01]  /*4380*/  LEA.HI.X.SX32 R23, R221, R155.reuse, 0x1, P5 ;  /* 0x0000009bdd177211 */ /* 0x080fe200028f0eff */
[----:B------:R-:W-:Y:S01]  /*4390*/  IMAD R219, R13, 0xee, RZ ;  /* 0x000000ee0ddb7824 */ /* 0x000fe200078e02ff */
[-C--:B0-----:R-:W-:Y:S01]  /*43a0*/  IADD3 R18, P6, R33, R154.reuse, RZ ;  /* 0x0000009a21127210 */ /* 0x081fe20007fde0ff */
[----:B------:R0:W-:Y:S03]  /*43b0*/  STL.64 [R1+0xa0], R16 ;  /* 0x0000a01001007387 */ /* 0x0001e60000100a00 */
[----:B------:R-:W-:Y:S01]  /*43c0*/  LEA.HI.X.SX32 R19, R31, R155, 0x1, P6 ;  /* 0x0000009b1f137211 */ /* 0x000fe200030f0eff */
        /* <DEDUP_REMOVED lines=16> */
[----:B------:R0:W-:Y:S01]  /*44d0*/  STL.64 [R1+0x260], R18 ;  /* 0x0002601201007387 */ /* 0x0001e20000100a00 */
[----:B------:R-:W-:-:S03]  /*44e0*/  IMAD R221, R13, 0xf4, RZ ;  /* 0x000000f40ddd7824 */ /* 0x000fc600078e02ff */
[----:B------:R1:W-:Y:S01]  /*44f0*/  STL.64 [R1+0x88], R26 ;  /* 0x0000881a01007387 */ /* 0x0003e20000100a00 */
[----:B------:R-:W-:-:S03]  /*4500*/  IMAD R217, R13, 0xf2, RZ ;  /* 0x000000f20dd97824 */ /* 0x000fc600078e02ff */
[----:B------:R4:W-:Y:S01]  /*4510*/  STL.64 [R1+0x80], R16 ;  /* 0x0000801001007387 */ /* 0x0009e20000100a00 */
[-C--:B0-----:R-:W-:Y:S02]  /*4520*/  IADD3 R18, P6, R37, R154.reuse, RZ ;  /* 0x0000009a25127210 */ /* 0x081fe40007fde0ff */
[-C--:B-1----:R-:W-:Y:S02]  /*4530*/  IADD3 R26, P4, R39, R154.reuse, RZ ;  /* 0x0000009a271a7210 */ /* 0x082fe40007f9e0ff */
[-C--:B------:R-:W-:Y:S02]  /*4540*/  LEA.HI.X.SX32 R19, R219, R155.reuse, 0x1, P6 ;  /* 0x0000009bdb137211 */ /* 0x080fe400030f0eff */
[-C--:B----4-:R-:W-:Y:S01]  /*4550*/  IADD3 R16, P2, R41, R154.reuse, RZ ;  /* 0x0000009a29107210 */ /* 0x090fe20007f5e0ff */
[----:B------:R-:W-:Y:S01]  /*4560*/  IMAD R223, R13, 0xf8, RZ ;  /* 0x000000f80ddf7824 */ /* 0x000fe200078e02ff */
[-C--:B------:R-:W-:Y:S02]  /*4570*/  LEA.HI.X.SX32 R27, R37, R155.reuse, 0x1, P4 ;  /* 0x0000009b251b7211 */ /* 0x080fe400020f0eff */
[-C--:B------:R-:W-:Y:S01]  /*4580*/  LEA.HI.X.SX32 R17, R39, R155.reuse, 0x1, P2 ;  /* 0x0000009b27117211 */ /* 0x080fe200010f0eff */
[----:B------:R0:W-:Y:S01]  /*4590*/  STL.64 [R1+0x3c0], R18 ;  /* 0x0003c01201007387 */ /* 0x0001e20000100a00 */
[-C--:B------:R-:W-:Y:S01]  /*45a0*/  IADD3 R20, P3, R221, R154.reuse, RZ ;  /* 0x0000009add147210 */ /* 0x080fe20007f7e0ff */
[----:B------:R-:W-:Y:S01]  /*45b0*/  IMAD R221, R13, 0xf6, RZ ;  /* 0x000000f60ddd7824 */ /* 0x000fe200078e02ff */
[----:B------:R-:W-:Y:S01]  /*45c0*/  IADD3 R24, P1, R217, R154, RZ ;  /* 0x0000009ad9187210 */ /* 0x000fe20007f3e0ff */
[----:B------:R-:W-:Y:S01]  /*45d0*/  IMAD R219, R13, 0x79, RZ ;  /* 0x000000790ddb7824 */ /* 0x000fe200078e02ff */
[----:B------:R1:W-:Y:S01]  /*45e0*/  STL.64 [R1+0x348], R26 ;  /* 0x0003481a01007387 */ /* 0x0003e20000100a00 */
[----:B------:R-:W-:-:S03]  /*45f0*/  LEA.HI.X.SX32 R23, R41, R155, 0x1, P5 ;  /* 0x0000009b29177211 */ /* 0x000fc600028f0eff */
[----:B------:R4:W-:Y:S01]  /*4600*/  STL.64 [R1+0x258], R16 ;  /* 0x0002581001007387 */ /* 0x0009e20000100a00 */
[-C--:B------:R-:W-:Y:S02]  /*4610*/  LEA.HI.X.SX32 R25, R219, R155.reuse, 0x1, P1 ;  /* 0x0000009bdb197211 */ /* 0x080fe400008f0eff */
[-C--:B0-----:R-:W-:Y:S01]  /*4620*/  IADD3 R18, P6, R221, R154.reuse, RZ ;  /* 0x0000009add127210 */ /* 0x081fe20007fde0ff */
[----:B------:R-:W-:Y:S01]  /*4630*/  IMAD R221, R13, 0xfc, RZ ;  /* 0x000000fc0ddd7824 */ /* 0x000fe200078e02ff */
[-C--:B-1----:R-:W-:Y:S01]  /*4640*/  IADD3 R26, P4, R223, R154.reuse, RZ ;  /* 0x0000009adf1a7210 */ /* 0x082fe20007f9e0ff */
[----:B------:R-:W-:Y:S01]  /*4650*/  IMAD R223, R13, 0x3d, RZ ;  /* 0x0000003d0ddf7824 */ /* 0x000fe200078e02ff */
[C---:B----4-:R-:W-:Y:S01]  /*4660*/  IADD3 R16, P2, R42.reuse, R154, RZ ;  /* 0x0000009a2a107210 */ /* 0x050fe20007f5e0ff */
[----:B------:R-:W-:Y:S01]  /*4670*/  STL.64 [R1+0x78], R22 ;  /* 0x0000781601007387 */ /* 0x000fe20000100a00 */
[-C--:B------:R-:W-:Y:S02]  /*4680*/  LEA.HI.X.SX32 R21, R42, R155.reuse, 0x1, P3 ;  /* 0x0000009b2a157211 */ /* 0x080fe400018f0eff */
[----:B------:R-:W-:Y:S01]  /*4690*/  LEA.HI.X.SX32 R17, R223, R155, 0x1, P2 ;  /* 0x0000009bdf117211 */ /* 0x000fe200010f0eff */
[----:B------:R0:W-:Y:S01]  /*46a0*/  STL.64 [R1+0x70], R24 ;  /* 0x0000701801007387 */ /* 0x0001e20000100a00 */
[----:B------:R-:W-:-:S03]  /*46b0*/  IMAD R223, R13, 0x1f, RZ ;  /* 0x0000001f0ddf7824 */ /* 0x000fc600078e02ff */
[----:B------:R1:W-:Y:S04]  /*46c0*/  STL.64 [R1+0x250], R16 ;  /* 0x0002501001007387 */ /* 0x0003e80000100a00 */
[----:B------:R4:W-:Y:S01]  /*46d0*/  STL.64 [R1+0x68], R20 ;  /* 0x0000681401007387 */ /* 0x0009e20000100a00 */
[-C--:B0-----:R-:W-:Y:S01]  /*46e0*/  IADD3 R24, P1, R221, R154.reuse, RZ ;  /* 0x0000009add187210 */ /* 0x081fe20007f3e0ff */
[----:B------:R-:W-:Y:S01]  /*46f0*/  IMAD R221, R13, 0x7b, RZ ;  /* 0x0000007b0ddd7824 */ /* 0x000fe200078e02ff */
[----:B-1----:R-:W-:-:S04]  /*4700*/  IADD3 R16, P2, R43, R154, RZ ;  /* 0x0000009a2b107210 */ /* 0x002fc80007f5e0ff */
[-C--:B------:R-:W-:Y:S02]  /*4710*/  LEA.HI.X.SX32 R19, R221, R155.reuse, 0x1, P6 ;  /* 0x0000009bdd137211 */ /* 0x080fe400030f0eff */
[C---:B----4-:R-:W-:Y:S02]  /*4720*/  IADD3 R20, P3, R44.reuse, R154, RZ ;  /* 0x0000009a2c147210 */ /* 0x050fe40007f7e0ff */
[-C--:B------:R-:W-:Y:S01]  /*4730*/  LEA.HI.X.SX32 R17, R223, R155.reuse, 0x1, P2 ;  /* 0x0000009bdf117211 */ /* 0x080fe200010f0eff */
[----:B------:R-:W-:Y:S01]  /*4740*/  IMAD R217, R13, 0xfa, RZ ;  /* 0x000000fa0dd97824 */ /* 0x000fe200078e02ff */
[-C--:B------:R-:W-:Y:S02]  /*4750*/  LEA.HI.X.SX32 R21, R43, R155.reuse, 0x1, P3 ;  /* 0x0000009b2b157211 */ /* 0x080fe400018f0eff */
[----:B------:R-:W-:Y:S01]  /*4760*/  LEA.HI.X.SX32 R27, R44, R155, 0x1, P4 ;  /* 0x0000009b2c1b7211 */ /* 0x000fe200020f0eff */
[----:B------:R0:W-:Y:S01]  /*4770*/  STL.64 [R1+0x60], R18 ;  /* 0x0000601201007387 */ /* 0x0001e20000100a00 */
[----:B------:R-:W-:Y:S01]  /*4780*/  MOV R219, c[0x0][0x1a4] ;  /* 0x0000690000db7a02 */ /* 0x000fe20000000f00 */
[----:B------:R-:W-:-:S02]  /*4790*/  IMAD R221, R13, 0x7d, RZ ;  /* 0x0000007d0ddd7824 */ /* 0x000fc400078e02ff */
[----:B------:R1:W-:Y:S01]  /*47a0*/  STL.64 [R1+0x340], R16 ;  /* 0x0003401001007387 */ /* 0x0003e20000100a00 */
[----:B------:R-:W-:Y:S01]  /*47b0*/  IMAD R223, R13, 0x3f, RZ ;  /* 0x0000003f0ddf7824 */ /* 0x000fe200078e02ff */
[-C--:B------:R-:W-:Y:S02]  /*47c0*/  IADD3 R22, P5, R217, R154.reuse, RZ ;  /* 0x0000009ad9167210 */ /* 0x080fe40007fbe0ff */
[----:B------:R4:W-:Y:S01]  /*47d0*/  STL.64 [R1+0x248], R20 ;  /* 0x0002481401007387 */ /* 0x0009e20000100a00 */
[----:B------:R-:W-:Y:S02]  /*47e0*/  SHF.L.U32 R219, R219, 0x2, RZ ;  /* 0x00000002dbdb7819 */ /* 0x000fe400000006ff */
[-C--:B0-----:R-:W-:Y:S01]  /*47f0*/  IADD3 R18, P6, R45, R154.reuse, RZ ;  /* 0x0000009a2d127210 */ /* 0x081fe20007fde0ff */
[----:B------:R0:W-:Y:S01]  /*4800*/  STL.64 [R1+0x58], R26 ;  /* 0x0000581a01007387 */ /* 0x0001e20000100a00 */
[----:B------:R-:W-:Y:S02]  /*4810*/  LEA.HI.X.SX32 R23, R221, R155, 0x1, P5 ;  /* 0x0000009bdd177211 */ /* 0x000fe400028f0eff */
[----:B-1----:R-:W-:-:S02]  /*4820*/  IADD3 R16, P2, R47, R154, RZ ;  /* 0x0000009a2f107210 */ /* 0x002fc40007f5e0ff */
[-C--:B------:R-:W-:Y:S01]  /*4830*/  LEA.HI.X.SX32 R19, R223, R155.reuse, 0x1, P6 ;  /* 0x0000009bdf137211 */ /* 0x080fe200030f0eff */
[----:B------:R-:W-:Y:S01]  /*4840*/  IMAD.MOV.U32 R223, RZ, RZ, c[0x0][0x1a4] ;  /* 0x00006900ffdf7624 */ /* 0x000fe200078e00ff */
[CC--:B----4-:R-:W-:Y:S02]  /*4850*/  LEA R20, P3, R13.reuse, R154.reuse, 0x2 ;  /* 0x0000009a0d147211 */ /* 0x0d0fe400078610ff */
[----:B0-----:R-:W-:Y:S02]  /*4860*/  LEA R26, P4, R13, R154, 0x3 ;  /* 0x0000009a0d1a7211 */ /* 0x001fe400078818ff */
[-C--:B------:R-:W-:Y:S02]  /*4870*/  LEA.HI.X.SX32 R25, R45, R155.reuse, 0x1, P1 ;  /* 0x0000009b2d197211 */ /* 0x080fe400008f0eff */
[-C--:B------:R-:W-:Y:S01]  /*4880*/  LEA.HI.X.SX32 R27, R219, R155.reuse, 0x1, P4 ;  /* 0x0000009bdb1b7211 */ /* 0x080fe200020f0eff */
[----:B------:R-:W-:Y:S01]  /*4890*/  IMAD.MOV.U32 R219, RZ, RZ, c[0x0][0x1a4] ;  /* 0x00006900ffdb7624 */ /* 0x000fe200078e00ff */
[-C--:B------:R-:W-:Y:S01]  /*48a0*/  LEA.HI.X.SX32 R17, R13, R155.reuse, 0x1, P2 ;  /* 0x0000009b0d117211 */ /* 0x080fe200010f0eff */
[----:B------:R0:W-:Y:S01]  /*48b0*/  STL.64 [R1+0x50], R22 ;  /* 0x0000501601007387 */ /* 0x0001e20000100a00 */
[----:B------:R-:W-:Y:S01]  /*48c0*/  LEA.HI.X.SX32 R21, R47, R155, 0x1, P3 ;  /* 0x0000009b2f157211 */ /* 0x000fe200018f0eff */
[----:B------:R-:W-:Y:S01]  /*48d0*/  IMAD.SHL.U32 R223, R223, 0x8, RZ ;  /* 0x00000008dfdf7824 */ /* 0x000fe200078e00ff */
[----:B------:R-:W-:Y:S01]  /*48e0*/  SHF.L.U32 R219, R219, 0x4, RZ ;  /* 0x00000004dbdb7819 */ /* 0x000fe200000006ff */
[----:B------:R1:W-:Y:S01]  /*48f0*/  STL.64 [R1+0x240], R18 ;  /* 0x0002401201007387 */ /* 0x0003e20000100a00 */
[----:B------:R-:W-:-:S03]  /*4900*/  IMAD R221, R12, 0x82, RZ ;  /* 0x000000820cdd7824 */ /* 0x000fc600078e02ff */
[----:B------:R4:W-:Y:S01]  /*4910*/  STL.64 [R1+0x48], R24 ;  /* 0x0000481801007387 */ /* 0x0009e20000100a00 */
[----:B0-----:R-:W-:-:S03]  /*4920*/  LEA R22, P5, R13, R154, 0x4 ;  /* 0x0000009a0d167211 */ /* 0x001fc600078a20ff */
[----:B------:R-:W-:Y:S01]  /*4930*/  STL.64 [R1+0x430], R16 ;  /* 0x0004301001007387 */ /* 0x000fe20000100a00 */
[----:B-1----:R-:W-:-:S03]  /*4940*/  LEA R18, P6, R13, R154, 0x5 ;  /* 0x0000009a0d127211 */ /* 0x002fc600078c28ff */
[----:B------:R-:W-:Y:S01]  /*4950*/  STL.64 [R1+0x428], R20 ;  /* 0x0004281401007387 */ /* 0x000fe20000100a00 */
[-C--:B------:R-:W-:Y:S02]  /*4960*/  LEA.HI.X.SX32 R23, R223, R155.reuse, 0x1, P5 ;  /* 0x0000009bdf177211 */ /* 0x080fe400028f0eff */
[----:B------:R-:W-:Y:S01]  /*4970*/  MOV R223, c[0x0][0x1a4] ;  /* 0x0000690000df7a02 */ /* 0x000fe20000000f00 */
[----:B------:R3:W-:Y:S01]  /*4980*/  STL.64 [R1+0x418], R26 ;  /* 0x0004181a01007387 */ /* 0x0007e20000100a00 */
[----:B------:R-:W-:-:S03]  /*4990*/  LEA.HI.X.SX32 R19, R219, R155, 0x1, P6 ;  /* 0x0000009bdb137211 */ /* 0x000fc600030f0eff */
[----:B------:R-:W-:Y:S01]  /*49a0*/  STL.64 [R1+0x3f8], R22 ;  /* 0x0003f81601007387 */ /* 0x000fe20000100a00 */
[----:B------:R-:W-:Y:S01]  /*49b0*/  IMAD.SHL.U32 R223, R223, 0x20, RZ ;  /* 0x00000020dfdf7824 */ /* 0x000fe200078e00ff */
[----:B----4-:R-:W-:Y:S02]  /*49c0*/  LEA R24, P1, R13, R154, 0x6 ;  /* 0x0000009a0d187211 */ /* 0x010fe400078230ff */
[-C--:B---3--:R-:W-:Y:S01]  /*49d0*/  IADD3 R26, P4, R221, R156.reuse, RZ ;  /* 0x0000009cdd1a7210 */ /* 0x088fe20007f9e0ff */
[----:B------:R-:W-:Y:S01]  /*49e0*/  IMAD R221, R12, 0x86, RZ ;  /* 0x000000860cdd7824 */ /* 0x000fe200078e02ff */
[----:B------:R0:W-:Y:S01]  /*49f0*/  STL.64 [R1+0x3b8], R18 ;  /* 0x0003b81201007387 */ /* 0x0001e20000100a00 */
[----:B------:R-:W-:Y:S01]  /*4a00*/  IMAD.MOV.U32 R217, RZ, RZ, c[0x0][0x1a4] ;  /* 0x00006900ffd97624 */ /* 0x000fe200078e00ff */
[----:B------:R-:W-:Y:S02]  /*4a10*/  LEA.HI.X.SX32 R25, R223, R155, 0x1, P1 ;  /* 0x0000009bdf197211 */ /* 0x000fe400008f0eff */
[----:B------:R-:W-:Y:S01]  /*4a20*/  MOV R223, c[0x0][0x1a4] ;  /* 0x0000690000df7a02 */ /* 0x000fe20000000f00 */
[----:B------:R-:W-:Y:S01]  /*4a30*/  IMAD R217, R217, 0xfe, RZ ;  /* 0x000000fed9d97824 */ /* 0x000fe200078e02ff */
[----:B0-----:R-:W-:-:S02]  /*4a40*/  IADD3 R18, P6, R221, R156, RZ ;  /* 0x0000009cdd127210 */ /* 0x001fc40007fde0ff */
[----:B------:R-:W-:Y:S01]  /*4a50*/  MOV R221, c[0x0][0x1a4] ;  /* 0x0000690000dd7a02 */ /* 0x000fe20000000f00 */
[----:B------:R-:W-:Y:S01]  /*4a60*/  IMAD R219, R12, 0x88, RZ ;  /* 0x000000880cdb7824 */ /* 0x000fe200078e02ff */
[----:B------:R-:W-:-:S03]  /*4a70*/  LEA R16, P2, R13, R154, 0x7 ;  /* 0x0000009a0d107211 */ /* 0x000fc600078438ff */
[----:B------:R-:W-:Y:S01]  /*4a80*/  IMAD.SHL.U32 R221, R221, 0x40, RZ ;  /* 0x00000040dddd7824 */ /* 0x000fe200078e00ff */
[----:B------:R-:W-:Y:S01]  /*4a90*/  IADD3 R20, P3, R217, R154, RZ ;  /* 0x0000009ad9147210 */ /* 0x000fe20007f7e0ff */
[----:B------:R-:W-:Y:S01]  /*4aa0*/  IMAD R223, R223, 0x7f, RZ ;  /* 0x0000007fdfdf7824 */ /* 0x000fe200078e02ff */
[----:B------:R0:W-:Y:S02]  /*4ab0*/  STL.64 [R1+0x338], R24 ;  /* 0x0003381801007387 */ /* 0x0001e40000100a00 */
[-C--:B------:R-:W-:Y:S01]  /*4ac0*/  LEA.HI.X.SX32 R17, R221, R155.reuse, 0x1, P2 ;  /* 0x0000009bdd117211 */ /* 0x080fe200010f0eff */
[C---:B------:R-:W-:Y:S01]  /*4ad0*/  IMAD R217, R12.reuse, 0x84, RZ ;  /* 0x000000840cd97824 */ /* 0x040fe200078e02ff */
[----:B------:R-:W-:Y:S01]  /*4ae0*/  LEA.HI.X.SX32 R21, R223, R155, 0x1, P3 ;  /* 0x0000009bdf157211 */ /* 0x000fe200018f0eff */
[C---:B------:R-:W-:Y:S02]  /*4af0*/  IMAD R223, R12.reuse, 0x21, RZ ;  /* 0x000000210cdf7824 */ /* 0x040fe400078e02ff */
[----:B------:R1:W-:Y:S01]  /*4b00*/  STL.64 [R1+0x238], R16 ;  /* 0x0002381001007387 */ /* 0x0003e20000100a00 */
[-C--:B0-----:R-:W-:Y:S01]  /*4b10*/  IADD3 R24, P1, R219, R156.reuse, RZ ;  /* 0x0000009cdb187210 */ /* 0x081fe20007f3e0ff */
[C---:B------:R-:W-:Y:S01]  /*4b20*/  IMAD R219, R12.reuse, 0x41, RZ ;  /* 0x000000410cdb7824 */ /* 0x040fe200078e02ff */
[-C--:B------:R-:W-:Y:S01]  /*4b30*/  IADD3 R22, P5, R217, R156.reuse, RZ ;  /* 0x0000009cd9167210 */ /* 0x080fe20007fbe0ff */
[C---:B------:R-:W-:Y:S01]  /*4b40*/  IMAD R217, R12.reuse, 0x8a, RZ ;  /* 0x0000008a0cd97824 */ /* 0x040fe200078e02ff */
[----:B-1----:R-:W-:Y:S01]  /*4b50*/  IADD3 R16, P2, R89, R156, RZ ;  /* 0x0000009c59107210 */ /* 0x002fe20007f5e0ff */
[----:B------:R-:W-:Y:S01]  /*4b60*/  IMAD R221, R12, 0x8c, RZ ;  /* 0x0000008c0cdd7824 */ /* 0x000fe200078e02ff */
[----:B------:R-:W-:-:S02]  /*4b70*/  LEA.HI.X.SX32 R27, R219, R157, 0x1, P4 ;  /* 0x0000009ddb1b7211 */ /* 0x000fc400020f0eff */
[-C--:B------:R-:W-:Y:S01]  /*4b80*/  LEA.HI.X.SX32 R17, R223, R157.reuse, 0x1, P2 ;  /* 0x0000009ddf117211 */ /* 0x080fe200010f0eff */
[----:B------:R0:W-:Y:S01]  /*4b90*/  STL.64 [R1+0x40], R20 ;  /* 0x0000401401007387 */ /* 0x0001e20000100a00 */
[----:B------:R-:W-:-:S03]  /*4ba0*/  LEA.HI.X.SX32 R23, R89, R157, 0x1, P5 ;  /* 0x0000009d59177211 */ /* 0x000fc600028f0eff */
[----:B------:R1:W-:Y:S04]  /*4bb0*/  STL.64 [R1+0x630], R26 ;  /* 0x0006301a01007387 */ /* 0x0003e80000100a00 */
[----:B------:R3:W-:Y:S01]  /*4bc0*/  STL.64 [R1+0x728], R16 ;  /* 0x0007281001007387 */ /* 0x0007e20000100a00 */
[-C--:B0-----:R-:W-:Y:S01]  /*4bd0*/  IADD3 R20, P3, R217, R156.reuse, RZ ;  /* 0x0000009cd9147210 */ /* 0x081fe20007f7e0ff */
[C---:B------:R-:W-:Y:S01]  /*4be0*/  IMAD R217, R12.reuse, 0x43, RZ ;  /* 0x000000430cd97824 */ /* 0x040fe200078e02ff */
[-C--:B-1----:R-:W-:Y:S01]  /*4bf0*/  IADD3 R26, P4, R221, R156.reuse, RZ ;  /* 0x0000009cdd1a7210 */ /* 0x082fe20007f9e0ff */
[----:B------:R-:W-:Y:S01]  /*4c00*/  IMAD R221, R12, 0x11, RZ ;  /* 0x000000110cdd7824 */ /* 0x000fe200078e02ff */
[----:B------:R0:W-:Y:S01]  /*4c10*/  STL.64 [R1+0x628], R22 ;  /* 0x0006281601007387 */ /* 0x0001e20000100a00 */
[----:B---3--:R-:W-:-:S02]  /*4c20*/  IADD3 R16, P2, R90, R156, RZ ;  /* 0x0000009c5a107210 */ /* 0x008fc40007f5e0ff */
[-C--:B------:R-:W-:Y:S01]  /*4c30*/  LEA.HI.X.SX32 R19, R217, R157.reuse, 0x1, P6 ;  /* 0x0000009dd9137211 */ /* 0x080fe200030f0eff */
[C---:B------:R-:W-:Y:S01]  /*4c40*/  IMAD R223, R12.reuse, 0x90, RZ ;  /* 0x000000900cdf7824 */ /* 0x040fe200078e02ff */
        /* <DEDUP_REMOVED lines=8> */
[C---:B------:R-:W-:Y:S01]  /*4cd0*/  IMAD R219, R12.reuse, 0x45, RZ ;  /* 0x000000450cdb7824 */ /* 0x040fe200078e02ff */
[-C--:B-1----:R-:W-:Y:S01]  /*4ce0*/  IADD3 R16, P2, R223, R156.reuse, RZ ;  /* 0x0000009cdf107210 */ /* 0x082fe20007f5e0ff */
[----:B------:R-:W-:Y:S01]  /*4cf0*/  IMAD R223, R12, 0x23, RZ ;  /* 0x000000230cdf7824 */ /* 0x000fe200078e02ff */
[----:B---3--:R-:W-:-:S02]  /*4d00*/  IADD3 R22, P5, R92, R156, RZ ;  /* 0x0000009c5c167210 */ /* 0x008fc40007fbe0ff */
        /* <DEDUP_REMOVED lines=16> */
[-C--:B---3--:R-:W-:Y:S01]  /*4e10*/  IADD3 R18, P6, R97, R156.reuse, RZ ;  /* 0x0000009c61127210 */ /* 0x088fe20007fde0ff */
[----:B------:R-:W-:Y:S01]  /*4e20*/  IMAD R217, R12, 0x92, RZ ;  /* 0x000000920cd97824 */ /* 0x000fe200078e02ff */
[-C--:B------:R-:W-:Y:S01]  /*4e30*/  LEA.HI.X.SX32 R27, R94, R157.reuse, 0x1, P4 ;  /* 0x0000009d5e1b7211 */ /* 0x080fe200020f0eff */
[----:B------:R-:W-:Y:S01]  /*4e40*/  IMAD R223, R12, 0x98, RZ ;  /* 0x000000980cdf7824 */ /* 0x000fe200078e02ff */
[-C--:B------:R-:W-:Y:S01]  /*4e50*/  LEA.HI.X.SX32 R19, R96, R157.reuse, 0x1, P6 ;  /* 0x0000009d60137211 */ /* 0x080fe200030f0eff */
[----:B------:R0:W-:Y:S01]  /*4e60*/  STL.64 [R1+0x7e8], R22 ;  /* 0x0007e81601007387 */ /* 0x0001e20000100a00 */
[-C--:B------:R-:W-:Y:S01]  /*4e70*/  IADD3 R20, P3, R221, R156.reuse, RZ ;  /* 0x0000009cdd147210 */ /* 0x080fe20007f7e0ff */
[C---:B------:R-:W-:Y:S01]  /*4e80*/  IMAD R221, R12.reuse, 0x96, RZ ;  /* 0x000000960cdd7824 */ /* 0x040fe200078e02ff */
[----:B------:R-:W-:Y:S01]  /*4e90*/  IADD3 R24, P1, R217, R156, RZ ;  /* 0x0000009cd9187210 */ /* 0x000fe20007f3e0ff */
[----:B------:R1:W-:Y:S01]  /*4ea0*/  STL.64 [R1+0x7a0], R26 ;  /* 0x0007a01a01007387 */ /* 0x0003e20000100a00 */
[C---:B------:R-:W-:Y:S01]  /*4eb0*/  IMAD R219, R12.reuse, 0x49, RZ ;  /* 0x000000490cdb7824 */ /* 0x040fe200078e02ff */
[-C--:B------:R-:W-:Y:S01]  /*4ec0*/  LEA.HI.X.SX32 R17, R97, R157.reuse, 0x1, P2 ;  /* 0x0000009d61117211 */ /* 0x080fe200010f0eff */
[----:B------:R-:W-:Y:S01]  /*4ed0*/  IMAD R217, R12, 0x9a, RZ ;  /* 0x0000009a0cd97824 */ /* 0x000fe200078e02ff */
[----:B------:R3:W-:Y:S02]  /*4ee0*/  STL.64 [R1+0x710], R18 ;  /* 0x0007101201007387 */ /* 0x0007e40000100a00 */
[----:B------:R-:W-:-:S02]  /*4ef0*/  LEA.HI.X.SX32 R25, R219, R157, 0x1, P1 ;  /* 0x0000009ddb197211 */ /* 0x000fc400008f0eff */
[-C--:B0-----:R-:W-:Y:S02]  /*4f00*/  IADD3 R22, P5, R221, R156.reuse, RZ ;  /* 0x0000009cdd167210 */ /* 0x081fe40007fbe0ff */
[-C--:B-1----:R-:W-:Y:S01]  /*4f10*/  IADD3 R26, P4, R223, R156.reuse, RZ ;  /* 0x0000009cdf1a7210 */ /* 0x082fe20007f9e0ff */
[----:B------:R-:W-:Y:S01]  /*4f20*/  IMAD R223, R12, 0x25, RZ ;  /* 0x000000250cdf7824 */ /* 0x000fe200078e02ff */
[-C--:B---3--:R-:W-:Y:S01]  /*4f30*/  IADD3 R18, P6, R98, R156.reuse, RZ ;  /* 0x0000009c62127210 */ /* 0x088fe20007fde0ff */
[----:B------:R-:W-:Y:S01]  /*4f40*/  IMAD R221, R12, 0x9c, RZ ;  /* 0x0000009c0cdd7824 */ /* 0x000fe200078e02ff */
[----:B------:R0:W-:Y:S02]  /*4f50*/  STL.64 [R1+0x5f8], R16 ;  /* 0x0005f81001007387 */ /* 0x0001e40000100a00 */
[-C--:B------:R-:W-:Y:S02]  /*4f60*/  LEA.HI.X.SX32 R19, R223, R157.reuse, 0x1, P6 ;  /* 0x0000009ddf137211 */ /* 0x080fe400030f0eff */
[----:B------:R-:W-:Y:S01]  /*4f70*/  LEA.HI.X.SX32 R21, R98, R157, 0x1, P3 ;  /* 0x0000009d62157211 */ /* 0x000fe200018f0eff */
[----:B------:R1:W-:Y:S01]  /*4f80*/  STL.64 [R1+0x5f0], R24 ;  /* 0x0005f01801007387 */ /* 0x0003e20000100a00 */
[----:B0-----:R-:W-:Y:S01]  /*4f90*/  IADD3 R16, P2, R217, R156, RZ ;  /* 0x0000009cd9107210 */ /* 0x001fe20007f5e0ff */
[----:B------:R-:W-:-:S02]  /*4fa0*/  IMAD R217, R12, 0x4b, RZ ;  /* 0x0000004b0cd97824 */ /* 0x000fc400078e02ff */
[----:B------:R0:W-:Y:S01]  /*4fb0*/  STL.64 [R1+0x708], R18 ;  /* 0x0007081201007387 */ /* 0x0001e20000100a00 */
[-C--:B-1----:R-:W-:Y:S01]  /*4fc0*/  IADD3 R24, P1, R221, R156.reuse, RZ ;  /* 0x0000009cdd187210 */ /* 0x082fe20007f3e0ff */
[C---:B------:R-:W-:Y:S01]  /*4fd0*/  IMAD R221, R12.reuse, 0x13, RZ ;  /* 0x000000130cdd7824 */ /* 0x040fe200078e02ff */
[-C--:B------:R-:W-:Y:S01]  /*4fe0*/  LEA.HI.X.SX32 R23, R217, R157.reuse, 0x1, P5 ;  /* 0x0000009dd9177211 */ /* 0x080fe200028f0eff */
[----:B------:R1:W-:Y:S01]  /*4ff0*/  STL.64 [R1+0x5e8], R20 ;  /* 0x0005e81401007387 */ /* 0x0003e20000100a00 */
[C---:B------:R-:W-:Y:S01]  /*5000*/  IMAD R219, R12.reuse, 0x9e, RZ ;  /* 0x0000009e0cdb7824 */ /* 0x040fe200078e02ff */
[----:B0-----:R-:W-:Y:S01]  /*5010*/  IADD3 R18, P6, R99, R156, RZ ;  /* 0x0000009c63127210 */ /* 0x001fe20007fde0ff */
[----:B------:R-:W-:Y:S01]  /*5020*/  IMAD R223, R12, 0xa0, RZ ;  /* 0x000000a00cdf7824 */ /* 0x000fe200078e02ff */
[----:B------:R0:W-:Y:S02]  /*5030*/  STL.64 [R1+0x5e0], R22 ;  /* 0x0005e01601007387 */ /* 0x0001e40000100a00 */
[----:B------:R-:W-:-:S02]  /*5040*/  LEA.HI.X.SX32 R19, R221, R157, 0x1, P6 ;  /* 0x0000009ddd137211 */ /* 0x000fc400030f0eff */
[----:B-1----:R-:W-:-:S04]  /*5050*/  IADD3 R20, P3, R100, R156, RZ ;  /* 0x0000009c64147210 */ /* 0x002fc80007f7e0ff */
[-C--:B------:R-:W-:Y:S01]  /*5060*/  LEA.HI.X.SX32 R21, R99, R157.reuse, 0x1, P3 ;  /* 0x0000009d63157211 */ /* 0x080fe200018f0eff */
[----:B------:R1:W-:Y:S01]  /*5070*/  STL.64 [R1+0x798], R18 ;  /* 0x0007981201007387 */ /* 0x0003e20000100a00 */
[-C--:B0-----:R-:W-:Y:S01]  /*5080*/  IADD3 R22, P5, R219, R156.reuse, RZ ;  /* 0x0000009cdb167210 */ /* 0x081fe20007fbe0ff */
[----:B------:R-:W-:Y:S02]  /*5090*/  IMAD R219, R12, 0x4d, RZ ;  /* 0x0000004d0cdb7824 */ /* 0x000fe400078e02ff */
[----:B------:R0:W-:Y:S01]  /*50a0*/  STL.64 [R1+0x700], R20 ;  /* 0x0007001401007387 */ /* 0x0001e20000100a00 */
[-C--:B------:R-:W-:Y:S01]  /*50b0*/  LEA.HI.X.SX32 R27, R100, R157.reuse, 0x1, P4 ;  /* 0x0000009d641b7211 */ /* 0x080fe200020f0eff */
[C---:B------:R-:W-:Y:S01]  /*50c0*/  IMAD R221, R12.reuse, 0xa4, RZ ;  /* 0x000000a40cdd7824 */ /* 0x040fe200078e02ff */
[-C--:B------:R-:W-:Y:S02]  /*50d0*/  LEA.HI.X.SX32 R17, R219, R157.reuse, 0x1, P2 ;  /* 0x0000009ddb117211 */ /* 0x080fe400010f0eff */
[-C--:B-1----:R-:W-:Y:S01]  /*50e0*/  IADD3 R18, P6, R223, R156.reuse, RZ ;  /* 0x0000009cdf127210 */ /* 0x082fe20007fde0ff */
[----:B------:R-:W-:Y:S01]  /*50f0*/  IMAD R223, R12, 0x27, RZ ;  /* 0x000000270cdf7824 */ /* 0x000fe200078e02ff */
[----:B0-----:R-:W-:Y:S01]  /*5100*/  IADD3 R20, P3, R102, R156, RZ ;  /* 0x0000009c66147210 */ /* 0x001fe20007f7e0ff */
[----:B------:R-:W-:Y:S03]  /*5110*/  STL.64 [R1+0x5d8], R26 ;  /* 0x0005d81a01007387 */ /* 0x000fe60000100a00 */
[-C--:B------:R-:W-:Y:S01]  /*5120*/  LEA.HI.X.SX32 R21, R223, R157.reuse, 0x1, P3 ;  /* 0x0000009ddf157211 */ /* 0x080fe200018f0eff */
[----:B------:R0:W-:Y:S01]  /*5130*/  STL.64 [R1+0x5d0], R16 ;  /* 0x0005d01001007387 */ /* 0x0001e20000100a00 */
[----:B------:R-:W-:Y:S01]  /*5140*/  IMAD R223, R12, 0x5, RZ ;  /* 0x000000050cdf7824 */ /* 0x000fe200078e02ff */
[----:B------:R-:W-:-:S02]  /*5150*/  LEA.HI.X.SX32 R25, R102, R157, 0x1, P1 ;  /* 0x0000009d66197211 */ /* 0x000fc400008f0eff */
[----:B------:R1:W-:Y:S01]  /*5160*/  STL.64 [R1+0x6f8], R20 ;  /* 0x0006f81401007387 */ /* 0x0003e20000100a00 */
[-C--:B0-----:R-:W-:Y:S01]  /*5170*/  IADD3 R16, P2, R221, R156.reuse, RZ ;  /* 0x0000009cdd107210 */ /* 0x081fe20007f5e0ff */
[----:B------:R-:W-:Y:S01]  /*5180*/  IMAD R221, R12, 0x4f, RZ ;  /* 0x0000004f0cdd7824 */ /* 0x000fe200078e02ff */
[----:B-1----:R-:W-:-:S04]  /*5190*/  IADD3 R20, P3, R103, R156, RZ ;  /* 0x0000009c67147210 */ /* 0x002fc80007f7e0ff */
        /* <DEDUP_REMOVED lines=8> */
[-C--:B---3--:R-:W-:Y:S01]  /*5220*/  IADD3 R20, P3, R106, R156.reuse, RZ ;  /* 0x0000009c6a147210 */ /* 0x088fe20007f7e0ff */
[----:B------:R-:W-:Y:S01]  /*5230*/  IMAD R217, R12, 0xa2, RZ ;  /* 0x000000a20cd97824 */ /* 0x000fe200078e02ff */
[-C--:B------:R-:W-:Y:S01]  /*5240*/  LEA.HI.X.SX32 R23, R104, R157.reuse, 0x1, P5 ;  /* 0x0000009d68177211 */ /* 0x080fe200028f0eff */
[C---:B------:R-:W-:Y:S01]  /*5250*/  IMAD R223, R12.reuse, 0xa8, RZ ;  /* 0x000000a80cdf7824 */ /* 0x040fe200078e02ff */
[-C--:B------:R-:W-:Y:S01]  /*5260*/  LEA.HI.X.SX32 R21, R105, R157.reuse, 0x1, P3 ;  /* 0x0000009d69157211 */ /* 0x080fe200018f0eff */
[----:B------:R0:W-:Y:S01]  /*5270*/  STL.64 [R1+0x7e0], R24 ;  /* 0x0007e01801007387 */ /* 0x0001e20000100a00 */
[C---:B------:R-:W-:Y:S01]  /*5280*/  IMAD R221, R12.reuse, 0xa6, RZ ;  /* 0x000000a60cdd7824 */ /* 0x040fe200078e02ff */
[----:B------:R-:W-:Y:S01]  /*5290*/  IADD3 R26, P4, R217, R156, RZ ;  /* 0x0000009cd91a7210 */ /* 0x000fe20007f9e0ff */
[----:B------:R-:W-:Y:S01]  /*52a0*/  IMAD R219, R12, 0x51, RZ ;  /* 0x000000510cdb7824 */ /* 0x000fe200078e02ff */
[----:B------:R1:W-:Y:S01]  /*52b0*/  STL.64 [R1+0x790], R22 ;  /* 0x0007901601007387 */ /* 0x0003e20000100a00 */
[----:B------:R-:W-:-:S03]  /*52c0*/  LEA.HI.X.SX32 R19, R106, R157, 0x1, P6 ;  /* 0x0000009d6a137211 */ /* 0x000fc600030f0eff */
[----:B------:R3:W-:Y:S01]  /*52d0*/  STL.64 [R1+0x6f0], R20 ;  /* 0x0006f01401007387 */ /* 0x0007e20000100a00 */
[C---:B------:R-:W-:Y:S01]  /*52e0*/  IMAD R217, R12.reuse, 0xaa, RZ ;  /* 0x000000aa0cd97824 */ /* 0x040fe200078e02ff */
[-C--:B------:R-:W-:Y:S02]  /*52f0*/  LEA.HI.X.SX32 R27, R219, R157.reuse, 0x1, P4 ;  /* 0x0000009ddb1b7211 */ /* 0x080fe400020f0eff */
[-C--:B0-----:R-:W-:Y:S02]  /*5300*/  IADD3 R24, P1, R221, R156.reuse, RZ ;  /* 0x0000009cdd187210 */ /* 0x081fe40007f3e0ff */
[-C--:B-1----:R-:W-:Y:S01]  /*5310*/  IADD3 R22, P5, R223, R156.reuse, RZ ;  /* 0x0000009cdf167210 */ /* 0x082fe20007fbe0ff */
[----:B------:R-:W-:Y:S01]  /*5320*/  IMAD R223, R12, 0x29, RZ ;  /* 0x000000290cdf7824 */ /* 0x000fe200078e02ff */
[----:B---3--:R-:W-:Y:S01]  /*5330*/  IADD3 R20, P3, R108, R156, RZ ;  /* 0x0000009c6c147210 */ /* 0x008fe20007f7e0ff */
[----:B------:R-:W-:Y:S01]  /*5340*/  IMAD R221, R12, 0xac, RZ ;  /* 0x000000ac0cdd7824 */ /* 0x000fe200078e02ff */
[----:B------:R0:W-:Y:S02]  /*5350*/  STL.64 [R1+0x5b8], R18 ;  /* 0x0005b81201007387 */ /* 0x0001e40000100a00 */
[----:B------:R-:W-:-:S02]  /*5360*/  LEA.HI.X.SX32 R21, R223, R157, 0x1, P3 ;  /* 0x0000009ddf157211 */ /* 0x000fc400018f0eff */
[----:B------:R-:W-:Y:S01]  /*5370*/  LEA.HI.X.SX32 R17, R108, R157, 0x1, P2 ;  /* 0x0000009d6c117211 */ /* 0x000fe200010f0eff */
[----:B------:R1:W-:Y:S04]  /*5380*/  STL.64 [R1+0x5b0], R26 ;  /* 0x0005b01a01007387 */ /* 0x0003e80000100a00 */
[----:B------:R3:W-:Y:S01]  /*5390*/  STL.64 [R1+0x6e8], R20 ;  /* 0x0006e81401007387 */ /* 0x0007e20000100a00 */
[-C--:B0-----:R-:W-:Y:S01]  /*53a0*/  IADD3 R18, P6, R217, R156.reuse, RZ ;  /* 0x0000009cd9127210 */ /* 0x081fe20007fde0ff */
[C---:B------:R-:W-:Y:S02]  /*53b0*/  IMAD R217, R12.reuse, 0x53, RZ ;  /* 0x000000530cd97824 */ /* 0x040fe400078e02ff */
[----:B------:R0:W-:Y:S01]  /*53c0*/  STL.64 [R1+0x5a8], R16 ;  /* 0x0005a81001007387 */ /* 0x0001e20000100a00 */
[-C--:B-1----:R-:W-:Y:S01]  /*53d0*/  IADD3 R26, P4, R221, R156.reuse, RZ ;  /* 0x0000009cdd1a7210 */ /* 0x082fe20007f9e0ff */
[----:B------:R-:W-:Y:S01]  /*53e0*/  IMAD R221, R12, 0x15, RZ ;  /* 0x000000150cdd7824 */ /* 0x000fe200078e02ff */
[----:B---3--:R-:W-:-:S02]  /*53f0*/  IADD3 R20, P3, R110, R156, RZ ;  /* 0x0000009c6e147210 */ /* 0x008fc40007f7e0ff */
[-C--:B------:R-:W-:Y:S02]  /*5400*/  LEA.HI.X.SX32 R25, R217, R157.reuse, 0x1, P1 ;  /* 0x0000009dd9197211 */ /* 0x080fe400008f0eff */
[-C--:B0-----:R-:W-:Y:S01]  /*5410*/  IADD3 R16, P2, R112, R156.reuse, RZ ;  /* 0x0000009c70107210 */ /* 0x081fe20007f5e0ff */
[C---:B------:R-:W-:Y:S01]  /*5420*/  IMAD R223, R12.reuse, 0xb0, RZ ;  /* 0x000000b00cdf7824 */ /* 0x040fe200078e02ff */
[-C--:B------:R-:W-:Y:S01]  /*5430*/  LEA.HI.X.SX32 R21, R221, R157.reuse, 0x1, P3 ;  /* 0x0000009ddd157211 */ /* 0x080fe200018f0eff */
[----:B------:R-:W-:Y:S01]  /*5440*/  IMAD R219, R12, 0xae, RZ ;  /* 0x000000ae0cdb7824 */ /* 0x000fe200078e02ff */
[----:B------:R-:W-:Y:S01]  /*5450*/  LEA.HI.X.SX32 R17, R110, R157, 0x1, P2 ;  /* 0x0000009d6e117211 */ /* 0x000fe200010f0eff */
[----:B------:R0:W-:Y:S04]  /*5460*/  STL.64 [R1+0x5a0], R24 ;  /* 0x0005a01801007387 */ /* 0x0001e80000100a00 */
        /* <DEDUP_REMOVED lines=9> */
[C---:B------:R-:W-:Y:S01]  /*5500*/  IMAD R223, R12.reuse, 0x57, RZ ;  /* 0x000000570cdf7824 */ /* 0x040fe200078e02ff */
        /* <DEDUP_REMOVED lines=30> */
[C---:B------:R-:W-:Y:S01]  /*56f0*/  IMAD R223, R12.reuse, 0x2d, RZ ;  /* 0x0000002d0cdf7824 */ /* 0x040fe200078e02ff */
[-C--:B---3--:R-:W-:Y:S01]  /*5700*/  IADD3 R24, P1, R123, R156.reuse, RZ ;  /* 0x0000009c7b187210 */ /* 0x088fe20007f3e0ff */
[C---:B------:R-:W-:Y:S01]  /*5710*/  IMAD R221, R12.reuse, 0xbc, RZ ;  /* 0x000000bc0cdd7824 */ /* 0x040fe200078e02ff */
        /* <DEDUP_REMOVED lines=8> */
[C---:B------:R-:W-:Y:S02]  /*57a0*/  IMAD R221, R12.reuse, 0x17, RZ ;  /* 0x000000170cdd7824 */ /* 0x040fe400078e02ff */
[----:B------:R1:W-:Y:S01]  /*57b0*/  STL.64 [R1+0x568], R18 ;  /* 0x0005681201007387 */ /* 0x0003e20000100a00 */
[-C--:B------:R-:W-:Y:S01]  /*57c0*/  LEA.HI.X.SX32 R17, R217, R157.reuse, 0x1, P2 ;  /* 0x0000009dd9117211 */ /* 0x080fe200010f0eff */
[C---:B------:R-:W-:Y:S01]  /*57d0*/  IMAD R219, R12.reuse, 0xbe, RZ ;  /* 0x000000be0cdb7824 */ /* 0x040fe200078e02ff */
[-C--:B0-----:R-:W-:Y:S01]  /*57e0*/  IADD3 R24, P1, R129, R156.reuse, RZ ;  /* 0x0000009c81187210 */ /* 0x081fe20007f3e0ff */
[----:B------:R-:W-:Y:S01]  /*57f0*/  IMAD R223, R12, 0xc0, RZ ;  /* 0x000000c00cdf7824 */ /* 0x000fe200078e02ff */
[----:B-1----:R-:W-:Y:S02]  /*5800*/  IADD3 R18, P6, R131, R156, RZ ;  /* 0x0000009c83127210 */ /* 0x002fe40007fde0ff */
[-C--:B------:R-:W-:Y:S01]  /*5810*/  LEA.HI.X.SX32 R25, R221, R157.reuse, 0x1, P1 ;  /* 0x0000009ddd197211 */ /* 0x080fe200008f0eff */
[----:B------:R0:W-:Y:S01]  /*5820*/  STL.64 [R1+0x560], R16 ;  /* 0x0005601001007387 */ /* 0x0001e20000100a00 */
[----:B------:R-:W-:-:S03]  /*5830*/  LEA.HI.X.SX32 R19, R129, R157, 0x1, P6 ;  /* 0x0000009d81137211 */ /* 0x000fc600030f0eff */
[----:B------:R1:W-:Y:S01]  /*5840*/  STL.64 [R1+0x778], R24 ;  /* 0x0007781801007387 */ /* 0x0003e20000100a00 */
[----:B------:R-:W-:-:S03]  /*5850*/  LEA.HI.X.SX32 R27, R131, R157, 0x1, P4 ;  /* 0x0000009d831b7211 */ /* 0x000fc600020f0eff */
[----:B------:R3:W-:Y:S01]  /*5860*/  STL.64 [R1+0x6c0], R18 ;  /* 0x0006c01201007387 */ /* 0x0007e20000100a00 */
[-C--:B0-----:R-:W-:Y:S01]  /*5870*/  IADD3 R16, P2, R219, R156.reuse, RZ ;  /* 0x0000009cdb107210 */ /* 0x081fe20007f5e0ff */
[C---:B------:R-:W-:Y:S01]  /*5880*/  IMAD R219, R12.reuse, 0x5d, RZ ;  /* 0x0000005d0cdb7824 */ /* 0x040fe200078e02ff */
[----:B-1----:R-:W-:Y:S01]  /*5890*/  IADD3 R24, P1, R223, R156, RZ ;  /* 0x0000009cdf187210 */ /* 0x002fe20007f3e0ff */
[----:B------:R-:W-:-:S03]  /*58a0*/  IMAD R223, R12, 0x2f, RZ ;  /* 0x0000002f0cdf7824 */ /* 0x000fc600078e02ff */
[-C--:B------:R-:W-:Y:S02]  /*58b0*/  LEA.HI.X.SX32 R21, R219, R157.reuse, 0x1, P3 ;  /* 0x0000009ddb157211 */ /* 0x080fe400018f0eff */
[----:B---3--:R-:W-:Y:S01]  /*58c0*/  IADD3 R18, P6, R137, R156, RZ ;  /* 0x0000009c89127210 */ /* 0x008fe20007fde0ff */
[C---:B------:R-:W-:Y:S01]  /*58d0*/  IMAD R221, R12.reuse, 0xc4, RZ ;  /* 0x000000c40cdd7824 */ /* 0x040fe200078e02ff */
[----:B------:R-:W-:Y:S02]  /*58e0*/  STL.64 [R1+0x558], R26 ;  /* 0x0005581a01007387 */ /* 0x000fe40000100a00 */
[-C--:B------:R-:W-:Y:S02]  /*58f0*/  LEA.HI.X.SX32 R19, R223, R157.reuse, 0x1, P6 ;  /* 0x0000009ddf137211 */ /* 0x080fe400030f0eff */
[----:B------:R0:W-:Y:S01]  /*5900*/  STL.64 [R1+0x550], R20 ;  /* 0x0005501401007387 */ /* 0x0001e20000100a00 */
[----:B------:R-:W-:Y:S01]  /*5910*/  LEA.HI.X.SX32 R23, R137, R157, 0x1, P5 ;  /* 0x0000009d89177211 */ /* 0x000fe200028f0eff */
[----:B------:R-:W-:-:S02]  /*5920*/  IMAD R223, R12, 0x3, RZ ;  /* 0x000000030cdf7824 */ /* 0x000fc400078e02ff */
[----:B------:R1:W-:Y:S04]  /*5930*/  STL.64 [R1+0x6b8], R18 ;  /* 0x0006b81201007387 */ /* 0x0003e80000100a00 */
[----:B------:R3:W-:Y:S01]  /*5940*/  STL.64 [R1+0x548], R22 ;  /* 0x0005481601007387 */ /* 0x0007e20000100a00 */
[-C--:B0-----:R-:W-:Y:S01]  /*5950*/  IADD3 R20, P3, R221, R156.reuse, RZ ;  /* 0x0000009cdd147210 */ /* 0x081fe20007f7e0ff */
[----:B------:R-:W-:Y:S01]  /*5960*/  IMAD R221, R12, 0x5f, RZ ;  /* 0x0000005f0cdd7824 */ /* 0x000fe200078e02ff */
[----:B-1----:R-:W-:-:S04]  /*5970*/  IADD3 R18, P6, R143, R156, RZ ;  /* 0x0000009c8f127210 */ /* 0x002fc80007fde0ff */
[-C--:B------:R-:W-:Y:S02]  /*5980*/  LEA.HI.X.SX32 R17, R221, R157.reuse, 0x1, P2 ;  /* 0x0000009ddd117211 */ /* 0x080fe400010f0eff */
[-C--:B---3--:R-:W-:Y:S02]  /*5990*/  IADD3 R22, P5, R145, R156.reuse, RZ ;  /* 0x0000009c91167210 */ /* 0x088fe40007fbe0ff */
        /* <DEDUP_REMOVED lines=9> */
[C---:B------:R-:W-:Y:S01]  /*5a30*/  IMAD R217, R12.reuse, 0xc2, RZ ;  /* 0x000000c20cd97824 */ /* 0x040fe200078e02ff */
        /* <DEDUP_REMOVED lines=14> */
[C---:B------:R-:W-:Y:S01]  /*5b20*/  IMAD R223, R12.reuse, 0x31, RZ ;  /* 0x000000310cdf7824 */ /* 0x040fe200078e02ff */
        /* <DEDUP_REMOVED lines=17> */
[C---:B------:R-:W-:Y:S01]  /*5c40*/  IMAD R219, R12.reuse, 0xce, RZ ;  /* 0x000000ce0cdb7824 */ /* 0x040fe200078e02ff */
        /* <DEDUP_REMOVED lines=56> */
[----:B------:R-:W-:Y:S01]  /*5fd0*/  IMAD R219, R12, 0xde, RZ ;  /* 0x000000de0cdb7824 */ /* 0x000fe200078e02ff */
        /* <DEDUP_REMOVED lines=31> */
[CC--:B-1----:R-:W-:Y:S02]  /*61d0*/  IADD3 R20, P3, R225.reuse, R156.reuse, RZ ;  /* 0x0000009ce1147210 */ /* 0x0c2fe40007f7e0ff */
        /* <DEDUP_REMOVED lines=53> */
[----:B------:R-:W-:Y:S01]  /*6530*/  STL.64 [R1+0x490], R16 ;  /* 0x0004901001007387 */ /* 0x000fe20000100a00 */
[----:B------:R-:W-:-:S03]  /*6540*/  IMAD R221, R12, 0xf4, RZ ;  /* 0x000000f40cdd7824 */ /* 0x000fc600078e02ff */
        /* <DEDUP_REMOVED lines=11> */
[-C--:B------:R-:W-:Y:S01]  /*6600*/  IADD3 R16, P2, R221, R156.reuse, RZ ;  /* 0x0000009cdd107210 */ /* 0x080fe20007f5e0ff */
[----:B------:R-:W-:Y:S01]  /*6610*/  IMAD R221, R12, 0xf6, RZ ;  /* 0x000000f60cdd7824 */ /* 0x000fe200078e02ff */
[----:B------:R-:W-:Y:S01]  /*6620*/  LEA.HI.X.SX32 R19, R236, R157, 0x1, P6 ;  /* 0x0000009dec137211 */ /* 0x000fe200030f0eff */
[----:B------:R0:W-:Y:S01]  /*6630*/  STL.64 [R1+0x7b8], R22 ;  /* 0x0007b81601007387 */ /* 0x0001e20000100a00 */
[----:B------:R-:W-:-:S03]  /*6640*/  IADD3 R20, P3, R217, R156, RZ ;  /* 0x0000009cd9147210 */ /* 0x000fc60007f7e0ff */
[----:B------:R1:W-:Y:S01]  /*6650*/  STL.64 [R1+0x740], R26 ;  /* 0x0007401a01007387 */ /* 0x0003e20000100a00 */
[-C--:B------:R-:W-:Y:S02]  /*6660*/  LEA.HI.X.SX32 R25, R237, R157.reuse, 0x1, P1 ;  /* 0x0000009ded197211 */ /* 0x080fe400008f0eff */
[-C--:B------:R-:W-:Y:S01]  /*6670*/  LEA.HI.X.SX32 R21, R219, R157.reuse, 0x1, P3 ;  /* 0x0000009ddb157211 */ /* 0x080fe200018f0eff */
[----:B------:R3:W-:Y:S01]  /*6680*/  STL.64 [R1+0x650], R18 ;  /* 0x0006501201007387 */ /* 0x0007e20000100a00 */
[-C--:B0-----:R-:W-:Y:S01]  /*6690*/  IADD3 R22, P5, R221, R156.reuse, RZ ;  /* 0x0000009cdd167210 */ /* 0x081fe20007fbe0ff */
[C---:B------:R-:W-:Y:S01]  /*66a0*/  IMAD R221, R12.reuse, 0xfc, RZ ;  /* 0x000000fc0cdd7824 */ /* 0x040fe200078e02ff */
[-C--:B-1----:R-:W-:Y:S01]  /*66b0*/  IADD3 R26, P4, R223, R156.reuse, RZ ;  /* 0x0000009cdf1a7210 */ /* 0x082fe20007f9e0ff */
[----:B------:R-:W-:Y:S01]  /*66c0*/  IMAD R223, R12, 0x3d, RZ ;  /* 0x0000003d0cdf7824 */ /* 0x000fe200078e02ff */
[C---:B---3--:R-:W-:Y:S01]  /*66d0*/  IADD3 R18, P6, R239.reuse, R156, RZ ;  /* 0x0000009cef127210 */ /* 0x048fe20007fde0ff */
[----:B------:R-:W-:Y:S01]  /*66e0*/  STL.64 [R1+0x478], R24 ;  /* 0x0004781801007387 */ /* 0x000fe20000100a00 */
[----:B------:R-:W-:-:S02]  /*66f0*/  LEA.HI.X.SX32 R17, R239, R157, 0x1, P2 ;  /* 0x0000009def117211 */ /* 0x000fc400010f0eff */
[----:B------:R-:W-:Y:S01]  /*6700*/  LEA.HI.X.SX32 R19, R223, R157, 0x1, P6 ;  /* 0x0000009ddf137211 */ /* 0x000fe200030f0eff */
[----:B------:R0:W-:Y:S01]  /*6710*/  STL.64 [R1+0x470], R20 ;  /* 0x0004701401007387 */ /* 0x0001e20000100a00 */
[----:B------:R-:W-:-:S03]  /*6720*/  IMAD R223, R12, 0x1f, RZ ;  /* 0x0000001f0cdf7824 */ /* 0x000fc600078e02ff */
[----:B------:R-:W1:Y:S01]  /*6730*/  S2R R219, SR_TID.X ;  /* 0x0000000000db7919 */ /* 0x000e620000002100 */
[----:B------:R-:W-:-:S03]  /*6740*/  IMAD R217, R12, 0xfa, RZ ;  /* 0x000000fa0cd97824 */ /* 0x000fc600078e02ff */
[----:B------:R3:W-:Y:S01]  /*6750*/  STL.64 [R1+0x648], R18 ;  /* 0x0006481201007387 */ /* 0x0007e20000100a00 */
[-C--:B0-----:R-:W-:Y:S01]  /*6760*/  IADD3 R20, P3, R221, R156.reuse, RZ ;  /* 0x0000009cdd147210 */ /* 0x081fe20007f7e0ff */
[C---:B------:R-:W-:Y:S02]  /*6770*/  IMAD R221, R12.reuse, 0x7b, RZ ;  /* 0x0000007b0cdd7824 */ /* 0x040fe400078e02ff */
[----:B------:R0:W-:Y:S03]  /*6780*/  STL.64 [R1+0x468], R16 ;  /* 0x0004681001007387 */ /* 0x0001e60000100a00 */
[----:B------:R-:W-:Y:S02]  /*6790*/  LEA.HI.X.SX32 R23, R221, R157, 0x1, P5 ;  /* 0x0000009ddd177211 */ /* 0x000fe400028f0eff */
[-C--:B---3--:R-:W-:Y:S01]  /*67a0*/  IADD3 R18, P6, R241, R156.reuse, RZ ;  /* 0x0000009cf1127210 */ /* 0x088fe20007fde0ff */
[----:B------:R-:W-:Y:S01]  /*67b0*/  IMAD R221, R12, 0x7d, RZ ;  /* 0x0000007d0cdd7824 */ /* 0x000fe200078e02ff */
[----:B0-----:R-:W-:-:S02]  /*67c0*/  IADD3 R16, P2, R243, R156, RZ ;  /* 0x0000009cf3107210 */ /* 0x001fc40007f5e0ff */
[-C--:B------:R-:W-:Y:S02]  /*67d0*/  LEA.HI.X.SX32 R19, R223, R157.reuse, 0x1, P6 ;  /* 0x0000009ddf137211 */ /* 0x080fe400030f0eff */
[-C--:B------:R-:W-:Y:S01]  /*67e0*/  LEA.HI.X.SX32 R17, R241, R157.reuse, 0x1, P2 ;  /* 0x0000009df1117211 */ /* 0x080fe200010f0eff */
[----:B------:R0:W-:Y:S01]  /*67f0*/  STL.64 [R1+0x460], R22 ;  /* 0x0004601601007387 */ /* 0x0001e20000100a00 */
[-C--:B------:R-:W-:Y:S01]  /*6800*/  IADD3 R24, P1, R217, R156.reuse, RZ ;  /* 0x0000009cd9187210 */ /* 0x080fe20007f3e0ff */
[----:B------:R-:W-:Y:S01]  /*6810*/  IMAD R223, R12, 0x3f, RZ ;  /* 0x0000003f0cdf7824 */ /* 0x000fe200078e02ff */
[-C--:B------:R-:W-:Y:S01]  /*6820*/  LEA.HI.X.SX32 R27, R243, R157.reuse, 0x1, P4 ;  /* 0x0000009df31b7211 */ /* 0x080fe200020f0eff */
[----:B------:R3:W-:Y:S01]  /*6830*/  STL.64 [R1+0x738], R18 ;  /* 0x0007381201007387 */ /* 0x0007e20000100a00 */
[----:B------:R-:W-:Y:S01]  /*6840*/  LEA.HI.X.SX32 R25, R221, R157, 0x1, P1 ;  /* 0x0000009ddd197211 */ /* 0x000fe200008f0eff */
[----:B------:R-:W-:Y:S02]  /*6850*/  IMAD.MOV.U32 R217, RZ, RZ, c[0x0][0x1b8] ;  /* 0x00006e00ffd97624 */ /* 0x000fe400078e00ff */
[----:B------:R4:W-:Y:S01]  /*6860*/  STL.64 [R1+0x640], R16 ;  /* 0x0006401001007387 */ /* 0x0009e20000100a00 */
[----:B0-----:R-:W-:-:S02]  /*6870*/  IADD3 R22, P5, R245, R156, RZ ;  /* 0x0000009cf5167210 */ /* 0x001fc40007fbe0ff */
[-C--:B---3--:R-:W-:Y:S02]  /*6880*/  IADD3 R18, P6, R246, R156.reuse, RZ ;  /* 0x0000009cf6127210 */ /* 0x088fe40007fde0ff */
[-C--:B------:R-:W-:Y:S02]  /*6890*/  LEA.HI.X.SX32 R23, R223, R157.reuse, 0x1, P5 ;  /* 0x0000009ddf177211 */ /* 0x080fe400028f0eff */
[C---:B----4-:R-:W-:Y:S01]  /*68a0*/  LEA R16, P2, R12.reuse, R156, 0x2 ;  /* 0x0000009c0c107211 */ /* 0x050fe200078410ff */
[----:B------:R-:W-:Y:S01]  /*68b0*/  IMAD.MOV.U32 R223, RZ, RZ, c[0x0][0x1b8] ;  /* 0x00006e00ffdf7624 */ /* 0x000fe200078e00ff */
[-C--:B------:R-:W-:Y:S01]  /*68c0*/  LEA.HI.X.SX32 R21, R245, R157.reuse, 0x1, P3 ;  /* 0x0000009df5157211 */ /* 0x080fe200018f0eff */
[----:B------:R0:W-:Y:S01]  /*68d0*/  STL.64 [R1+0x458], R26 ;  /* 0x0004581a01007387 */ /* 0x0001e20000100a00 */
[-C--:B------:R-:W-:Y:S01]  /*68e0*/  LEA.HI.X.SX32 R19, R12, R157.reuse, 0x1, P6 ;  /* 0x0000009d0c137211 */ /* 0x080fe200030f0eff */
[----:B------:R-:W-:Y:S01]  /*68f0*/  IMAD R217, R217, 0xfe, RZ ;  /* 0x000000fed9d97824 */ /* 0x000fe200078e02ff */
[----:B------:R-:W-:Y:S01]  /*6900*/  LEA.HI.X.SX32 R17, R246, R157, 0x1, P2 ;  /* 0x0000009df6117211 */ /* 0x000fe200010f0eff */
[----:B------:R3:W-:Y:S01]  /*6910*/  STL.64 [R1+0x450], R24 ;  /* 0x0004501801007387 */ /* 0x0007e20000100a00 */
[----:B------:R-:W-:Y:S01]  /*6920*/  MOV R221, c[0x0][0x1b8] ;  /* 0x00006e0000dd7a02 */ /* 0x000fe20000000f00 */
[----:B------:R-:W-:-:S02]  /*6930*/  IMAD.SHL.U32 R223, R223, 0x8, RZ ;  /* 0x00000008dfdf7824 */ /* 0x000fc400078e00ff */
[----:B------:R4:W-:Y:S01]  /*6940*/  STL.64 [R1+0x638], R22 ;  /* 0x0006381601007387 */ /* 0x0009e20000100a00 */
[----:B------:R-:W-:-:S03]  /*6950*/  SHF.L.U32 R221, R221, 0x2, RZ ;  /* 0x00000002dddd7819 */ /* 0x000fc600000006ff */
[----:B------:R1:W-:Y:S01]  /*6960*/  STL.64 [R1+0x448], R20 ;  /* 0x0004481401007387 */ /* 0x0003e20000100a00 */
[CC--:B0-----:R-:W-:Y:S02]  /*6970*/  LEA R26, P4, R12.reuse, R156.reuse, 0x3 ;  /* 0x0000009c0c1a7211 */ /* 0x0c1fe400078818ff */
[CC--:B---3--:R-:W-:Y:S01]  /*6980*/  LEA R24, P1, R12.reuse, R156.reuse, 0x4 ;  /* 0x0000009c0c187211 */ /* 0x0c8fe200078220ff */
[----:B------:R0:W-:Y:S01]  /*6990*/  STL.64 [R1+0x828], R18 ;  /* 0x0008281201007387 */ /* 0x0001e20000100a00 */
[----:B----4-:R-:W-:-:S03]  /*69a0*/  LEA R22, P5, R12, R156, 0x5 ;  /* 0x0000009c0c167211 */ /* 0x010fc600078a28ff */
[----:B------:R3:W-:Y:S01]  /*69b0*/  STL.64 [R1+0x820], R16 ;  /* 0x0008201001007387 */ /* 0x0007e20000100a00 */
[CC--:B-1----:R-:W-:Y:S02]  /*69c0*/  LEA R20, P3, R12.reuse, R156.reuse, 0x6 ;  /* 0x0000009c0c147211 */ /* 0x0c2fe400078630ff */
[-C--:B------:R-:W-:Y:S02]  /*69d0*/  LEA.HI.X.SX32 R27, R221, R157.reuse, 0x1, P4 ;  /* 0x0000009ddd1b7211 */ /* 0x080fe400020f0eff */
[-C--:B0-----:R-:W-:Y:S02]  /*69e0*/  LEA R18, P6, R12, R156.reuse, 0x7 ;  /* 0x0000009c0c127211 */ /* 0x081fe400078c38ff */
[----:B------:R-:W-:Y:S02]  /*69f0*/  LOP3.LUT R12, R14, 0x10, R219, 0x78, !PT ;  /* 0x000000100e0c7812 */ /* 0x000fe400078e78db */
[----:B---3--:R-:W-:Y:S01]  /*6a00*/  IADD3 R16, P2, R217, R156, RZ ;  /* 0x0000009cd9107210 */ /* 0x008fe20007f5e0ff */
[----:B------:R-:W-:Y:S01]  /*6a10*/  IMAD.MOV.U32 R217, RZ, RZ, c[0x0][0x1b8] ;  /* 0x00006e00ffd97624 */ /* 0x000fe200078e00ff */
[----:B------:R-:W-:Y:S01]  /*6a20*/  MOV R219, c[0x0][0x1b8] ;  /* 0x00006e0000db7a02 */ /* 0x000fe20000000f00 */
[----:B------:R-:W-:Y:S01]  /*6a30*/  IMAD.MOV.U32 R221, RZ, RZ, c[0x0][0x1b8] ;  /* 0x00006e00ffdd7624 */ /* 0x000fe200078e00ff */
[----:B------:R-:W-:-:S02]  /*6a40*/  LEA.HI.X.SX32 R25, R223, R157, 0x1, P1 ;  /* 0x0000009ddf197211 */ /* 0x000fc400008f0eff */
[----:B------:R-:W-:Y:S01]  /*6a50*/  MOV R223, c[0x0][0x1b8] ;  /* 0x00006e0000df7a02 */ /* 0x000fe20000000f00 */
[----:B------:R-:W-:Y:S01]  /*6a60*/  IMAD.SHL.U32 R219, R219, 0x20, RZ ;  /* 0x00000020dbdb7824 */ /* 0x000fe200078e00ff */
[----:B------:R-:W-:Y:S02]  /*6a70*/  SHF.L.U32 R217, R217, 0x4, RZ ;  /* 0x00000004d9d97819 */ /* 0x000fe400000006ff */
[----:B------:R-:W-:Y:S01]  /*6a80*/  SHF.L.U32 R221, R221, 0x6, RZ ;  /* 0x00000006dddd7819 */ /* 0x000fe200000006ff */
[----:B------:R-:W-:Y:S01]  /*6a90*/  IMAD R223, R223, 0x7f, RZ ;  /* 0x0000007fdfdf7824 */ /* 0x000fe200078e02ff */
[-C--:B------:R-:W-:Y:S02]  /*6aa0*/  LEA.HI.X.SX32 R23, R217, R157.reuse, 0x1, P5 ;  /* 0x0000009dd9177211 */ /* 0x080fe400028f0eff */
[-C--:B------:R-:W-:Y:S01]  /*6ab0*/  LEA.HI.X.SX32 R21, R219, R157.reuse, 0x1, P3 ;  /* 0x0000009ddb157211 */ /* 0x080fe200018f0eff */
[----:B------:R0:W-:Y:S01]  /*6ac0*/  STL.64 [R1+0x810], R26 ;  /* 0x0008101a01007387 */ /* 0x0001e20000100a00 */
[----:B------:R-:W-:-:S02]  /*6ad0*/  LEA.HI.X.SX32 R19, R221, R157, 0x1, P6 ;  /* 0x0000009ddd137211 */ /* 0x000fc400030f0eff */
[----:B------:R-:W-:Y:S01]  /*6ae0*/  LEA.HI.X.SX32 R17, R223, R157, 0x1, P2 ;  /* 0x0000009ddf117211 */ /* 0x000fe200010f0eff */
[----:B------:R0:W-:Y:S04]  /*6af0*/  STL.64 [R1+0x7f0], R24 ;  /* 0x0007f01801007387 */ /* 0x0001e80000100a00 */
[----:B------:R0:W-:Y:S04]  /*6b00*/  STL.64 [R1+0x7b0], R22 ;  /* 0x0007b01601007387 */ /* 0x0001e80000100a00 */
[----:B------:R0:W-:Y:S04]  /*6b10*/  STL.64 [R1+0x730], R20 ;  /* 0x0007301401007387 */ /* 0x0001e80000100a00 */
[----:B------:R0:W-:Y:S04]  /*6b20*/  STL.64 [R1+0x440], R18 ;  /* 0x0004401201007387 */ /* 0x0001e80000100a00 */
[----:B------:R0:W-:Y:S01]  /*6b30*/  STL.64 [R1+0x438], R16 ;  /* 0x0004381001007387 */ /* 0x0001e20000100a00 */
[----:B------:R-:W-:-:S02]  /*6b40*/  LOP3.LUT R15, R9, 0x10, RZ, 0x3c, !PT ;  /* 0x00000010090f7812 */ /* 0x000fc400078e3cff */
[C---:B------:R-:W-:Y:S02]  /*6b50*/  LOP3.LUT R14, R9.reuse, 0x20, RZ, 0x3c, !PT ;  /* 0x00000020090e7812 */ /* 0x040fe400078e3cff */
[C---:B------:R-:W-:Y:S02]  /*6b60*/  LOP3.LUT R13, R9.reuse, 0x30, RZ, 0x3c, !PT ;  /* 0x00000030090d7812 */ /* 0x040fe400078e3cff */
[C---:B------:R-:W-:Y:S02]  /*6b70*/  LOP3.LUT R15, R9.reuse, 0x40, RZ, 0x3c, !PT ;  /* 0x00000040090f7812 */ /* 0x040fe400078e3cff */
[C---:B------:R-:W-:Y:S02]  /*6b80*/  LOP3.LUT R14, R9.reuse, 0x50, RZ, 0x3c, !PT ;  /* 0x00000050090e7812 */ /* 0x040fe400078e3cff */
[C---:B------:R-:W-:Y:S02]  /*6b90*/  LOP3.LUT R13, R9.reuse, 0x60, RZ, 0x3c, !PT ;  /* 0x00000060090d7812 */ /* 0x040fe400078e3cff */
[----:B------:R-:W-:-:S02]  /*6ba0*/  LOP3.LUT R15, R9, 0x70, RZ, 0x3c, !PT ;  /* 0x00000070090f7812 */ /* 0x000fc400078e3cff */
[----:B------:R-:W-:Y:S02]  /*6bb0*/  LOP3.LUT R14, R0, 0x40, RZ, 0x3c, !PT ;  /* 0x00000040000e7812 */ /* 0x000fe400078e3cff */
[C---:B--2---:R-:W-:Y:S01]  /*6bc0*/  LOP3.LUT R13, R3.reuse, 0x20, RZ, 0x3c, !PT ;  /* 0x00000020030d7812 */ /* 0x044fe200078e3cff */
[----:B------:R-:W-:Y:S01]  /*6bd0*/  CS2R R88, SRZ ;  /* 0x0000000000587805 */ /* 0x000fe2000001ff00 */
[C---:B------:R-:W-:Y:S01]  /*6be0*/  LOP3.LUT R15, R3.reuse, 0x40, RZ, 0x3c, !PT ;  /* 0x00000040030f7812 */ /* 0x040fe200078e3cff */
[----:B------:R-:W-:Y:S01]  /*6bf0*/  CS2R R90, SRZ ;  /* 0x00000000005a7805 */ /* 0x000fe2000001ff00 */
[----:B------:R-:W-:Y:S01]  /*6c00*/  LOP3.LUT R14, R3, 0x60, RZ, 0x3c, !PT ;  /* 0x00000060030e7812 */ /* 0x000fe200078e3cff */
[----:B------:R-:W-:Y:S01]  /*6c10*/  CS2R R92, SRZ ;  /* 0x00000000005c7805 */ /* 0x000fe2000001ff00 */
[----:B------:R-:W-:Y:S01]  /*6c20*/  LOP3.LUT R13, R2, 0x40, RZ, 0x3c, !PT ;  /* 0x00000040020d7812 */ /* 0x000fe200078e3cff */
        /* <DEDUP_REMOVED lines=11> */
[----:B------:R-:W-:Y:S01]  /*6ce0*/  LOP3.LUT R13, R12, 0x60, RZ, 0x3c, !PT ;  /* 0x000000600c0d7812 */ /* 0x000fe200078e3cff */
[----:B0-----:R-:W-:Y:S02]  /*6cf0*/  UMOV UR4, URZ ;  /* 0x0000003f00047c82 */ /* 0x001fe40008000000 */
.L_x_19:
[----:B------:R-:W2:Y:S04]  /*6d00*/  LDL.64 R36, [R1+0x410] ;  /* 0x0004100001247983 */ /* 0x000ea80000100a00 */
[----:B------:R-:W3:Y:S04]  /*6d10*/  LDL.64 R18, [R1+0x430] ;  /* 0x0004300001127983 */ /* 0x000ee80000100a00 */
[----:B------:R-:W4:Y:S04]  /*6d20*/  LDL.64 R32, [R1+0x408] ;  /* 0x0004080001207983 */ /* 0x000f280000100a00 */
[----:B------:R-:W4:Y:S04]  /*6d30*/  LDL.64 R42, [R1+0x3f0] ;  /* 0x0003f000012a7983 */ /* 0x000f280000100a00 */
[----:B------:R-:W4:Y:S04]  /*6d40*/  LDL.64 R34, [R1+0x3e0] ;  /* 0x0003e00001227983 */ /* 0x000f280000100a00 */
[----:B------:R-:W4:Y:S04]  /*6d50*/  LDL.64 R14, [R1+0x420] ;  /* 0x00042000010e7983 */ /* 0x000f280000100a00 */
[----:B------:R-:W4:Y:S01]  /*6d60*/  LDL.64 R16, [R1+0x428] ;  /* 0x0004280001107983 */ /* 0x000f220000100a00 */
[----:B-----5:R-:W-:-:S03]  /*6d70*/  IMAD.WIDE R20, R10, 0x2, R154 ;  /* 0x000000020a147825 */ /* 0x020fc600078e029a */
[----:B------:R-:W4:Y:S04]  /*6d80*/  LDL.64 R30, [R1+0x3f8] ;  /* 0x0003f800011e7983 */ /* 0x000f280000100a00 */
[----:B------:R-:W4:Y:S04]  /*6d90*/  LDL.64 R40, [R1+0x400] ;  /* 0x0004000001287983 */ /* 0x000f280000100a00 */
[----:B------:R-:W4:Y:S04]  /*6da0*/  LDL.64 R38, [R1+0x3e8] ;  /* 0x0003e80001267983 */ /* 0x000f280000100a00 */
[----:B------:R-:W4:Y:S04]  /*6db0*/  LDL.64 R46, [R1+0x3d0] ;  /* 0x0003d000012e7983 */ /* 0x000f280000100a00 */
[----:B------:R-:W4:Y:S04]  /*6dc0*/  LDL.64 R28, [R1+0x3d8] ;  /* 0x0003d800011c7983 */ /* 0x000f280000100a00 */
[----:B------:R2:W4:Y:S04]  /*6dd0*/  LDG.E.U16 R169, [R20.64] ;  /* 0x0000000614a97981 */ /* 0x000528000c1e1500 */
[----:B------:R-:W4:Y:S04]  /*6de0*/  LDL.64 R22, [R1+0x418] ;  /* 0x0004180001167983 */ /* 0x000f280000100a00 */
        /* <DEDUP_REMOVED lines=44> */
[----:B------:R-:W4:Y:S01]  /*70b0*/  LDL.64 R226, [R1+0x80] ;  /* 0x0000800001e27983 */ /* 0x000f220000100a00 */
[----:B--2---:R-:W-:-:S03]  /*70c0*/  IMAD.WIDE R20, R10, 0x2, R36 ;  /* 0x000000020a147825 */ /* 0x004fc600078e0224 */
[----:B------:R-:W2:Y:S01]  /*70d0*/  LDL.64 R36, [R1+0x3b8] ;  /* 0x0003b80001247983 */ /* 0x000ea20000100a00 */
[----:B---3--:R-:W-:-:S05]  /*70e0*/  IMAD.WIDE R18, R10, 0x2, R18 ;  /* 0x000000020a127825 */ /* 0x008fca00078e0212 */
[----:B------:R0:W3:Y:S01]  /*70f0*/  LDG.E.U16 R167, [R18.64] ;  /* 0x0000000612a77981 */ /* 0x0000e2000c1e1500 */
[----:B----4-:R-:W-:-:S03]  /*7100*/  IMAD.WIDE R142, R10, 0x2, R42 ;  /* 0x000000020a8e7825 */ /* 0x010fc600078e022a */
[----:B------:R-:W4:Y:S01]  /*7110*/  LDL.64 R42, [R1+0x398] ;  /* 0x00039800012a7983 */ /* 0x000f220000100a00 */
[----:B------:R-:W-:-:S03]  /*7120*/  IMAD.WIDE R124, R10, 0x2, R34 ;  /* 0x000000020a7c7825 */ /* 0x000fc600078e0222 */
[----:B------:R-:W3:Y:S01]  /*7130*/  LDL.64 R34, [R1+0x388] ;  /* 0x0003880001227983 */ /* 0x000ee20000100a00 */
[----:B0-----:R-:W-:-:S03]  /*7140*/  IMAD.WIDE R18, R10, 0x2, R32 ;  /* 0x000000020a127825 */ /* 0x001fc600078e0220 */
[----:B------:R-:W3:Y:S01]  /*7150*/  LDL.64 R32, [R1+0x3b0] ;  /* 0x0003b00001207983 */ /* 0x000ee20000100a00 */
[----:B------:R-:W-:-:S03]  /*7160*/  IMAD.WIDE R14, R10, 0x2, R14 ;  /* 0x000000020a0e7825 */ /* 0x000fc600078e020e */
[----:B------:R0:W4:Y:S01]  /*7170*/  LDG.E.U16 R142, [R142.64] ;  /* 0x000000068e8e7981 */ /* 0x000122000c1e1500 */
[----:B------:R-:W-:-:S03]  /*7180*/  IMAD.WIDE R16, R10, 0x2, R16 ;  /* 0x000000020a107825 */ /* 0x000fc600078e0210 */
[----:B------:R1:W4:Y:S04]  /*7190*/  LDG.E.U16 R164, [R14.64] ;  /* 0x000000060ea47981 */ /* 0x000328000c1e1500 */
[----:B------:R0:W4:Y:S04]  /*71a0*/  LDG.E.U16 R165, [R16.64] ;  /* 0x0000000610a57981 */ /* 0x000128000c1e1500 */
[----:B------:R2:W4:Y:S01]  /*71b0*/  LDG.E.U16 R124, [R124.64] ;  /* 0x000000067c7c7981 */ /* 0x000522000c1e1500 */
[----:B-1----:R-:W-:-:S03]  /*71c0*/  IMAD.WIDE R14, R10, 0x2, R30 ;  /* 0x000000020a0e7825 */ /* 0x002fc600078e021e */
[----:B------:R1:W4:Y:S01]  /*71d0*/  LDG.E.U16 R31, [R18.64] ;  /* 0x00000006121f7981 */ /* 0x000322000c1e1500 */
[----:B0-----:R-:W-:-:S03]  /*71e0*/  IMAD.WIDE R16, R10, 0x2, R40 ;  /* 0x000000020a107825 */ /* 0x001fc600078e0228 */
[----:B------:R0:W4:Y:S04]  /*71f0*/  LDG.E.U16 R151, [R14.64] ;  /* 0x000000060e977981 */ /* 0x000128000c1e1500 */
[----:B------:R0:W4:Y:S01]  /*7200*/  LDG.E.U16 R41, [R20.64] ;  /* 0x0000000614297981 */ /* 0x000122000c1e1500 */
[----:B-1----:R-:W-:-:S03]  /*7210*/  IMAD.WIDE R18, R10, 0x2, R38 ;  /* 0x000000020a127825 */ /* 0x002fc600078e0226 */
[----:B------:R-:W4:Y:S01]  /*7220*/  LDL.64 R38, [R1+0x390] ;  /* 0x0003900001267983 */ /* 0x000f220000100a00 */
[----:B0-----:R-:W-:-:S03]  /*7230*/  IMAD.WIDE R14, R10, 0x2, R46 ;  /* 0x000000020a0e7825 */ /* 0x001fc600078e022e */
[----:B------:R-:W4:Y:S04]  /*7240*/  LDL.64 R46, [R1+0x368] ;  /* 0x00036800012e7983 */ /* 0x000f280000100a00 */
[----:B------:R0:W4:Y:S04]  /*7250*/  LDG.E.U16 R21, [R16.64] ;  /* 0x0000000610157981 */ /* 0x000128000c1e1500 */
[----:B------:R2:W4:Y:S01]  /*7260*/  LDG.E.U16 R133, [R18.64] ;  /* 0x0000000612857981 */ /* 0x000522000c1e1500 */
[----:B------:R-:W-:-:S03]  /*7270*/  IMAD.WIDE R22, R10, 0x2, R22 ;  /* 0x000000020a167825 */ /* 0x000fc600078e0216 */
[----:B------:R1:W4:Y:S01]  /*7280*/  LDG.E.U16 R40, [R14.64] ;  /* 0x000000060e287981 */ /* 0x000322000c1e1500 */
[----:B0-----:R-:W-:-:S03]  /*7290*/  IMAD.WIDE R16, R10, 0x2, R28 ;  /* 0x000000020a107825 */ /* 0x001fc600078e021c */
[----:B------:R-:W4:Y:S01]  /*72a0*/  LDL.64 R28, [R1+0x380] ;  /* 0x00038000011c7983 */ /* 0x000f220000100a00 */
[----:B------:R-:W-:-:S03]  /*72b0*/  IMAD.WIDE R24, R10, 0x2, R24 ;  /* 0x000000020a187825 */ /* 0x000fc600078e0218 */
[----:B------:R0:W4:Y:S04]  /*72c0*/  LDG.E.U16 R115, [R22.64] ;  /* 0x0000000616737981 */ /* 0x000128000c1e1500 */
[----:B------:R3:W4:Y:S04]  /*72d0*/  LDG.E.U16 R114, [R16.64] ;  /* 0x0000000610727981 */ /* 0x000728000c1e1500 */
[----:B------:R0:W4:Y:S01]  /*72e0*/  LDG.E.U16 R30, [R24.64] ;  /* 0x00000006181e7981 */ /* 0x000122000c1e1500 */
[----:B--2---:R-:W-:-:S03]  /*72f0*/  IMAD.WIDE R18, R10, 0x2, R36 ;  /* 0x000000020a127825 */ /* 0x004fc600078e0224 */
[----:B------:R-:W2:Y:S01]  /*7300*/  LDL.64 R36, [R1+0x360] ;  /* 0x0003600001247983 */ /* 0x000ea20000100a00 */
[----:B0-----:R-:W-:-:S03]  /*7310*/  IMAD.WIDE R22, R10, 0x2, R26 ;  /* 0x000000020a167825 */ /* 0x001fc600078e021a */
[----:B------:R-:W2:Y:S01]  /*7320*/  LDL.64 R26, [R1+0x378] ;  /* 0x00037800011a7983 */ /* 0x000ea20000100a00 */
[----:B------:R-:W-:-:S03]  /*7330*/  IMAD.WIDE R24, R10, 0x2, R44 ;  /* 0x000000020a187825 */ /* 0x000fc600078e022c */
[----:B------:R4:W2:Y:S04]  /*7340*/  LDG.E.U16 R20, [R22.64] ;  /* 0x0000000616147981 */ /* 0x0008a8000c1e1500 */
[----:B------:R-:W2:Y:S01]  /*7350*/  LDL.64 R44, [R1+0x340] ;  /* 0x00034000012c7983 */ /* 0x000ea20000100a00 */
[----:B-1----:R-:W-:-:S03]  /*7360*/  IMAD.WIDE R14, R10, 0x2, R112 ;  /* 0x000000020a0e7825 */ /* 0x002fc600078e0270 */
[----:B------:R0:W2:Y:S01]  /*7370*/  LDG.E.U16 R123, [R24.64] ;  /* 0x00000006187b7981 */ /* 0x0000a2000c1e1500 */
[----:B---3--:R-:W-:-:S03]  /*7380*/  IMAD.WIDE R16, R10, 0x2, R32 ;  /* 0x000000020a107825 */ /* 0x008fc600078e0220 */
[----:B------:R-:W3:Y:S01]  /*7390*/  LDL.64 R32, [R1+0x358] ;  /* 0x0003580001207983 */ /* 0x000ee20000100a00 */
[----:B----4-:R-:W-:-:S03]  /*73a0*/  IMAD.WIDE R22, R10, 0x2, R42 ;  /* 0x000000020a167825 */ /* 0x010fc600078e022a */
[----:B------:R1:W4:Y:S04]  /*73b0*/  LDG.E.U16 R141, [R16.64] ;  /* 0x00000006108d7981 */ /* 0x000328000c1e1500 */
[----:B------:R-:W3:Y:S04]  /*73c0*/  LDL.64 R42, [R1+0x338] ;  /* 0x00033800012a7983 */ /* 0x000ee80000100a00 */
[----:B------:R0:W4:Y:S01]  /*73d0*/  LDG.E.U16 R113, [R22.64] ;  /* 0x0000000616717981 */ /* 0x000122000c1e1500 */
[----:B-1----:R-:W-:-:S03]  /*73e0*/  IMAD.WIDE R16, R10, 0x2, R34 ;  /* 0x000000020a107825 */ /* 0x002fc600078e0222 */
[----:B------:R-:W4:Y:S04]  /*73f0*/  LDL.64 R34, [R1+0x320] ;  /* 0x0003200001227983 */ /* 0x000f280000100a00 */
[----:B------:R1:W4:Y:S01]  /*7400*/  LDG.E.U16 R132, [R14.64] ;  /* 0x000000060e847981 */ /* 0x000322000c1e1500 */
[----:B0-----:R-:W-:-:S03]  /*7410*/  IMAD.WIDE R24, R10, 0x2, R118 ;  /* 0x000000020a187825 */ /* 0x001fc600078e0276 */
[----:B------:R-:W4:Y:S04]  /*7420*/  LDL.64 R118, [R1+0x300] ;  /* 0x0003000001767983 */ /* 0x000f280000100a00 */
[----:B------:R0:W4:Y:S04]  /*7430*/  LDG.E.U16 R150, [R18.64] ;  /* 0x0000000612967981 */ /* 0x000128000c1e1500 */
[----:B------:R0:W4:Y:S01]  /*7440*/  LDG.E.U16 R140, [R24.64] ;  /* 0x00000006188c7981 */ /* 0x000122000c1e1500 */
[----:B------:R-:W-:-:S03]  /*7450*/  IMAD.WIDE R22, R10, 0x2, R46 ;  /* 0x000000020a167825 */ /* 0x000fc600078e022e */
[----:B------:R-:W4:Y:S01]  /*7460*/  LDL.64 R46, [R1+0x310] ;  /* 0x00031000012e7983 */ /* 0x000f220000100a00 */
[----:B-1----:R-:W-:-:S03]  /*7470*/  IMAD.WIDE R14, R10, 0x2, R28 ;  /* 0x000000020a0e7825 */ /* 0x002fc600078e021c */
[----:B------:R1:W4:Y:S04]  /*7480*/  LDG.E.U16 R131, [R22.64] ;  /* 0x0000000616837981 */ /* 0x000328000c1e1500 */
[----:B------:R2:W4:Y:S02]  /*7490*/  LDG.E.U16 R29, [R16.64] ;  /* 0x00000006101d7981 */ /* 0x000524000c1e1500 */
[C---:B--2---:R-:W-:Y:S02]  /*74a0*/  IMAD.WIDE R16, R10.reuse, 0x2, R36 ;  /* 0x000000020a107825 */ /* 0x044fe400078e0224 */
[----:B------:R-:W2:Y:S02]  /*74b0*/  LDL.64 R36, [R1+0x308] ;  /* 0x0003080001247983 */ /* 0x000ea40000100a00 */
[----:B0-----:R-:W-:-:S02]  /*74c0*/  IMAD.WIDE R18, R10, 0x2, R38 ;  /* 0x000000020a127825 */ /* 0x001fc400078e0226 */
[----:B------:R3:W2:Y:S02]  /*74d0*/  LDG.E.U16 R122, [R16.64] ;  /* 0x00000006107a7981 */ /* 0x0006a4000c1e1500 */
[C---:B------:R-:W-:Y:S02]  /*74e0*/  IMAD.WIDE R24, R10.reuse, 0x2, R128 ;  /* 0x000000020a187825 */ /* 0x040fe400078e0280 */
[----:B------:R0:W2:Y:S02]  /*74f0*/  LDG.E.U16 R39, [R18.64] ;  /* 0x0000000612277981 */ /* 0x0000a4000c1e1500 */
[C---:B-1----:R-:W-:Y:S02]  /*7500*/  IMAD.WIDE R22, R10.reuse, 0x2, R44 ;  /* 0x000000020a167825 */ /* 0x042fe400078e022c */
[----:B------:R4:W2:Y:S04]  /*7510*/  LDG.E.U16 R28, [R24.64] ;  /* 0x00000006181c7981 */ /* 0x0008a8000c1e1500 */
[----:B------:R-:W2:Y:S04]  /*7520*/  LDL.64 R128, [R1+0x2f0] ;  /* 0x0002f00001807983 */ /* 0x000ea80000100a00 */
[----:B0-----:R0:W2:Y:S04]  /*7530*/  LDG.E.U16 R19, [R14.64] ;  /* 0x000000060e137981 */ /* 0x0010a8000c1e1500 */
[----:B------:R-:W2:Y:S01]  /*7540*/  LDL.64 R44, [R1+0x2e8] ;  /* 0x0002e800012c7983 */ /* 0x000ea20000100a00 */
[----:B---3--:R-:W-:-:S03]  /*7550*/  IMAD.WIDE R16, R10, 0x2, R42 ;  /* 0x000000020a107825 */ /* 0x008fc600078e022a */
[----:B------:R-:W2:Y:S01]  /*7560*/  LDL.64 R42, [R1+0x2e0] ;  /* 0x0002e000012a7983 */ /* 0x000ea20000100a00 */
[----:B0-----:R-:W-:-:S03]  /*7570*/  IMAD.WIDE R14, R10, 0x2, R32 ;  /* 0x000000020a0e7825 */ /* 0x001fc600078e0220 */
[----:B------:R0:W2:Y:S01]  /*7580*/  LDG.E.U16 R18, [R22.64] ;  /* 0x0000000616127981 */ /* 0x0000a2000c1e1500 */
[----:B----4-:R-:W-:-:S03]  /*7590*/  IMAD.WIDE R24, R10, 0x2, R34 ;  /* 0x000000020a187825 */ /* 0x010fc600078e0222 */
[----:B------:R-:W4:Y:S04]  /*75a0*/  LDL.64 R34, [R1+0x2d8] ;  /* 0x0002d80001227983 */ /* 0x000f280000100a00 */
[----:B------:R1:W2:Y:S01]  /*75b0*/  LDG.E.U16 R112, [R14.64] ;  /* 0x000000060e707981 */ /* 0x0002a2000c1e1500 */
[----:B0-----:R-:W-:-:S03]  /*75c0*/  IMAD.WIDE R22, R10, 0x2, R116 ;  /* 0x000000020a167825 */ /* 0x001fc600078e0274 */
[----:B------:R-:W2:Y:S04]  /*75d0*/  LDL.64 R32, [R1+0x2f8] ;  /* 0x0002f80001207983 */ /* 0x000ea80000100a00 */
[----:B------:R-:W2:Y:S01]  /*75e0*/  LDL.64 R116, [R1+0x2b0] ;  /* 0x0002b00001747983 */ /* 0x000ea20000100a00 */
[----:B-1----:R-:W-:-:S03]  /*75f0*/  IMAD.WIDE R14, R10, 0x2, R126 ;  /* 0x000000020a0e7825 */ /* 0x002fc600078e027e */
[----:B------:R-:W2:Y:S01]  /*7600*/  LDL.64 R126, [R1+0x2c0] ;  /* 0x0002c000017e7983 */ /* 0x000ea20000100a00 */
[----:B------:R-:W-:-:S03]  /*7610*/  IMAD.WIDE R26, R10, 0x2, R26 ;  /* 0x000000020a1a7825 */ /* 0x000fc600078e021a */
[----:B------:R0:W2:Y:S04]  /*7620*/  LDG.E.U16 R148, [R16.64] ;  /* 0x0000000610947981 */ /* 0x0000a8000c1e1500 */
[----:B------:R1:W2:Y:S04]  /*7630*/  LDG.E.U16 R149, [R26.64] ;  /* 0x000000061a957981 */ /* 0x0002a8000c1e1500 */
[----:B------:R2:W2:Y:S01]  /*7640*/  LDG.E.U16 R139, [R14.64] ;  /* 0x000000060e8b7981 */ /* 0x0004a2000c1e1500 */
[----:B-1----:R-:W-:-:S03]  /*7650*/  IMAD.WIDE R26, R10, 0x2, R134 ;  /* 0x000000020a1a7825 */ /* 0x002fc600078e0286 */
[----:B------:R-:W2:Y:S01]  /*7660*/  LDL.64 R134, [R1+0x2b8] ;  /* 0x0002b80001867983 */ /* 0x000ea20000100a00 */
[----:B0-----:R-:W-:-:S03]  /*7670*/  IMAD.WIDE R16, R10, 0x2, R46 ;  /* 0x000000020a107825 */ /* 0x001fc600078e022e */
[----:B------:R0:W2:Y:S04]  /*7680*/  LDG.E.U16 R38, [R26.64] ;  /* 0x000000061a267981 */ /* 0x0000a8000c1e1500 */
[----:B------:R1:W2:Y:S02]  /*7690*/  LDG.E.U16 R47, [R22.64] ;  /* 0x00000006162f7981 */ /* 0x0002a4000c1e1500 */
[C---:B--2---:R-:W-:Y:S02]  /*76a0*/  IMAD.WIDE R14, R10.reuse, 0x2, R36 ;  /* 0x000000020a0e7825 */ /* 0x044fe400078e0224 */
[----:B------:R2:W3:Y:S02]  /*76b0*/  LDG.E.U16 R37, [R16.64] ;  /* 0x0000000610257981 */ /* 0x0004e4000c1e1500 */
[----:B--2---:R-:W-:-:S02]  /*76c0*/  IMAD.WIDE R16, R10, 0x2, R118 ;  /* 0x000000020a107825 */ /* 0x004fc400078e0276 */
[----:B------:R-:W2:Y:S02]  /*76d0*/  LDL.64 R118, [R1+0x298] ;  /* 0x0002980001767983 */ /* 0x000ea40000100a00 */
[C---:B0-----:R-:W-:Y:S02]  /*76e0*/  IMAD.WIDE R26, R10.reuse, 0x2, R120 ;  /* 0x000000020a1a7825 */ /* 0x041fe400078e0278 */
[----:B------:R0:W3:Y:S04]  /*76f0*/  LDG.E.U16 R121, [R24.64] ;  /* 0x0000000618797981 */ /* 0x0000e8000c1e1500 */
[----:B------:R4:W3:Y:S01]  /*7700*/  LDG.E.U16 R130, [R26.64] ;  /* 0x000000061a827981 */ /* 0x0008e2000c1e1500 */
[----:B-1----:R-:W-:-:S03]  /*7710*/  IMAD.WIDE R22, R10, 0x2, R44 ;  /* 0x000000020a167825 */ /* 0x002fc600078e022c */
[----:B------:R-:W3:Y:S01]  /*7720*/  LDL.64 R44, [R1+0x290] ;  /* 0x00029000012c7983 */ /* 0x000ee20000100a00 */
[----:B0-----:R-:W-:-:S03]  /*7730*/  IMAD.WIDE R24, R10, 0x2, R128 ;  /* 0x000000020a187825 */ /* 0x001fc600078e0280 */
[----:B------:R0:W3:Y:S04]  /*7740*/  LDG.E.U16 R129, [R22.64] ;  /* 0x0000000616817981 */ /* 0x0000e8000c1e1500 */
[----:B----4-:R1:W2:Y:S01]  /*7750*/  LDG.E.U16 R27, [R14.64] ;  /* 0x000000060e1b7981 */ /* 0x0102a2000c1e1500 */
[----:B------:R-:W-:-:S03]  /*7760*/  IMAD.WIDE R34, R10, 0x2, R34 ;  /* 0x000000020a227825 */ /* 0x000fc600078e0222 */
[----:B------:R0:W2:Y:S04]  /*7770*/  LDG.E.U16 R138, [R24.64] ;  /* 0x00000006188a7981 */ /* 0x0000a8000c1e1500 */
[----:B------:R0:W2:Y:S01]  /*7780*/  LDG.E.U16 R46, [R34.64] ;  /* 0x00000006222e7981 */ /* 0x0000a2000c1e1500 */
[----:B-1----:R-:W-:-:S03]  /*7790*/  IMAD.WIDE R14, R10, 0x2, R42 ;  /* 0x000000020a0e7825 */ /* 0x002fc600078e022a */
[----:B------:R-:W2:Y:S01]  /*77a0*/  LDL.64 R42, [R1+0x278] ;  /* 0x00027800012a7983 */ /* 0x000ea20000100a00 */
[----:B------:R-:W-:-:S03]  /*77b0*/  IMAD.WIDE R32, R10, 0x2, R32 ;  /* 0x000000020a207825 */ /* 0x000fc600078e0220 */
[----:B------:R1:W2:Y:S01]  /*77c0*/  LDG.E.U16 R120, [R14.64] ;  /* 0x000000060e787981 */ /* 0x0002a2000c1e1500 */
[----:B0-----:R-:W-:-:S03]  /*77d0*/  IMAD.WIDE R24, R10, 0x2, R152 ;  /* 0x000000020a187825 */ /* 0x001fc600078e0298 */
[----:B------:R-:W2:Y:S01]  /*77e0*/  LDL.64 R152, [R1+0x250] ;  /* 0x0002500001987983 */ /* 0x000ea20000100a00 */
[----:B------:R-:W-:-:S03]  /*77f0*/  IMAD.WIDE R22, R10, 0x2, R126 ;  /* 0x000000020a167825 */ /* 0x000fc600078e027e */
[----:B------:R-:W2:Y:S01]  /*7800*/  LDL.64 R126, [R1+0x268] ;  /* 0x00026800017e7983 */ /* 0x000ea20000100a00 */
[----:B------:R-:W-:-:S03]  /*7810*/  IMAD.WIDE R34, R10, 0x2, R116 ;  /* 0x000000020a227825 */ /* 0x000fc600078e0274 */
[----:B------:R-:W2:Y:S04]  /*7820*/  LDL.64 R116, [R1+0x258] ;  /* 0x0002580001747983 */ /* 0x000ea80000100a00 */
[----:B------:R0:W2:Y:S04]  /*7830*/  LDG.E.U16 R147, [R32.64] ;  /* 0x0000000620937981 */ /* 0x0000a8000c1e1500 */
[----:B------:R1:W2:Y:S04]  /*7840*/  LDG.E.U16 R26, [R24.64] ;  /* 0x00000006181a7981 */ /* 0x0002a8000c1e1500 */
[----:B------:R1:W2:Y:S01]  /*7850*/  LDG.E.U16 R17, [R16.64] ;  /* 0x0000000610117981 */ /* 0x0002a2000c1e1500 */
[----:B0-----:R-:W-:-:S03]  /*7860*/  IMAD.WIDE R32, R10, 0x2, R170 ;  /* 0x000000020a207825 */ /* 0x001fc600078e02aa */
[----:B------:R-:W2:Y:S01]  /*7870*/  LDL.64 R170, [R1+0x240] ;  /* 0x0002400001aa7983 */ /* 0x000ea20000100a00 */
[----:B-1----:R-:W-:-:S03]  /*7880*/  IMAD.WIDE R14, R10, 0x2, R134 ;  /* 0x000000020a0e7825 */ /* 0x002fc600078e0286 */
[----:B------:R-:W2:Y:S04]  /*7890*/  LDL.64 R134, [R1+0x260] ;  /* 0x0002600001867983 */ /* 0x000ea80000100a00 */
[----:B------:R0:W2:Y:S01]  /*78a0*/  LDG.E.U16 R36, [R32.64] ;  /* 0x0000000620247981 */ /* 0x0000a2000c1e1500 */
[----:B------:R-:W-:-:S03]  /*78b0*/  IMAD.WIDE R24, R10, 0x2, R136 ;  /* 0x000000020a187825 */ /* 0x000fc600078e0288 */
[----:B------:R2:W2:Y:S04]  /*78c0*/  LDG.E.U16 R16, [R22.64] ;  /* 0x0000000616107981 */ /* 0x0004a8000c1e1500 */
[----:B------:R3:W2:Y:S01]  /*78d0*/  LDG.E.U16 R146, [R14.64] ;  /* 0x000000060e927981 */ /* 0x0006a2000c1e1500 */
[----:B0-----:R-:W-:-:S03]  /*78e0*/  IMAD.WIDE R32, R10, 0x2, R162 ;  /* 0x000000020a207825 */ /* 0x001fc600078e02a2 */
[----:B------:R-:W2:Y:S04]  /*78f0*/  LDL.64 R162, [R1+0x238] ;  /* 0x0002380001a27983 */ /* 0x000ea80000100a00 */
[----:B------:R0:W2:Y:S04]  /*7900*/  LDG.E.U16 R128, [R32.64] ;  /* 0x0000000620807981 */ /* 0x0000a8000c1e1500 */
[----:B------:R1:W2:Y:S02]  /*7910*/  LDG.E.U16 R137, [R34.64] ;  /* 0x0000000622897981 */ /* 0x0002a4000c1e1500 */
[----:B--2---:R-:W-:-:S02]  /*7920*/  IMAD.WIDE R22, R10, 0x2, R118 ;  /* 0x000000020a167825 */ /* 0x004fc400078e0276 */
[----:B------:R2:W4:Y:S02]  /*7930*/  LDG.E.U16 R119, [R24.64] ;  /* 0x0000000618777981 */ /* 0x000524000c1e1500 */
[C---:B--2---:R-:W-:Y:S02]  /*7940*/  IMAD.WIDE R24, R10.reuse, 0x2, R160 ;  /* 0x000000020a187825 */ /* 0x044fe400078e02a0 */
[----:B------:R-:W2:Y:S02]  /*7950*/  LDL.64 R160, [R1+0x200] ;  /* 0x0002000001a07983 */ /* 0x000ea40000100a00 */
[C---:B---3--:R-:W-:Y:S02]  /*7960*/  IMAD.WIDE R14, R10.reuse, 0x2, R44 ;  /* 0x000000020a0e7825 */ /* 0x048fe400078e022c */
[----:B------:R3:W4:Y:S02]  /*7970*/  LDG.E.U16 R45, [R22.64] ;  /* 0x00000006162d7981 */ /* 0x000724000c1e1500 */
[----:B0-----:R-:W-:-:S02]  /*7980*/  IMAD.WIDE R32, R10, 0x2, R144 ;  /* 0x000000020a207825 */ /* 0x001fc400078e0290 */
[----:B-1----:R0:W4:Y:S04]  /*7990*/  LDG.E.U16 R35, [R14.64] ;  /* 0x000000060e237981 */ /* 0x002128000c1e1500 */
[----:B------:R1:W4:Y:S04]  /*79a0*/  LDG.E.U16 R136, [R32.64] ;  /* 0x0000000620887981 */ /* 0x000328000c1e1500 */
[----:B------:R1:W4:Y:S01]  /*79b0*/  LDG.E.U16 R25, [R24.64] ;  /* 0x0000000618197981 */ /* 0x000322000c1e1500 */
[----:B------:R-:W-:-:S05]  /*79c0*/  IMAD.WIDE R42, R10, 0x2, R42 ;  /* 0x000000020a2a7825 */ /* 0x000fca00078e022a */
[----:B------:R1:W4:Y:S01]  /*79d0*/  LDG.E.U16 R145, [R42.64] ;  /* 0x000000062a917981 */ /* 0x000322000c1e1500 */
[----:B0-----:R-:W-:-:S03]  /*79e0*/  IMAD.WIDE R14, R10, 0x2, R158 ;  /* 0x000000020a0e7825 */ /* 0x001fc600078e029e */
[----:B------:R-:W4:Y:S01]  /*79f0*/  LDL.64 R158, [R1+0x1f8] ;  /* 0x0001f800019e7983 */ /* 0x000f220000100a00 */
[----:B---3--:R-:W-:-:S03]  /*7a00*/  IMAD.WIDE R22, R10, 0x2, R126 ;  /* 0x000000020a167825 */ /* 0x008fc600078e027e */
[----:B------:R0:W3:Y:S01]  /*7a10*/  LDG.E.U16 R15, [R14.64] ;  /* 0x000000060e0f7981 */ /* 0x0000e2000c1e1500 */
[----:B------:R-:W-:-:S03]  /*7a20*/  IMAD.WIDE R116, R10, 0x2, R116 ;  /* 0x000000020a747825 */ /* 0x000fc600078e0274 */
[----:B------:R0:W3:Y:S01]  /*7a30*/  LDG.E.U16 R127, [R22.64] ;  /* 0x00000006167f7981 */ /* 0x0000e2000c1e1500 */
[----:B-1----:R-:W-:-:S03]  /*7a40*/  IMAD.WIDE R42, R10, 0x2, R152 ;  /* 0x000000020a2a7825 */ /* 0x002fc600078e0298 */
[----:B------:R1:W3:Y:S04]  /*7a50*/  LDG.E.U16 R44, [R116.64] ;  /* 0x00000006742c7981 */ /* 0x0002e8000c1e1500 */
[----:B------:R-:W3:Y:S01]  /*7a60*/  LDL.64 R152, [R1+0x1f0] ;  /* 0x0001f00001987983 */ /* 0x000ee20000100a00 */
[----:B------:R-:W-:-:S03]  /*7a70*/  IMAD.WIDE R32, R10, 0x2, R178 ;  /* 0x000000020a207825 */ /* 0x000fc600078e02b2 */
[----:B------:R-:W3:Y:S01]  /*7a80*/  LDL.64 R178, [R1+0x1d0] ;  /* 0x0001d00001b27983 */ /* 0x000ee20000100a00 */
[----:B-1----:R-:W-:-:S03]  /*7a90*/  IMAD.WIDE R116, R10, 0x2, R174 ;  /* 0x000000020a747825 */ /* 0x002fc600078e02ae */
[----:B------:R-:W3:Y:S01]  /*7aa0*/  LDL.64 R174, [R1+0x1c8] ;  /* 0x0001c80001ae7983 */ /* 0x000ee20000100a00 */
[----:B0-----:R-:W-:-:S03]  /*7ab0*/  IMAD.WIDE R22, R10, 0x2, R170 ;  /* 0x000000020a167825 */ /* 0x001fc600078e02aa */
[----:B------:R0:W3:Y:S04]  /*7ac0*/  LDG.E.U16 R24, [R32.64] ;  /* 0x0000000620187981 */ /* 0x0000e8000c1e1500 */
[----:B------:R1:W3:Y:S01]  /*7ad0*/  LDG.E.U16 R14, [R22.64] ;  /* 0x00000006160e7981 */ /* 0x0002e2000c1e1500 */
[----:B------:R-:W-:-:S03]  /*7ae0*/  IMAD.WIDE R134, R10, 0x2, R134 ;  /* 0x000000020a867825 */ /* 0x000fc600078e0286 */
[----:B------:R-:W3:Y:S04]  /*7af0*/  LDL.64 R170, [R1+0x1e8] ;  /* 0x0001e80001aa7983 */ /* 0x000ee80000100a00 */
[----:B------:R0:W3:Y:S01]  /*7b00*/  LDG.E.U16 R118, [R134.64] ;  /* 0x0000000686767981 */ /* 0x0000e2000c1e1500 */
[----:B-1----:R-:W-:-:S03]  /*7b10*/  IMAD.WIDE R22, R10, 0x2, R176 ;  /* 0x000000020a167825 */ /* 0x002fc600078e02b0 */
[----:B------:R-:W3:Y:S01]  /*7b20*/  LDL.64 R176, [R1+0x1c0] ;  /* 0x0001c00001b07983 */ /* 0x000ee20000100a00 */
[----:B0-----:R-:W-:-:S03]  /*7b30*/  IMAD.WIDE R32, R10, 0x2, R184 ;  /* 0x000000020a207825 */ /* 0x001fc600078e02b8 */
[----:B------:R-:W3:Y:S01]  /*7b40*/  LDL.64 R184, [R1+0x198] ;  /* 0x0001980001b87983 */ /* 0x000ee20000100a00 */
[----:B------:R-:W-:-:S03]  /*7b50*/  IMAD.WIDE R134, R10, 0x2, R162 ;  /* 0x000000020a867825 */ /* 0x000fc600078e02a2 */
[----:B------:R-:W3:Y:S04]  /*7b60*/  LDL.64 R162, [R1+0x1e0] ;  /* 0x0001e00001a27983 */ /* 0x000ee80000100a00 */
[----:B------:R0:W3:Y:S04]  /*7b70*/  LDG.E.U16 R144, [R134.64] ;  /* 0x0000000686907981 */ /* 0x0000e8000c1e1500 */
[----:B------:R1:W3:Y:S04]  /*7b80*/  LDG.E.U16 R34, [R42.64] ;  /* 0x000000062a227981 */ /* 0x0002e8000c1e1500 */
[----:B0-----:R0:W3:Y:S04]  /*7b90*/  LDG.E.U16 R135, [R116.64] ;  /* 0x0000000674877981 */ /* 0x0010e8000c1e1500 */
[----:B0-----:R0:W3:Y:S02]  /*7ba0*/  LDG.E.U16 R117, [R32.64] ;  /* 0x0000000620757981 */ /* 0x0010e4000c1e1500 */
[----:B0-----:R-:W-:-:S02]  /*7bb0*/  IMAD.WIDE R32, R10, 0x2, R180 ;  /* 0x000000020a207825 */ /* 0x001fc400078e02b4 */
[----:B------:R-:W3:Y:S02]  /*7bc0*/  LDL.64 R180, [R1+0x1a8] ;  /* 0x0001a80001b47983 */ /* 0x000ee40000100a00 */
[C---:B--2---:R-:W-:Y:S02]  /*7bd0*/  IMAD.WIDE R160, R10.reuse, 0x2, R160 ;  /* 0x000000020aa07825 */ /* 0x044fe400078e02a0 */
[----:B------:R0:W2:Y:S04]  /*7be0*/  LDG.E.U16 R33, [R32.64] ;  /* 0x0000000620217981 */ /* 0x0000a8000c1e1500 */
[----:B------:R0:W2:Y:S02]  /*7bf0*/  LDG.E.U16 R13, [R160.64] ;  /* 0x00000006a00d7981 */ /* 0x0000a4000c1e1500 */
[----:B0-----:R-:W-:-:S02]  /*7c00*/  IMAD.WIDE R160, R10, 0x2, R182 ;  /* 0x000000020aa07825 */ /* 0x001fc400078e02b6 */
[----:B------:R-:W2:Y:S02]  /*7c10*/  LDL.64 R182, [R1+0x188] ;  /* 0x0001880001b67983 */ /* 0x000ea40000100a00 */
[C---:B-1----:R-:W-:Y:S02]  /*7c20*/  IMAD.WIDE R42, R10.reuse, 0x2, R186 ;  /* 0x000000020a2a7825 */ /* 0x042fe400078e02ba */
[----:B------:R-:W2:Y:S04]  /*7c30*/  LDL.64 R186, [R1+0x178] ;  /* 0x0001780001ba7983 */ /* 0x000ea80000100a00 */
[----:B------:R0:W2:Y:S04]  /*7c40*/  LDG.E.U16 R126, [R42.64] ;  /* 0x000000062a7e7981 */ /* 0x0000a8000c1e1500 */
[----:B0-----:R0:W2:Y:S01]  /*7c50*/  LDG.E.U16 R43, [R22.64] ;  /* 0x00000006162b7981 */ /* 0x0010a2000c1e1500 */
[----:B----4-:R-:W-:-:S03]  /*7c60*/  IMAD.WIDE R158, R10, 0x2, R158 ;  /* 0x000000020a9e7825 */ /* 0x010fc600078e029e */
[----:B------:R1:W4:Y:S01]  /*7c70*/  LDG.E.U16 R42, [R160.64] ;  /* 0x00000006a02a7981 */ /* 0x000322000c1e1500 */
[----:B---3--:R-:W-:-:S03]  /*7c80*/  IMAD.WIDE R152, R10, 0x2, R152 ;  /* 0x000000020a987825 */ /* 0x008fc600078e0298 */
[----:B------:R3:W4:Y:S01]  /*7c90*/  LDG.E.U16 R143, [R158.64] ;  /* 0x000000069e8f7981 */ /* 0x000722000c1e1500 */
[----:B0-----:R-:W-:-:S03]  /*7ca0*/  IMAD.WIDE R22, R10, 0x2, R172 ;  /* 0x000000020a167825 */ /* 0x001fc600078e02ac */
[----:B------:R0:W4:Y:S04]  /*7cb0*/  LDG.E.U16 R134, [R152.64] ;  /* 0x0000000698867981 */ /* 0x000128000c1e1500 */
[----:B------:R-:W4:Y:S04]  /*7cc0*/  LDL.64 R172, [R1+0x190] ;  /* 0x0001900001ac7983 */ /* 0x000f280000100a00 */
[----:B------:R1:W4:Y:S01]  /*7cd0*/  LDG.E.U16 R23, [R22.64] ;  /* 0x0000000616177981 */ /* 0x000322000c1e1500 */
[----:B0-----:R-:W-:-:S03]  /*7ce0*/  IMAD.WIDE R152, R10, 0x2, R174 ;  /* 0x000000020a987825 */ /* 0x001fc600078e02ae */
[----:B------:R-:W4:Y:S04]  /*7cf0*/  LDL.64 R174, [R1+0x170] ;  /* 0x0001700001ae7983 */ /* 0x000f280000100a00 */
[----:B-1----:R0:W4:Y:S01]  /*7d00*/  LDG.E.U16 R22, [R152.64] ;  /* 0x0000000698167981 */ /* 0x002122000c1e1500 */
[----:B---3--:R-:W-:-:S03]  /*7d10*/  IMAD.WIDE R158, R10, 0x2, R178 ;  /* 0x000000020a9e7825 */ /* 0x008fc600078e02b2 */
[----:B------:R-:W3:Y:S04]  /*7d20*/  LDL.64 R178, [R1+0x160] ;  /* 0x0001600001b27983 */ /* 0x000ee80000100a00 */
[----:B------:R1:W3:Y:S01]  /*7d30*/  LDG.E.U16 R32, [R158.64] ;  /* 0x000000069e207981 */ /* 0x0002e2000c1e1500 */
[----:B0-----:R-:W-:-:S03]  /*7d40*/  IMAD.WIDE R152, R10, 0x2, R176 ;  /* 0x000000020a987825 */ /* 0x001fc600078e02b0 */
[----:B------:R-:W3:Y:S01]  /*7d50*/  LDL.64 R176, [R1+0x158] ;  /* 0x0001580001b07983 */ /* 0x000ee20000100a00 */
[----:B------:R-:W-:-:S03]  /*7d60*/  IMAD.WIDE R162, R10, 0x2, R162 ;  /* 0x000000020aa27825 */ /* 0x000fc600078e02a2 */
[----:B------:R0:W3:Y:S01]  /*7d70*/  LDG.E.U16 R152, [R152.64] ;  /* 0x0000000698987981 */ /* 0x0000e2000c1e1500 */
[----:B-1----:R-:W-:-:S03]  /*7d80*/  IMAD.WIDE R158, R10, 0x2, R202 ;  /* 0x000000020a9e7825 */ /* 0x002fc600078e02ca */
[----:B------:R1:W3:Y:S01]  /*7d90*/  LDG.E.U16 R116, [R162.64] ;  /* 0x00000006a2747981 */ /* 0x0002e2000c1e1500 */
[----:B------:R-:W-:-:S03]  /*7da0*/  IMAD.WIDE R170, R10, 0x2, R170 ;  /* 0x000000020aaa7825 */ /* 0x000fc600078e02aa */
[----:B------:R-:W3:Y:S04]  /*7db0*/  LDL.64 R202, [R1+0x130] ;  /* 0x0001300001ca7983 */ /* 0x000ee80000100a00 */
[----:B0-----:R0:W3:Y:S01]  /*7dc0*/  LDG.E.U16 R153, [R158.64] ;  /* 0x000000069e997981 */ /* 0x0010e2000c1e1500 */
[----:B------:R-:W-:-:S03]  /*7dd0*/  IMAD.WIDE R160, R10, 0x2, R200 ;  /* 0x000000020aa07825 */ /* 0x000fc600078e02c8 */
[----:B------:R1:W3:Y:S04]  /*7de0*/  LDG.E.U16 R125, [R170.64] ;  /* 0x00000006aa7d7981 */ /* 0x0002e8000c1e1500 */
[----:B------:R-:W3:Y:S01]  /*7df0*/  LDL.64 R200, [R1+0xf8] ;  /* 0x0000f80001c87983 */ /* 0x000ee20000100a00 */
[----:B0-----:R-:W-:-:S03]  /*7e00*/  IMAD.WIDE R158, R10, 0x2, R190 ;  /* 0x000000020a9e7825 */ /* 0x001fc600078e02be */
[----:B------:R0:W3:Y:S04]  /*7e10*/  LDG.E.U16 R166, [R160.64] ;  /* 0x00000006a0a67981 */ /* 0x0000e8000c1e1500 */
[----:B-1----:R2:W3:Y:S04]  /*7e20*/  LDG.E.U16 R170, [R158.64] ;  /* 0x000000069eaa7981 */ /* 0x0024e8000c1e1500 */
[----:B------:R-:W3:Y:S01]  /*7e30*/  LDL.64 R190, [R1+0xa8] ;  /* 0x0000a80001be7983 */ /* 0x000ee20000100a00 */
[----:B------:R-:W-:-:S03]  /*7e40*/  IMAD.WIDE R162, R10, 0x2, R180 ;  /* 0x000000020aa27825 */ /* 0x000fc600078e02b4 */
[----:B------:R-:W3:Y:S01]  /*7e50*/  LDL.64 R180, [R1+0xb8] ;  /* 0x0000b80001b47983 */ /* 0x000ee20000100a00 */
[----:B0-----:R-:W-:-:S03]  /*7e60*/  IMAD.WIDE R160, R10, 0x2, R184 ;  /* 0x000000020aa07825 */ /* 0x001fc600078e02b8 */
[----:B------:R-:W3:Y:S04]  /*7e70*/  LDL.64 R184, [R1+0x78] ;  /* 0x0000780001b87983 */ /* 0x000ee80000100a00 */
[----:B------:R4:W3:Y:S04]  /*7e80*/  LDG.E.U16 R168, [R162.64] ;  /* 0x00000006a2a87981 */ /* 0x0008e8000c1e1500 */
[----:B------:R0:W3:Y:S01]  /*7e90*/  LDG.E.U16 R171, [R160.64] ;  /* 0x00000006a0ab7981 */ /* 0x0000e2000c1e1500 */
[----:B--2---:R-:W-:-:S03]  /*7ea0*/  IMAD.WIDE R158, R10, 0x2, R182 ;  /* 0x000000020a9e7825 */ /* 0x004fc600078e02b6 */
[----:B------:R-:W2:Y:S01]  /*7eb0*/  LDL.64 R182, [R1+0x128] ;  /* 0x0001280001b67983 */ /* 0x000ea20000100a00 */
[----:B0-----:R-:W-:-:S03]  /*7ec0*/  IMAD.WIDE R160, R10, 0x2, R186 ;  /* 0x000000020aa07825 */ /* 0x001fc600078e02ba */
[----:B------:R-:W2:Y:S01]  /*7ed0*/  LDL.64 R186, [R1+0x70] ;  /* 0x0000700001ba7983 */ /* 0x000ea20000100a00 */
[----:B----4-:R-:W-:-:S03]  /*7ee0*/  IMAD.WIDE R162, R10, 0x2, R172 ;  /* 0x000000020aa27825 */ /* 0x010fc600078e02ac */
[----:B------:R0:W4:Y:S04]  /*7ef0*/  LDG.E.U16 R173, [R158.64] ;  /* 0x000000069ead7981 */ /* 0x000128000c1e1500 */
[----:B------:R1:W4:Y:S01]  /*7f00*/  LDG.E.U16 R172, [R162.64] ;  /* 0x00000006a2ac7981 */ /* 0x000322000c1e1500 */
[----:B0-----:R-:W-:-:S03]  /*7f10*/  IMAD.WIDE R158, R10, 0x2, R188 ;  /* 0x000000020a9e7825 */ /* 0x001fc600078e02bc */
[----:B------:R-:W4:Y:S01]  /*7f20*/  LDL.64 R188, [R1+0x68] ;  /* 0x0000680001bc7983 */ /* 0x000f220000100a00 */
[----:B-1----:R-:W-:-:S03]  /*7f30*/  IMAD.WIDE R162, R10, 0x2, R174 ;  /* 0x000000020aa27825 */ /* 0x002fc600078e02ae */
[----:B------:R0:W4:Y:S04]  /*7f40*/  LDG.E.U16 R174, [R160.64] ;  /* 0x00000006a0ae7981 */ /* 0x000128000c1e1500 */
[----:B------:R3:W4:Y:S02]  /*7f50*/  LDG.E.U16 R175, [R162.64] ;  /* 0x00000006a2af7981 */ /* 0x000724000c1e1500 */
[C---:B---3--:R-:W-:Y:S02]  /*7f60*/  IMAD.WIDE R162, R10.reuse, 0x2, R176 ;  /* 0x000000020aa27825 */ /* 0x048fe400078e02b0 */
[----:B------:R1:W3:Y:S02]  /*7f70*/  LDG.E.U16 R176, [R158.64] ;  /* 0x000000069eb07981 */ /* 0x0002e4000c1e1500 */
[----:B-1----:R-:W-:-:S02]  /*7f80*/  IMAD.WIDE R158, R10, 0x2, R208 ;  /* 0x000000020a9e7825 */ /* 0x002fc400078e02d0 */
[----:B------:R-:W3:Y:S02]  /*7f90*/  LDL.64 R208, [R1+0xe0] ;  /* 0x0000e00001d07983 */ /* 0x000ee40000100a00 */
[C---:B0-----:R-:W-:Y:S02]  /*7fa0*/  IMAD.WIDE R160, R10.reuse, 0x2, R178 ;  /* 0x000000020aa07825 */ /* 0x041fe400078e02b2 */
[----:B------:R0:W3:Y:S04]  /*7fb0*/  LDG.E.U16 R178, [R162.64] ;  /* 0x00000006a2b27981 */ /* 0x0000e8000c1e1500 */
[----:B------:R1:W3:Y:S04]  /*7fc0*/  LDG.E.U16 R179, [R158.64] ;  /* 0x000000069eb37981 */ /* 0x0002e8000c1e1500 */
[----:B------:R0:W3:Y:S01]  /*7fd0*/  LDG.E.U16 R177, [R160.64] ;  /* 0x00000006a0b17981 */ /* 0x0000e2000c1e1500 */
[----:B-1----:R-:W-:-:S03]  /*7fe0*/  IMAD.WIDE R158, R10, 0x2, R202 ;  /* 0x000000020a9e7825 */ /* 0x002fc600078e02ca */
[----:B------:R-:W3:Y:S01]  /*7ff0*/  LDL.64 R202, [R1+0x60] ;  /* 0x0000600001ca7983 */ /* 0x000ee20000100a00 */
[----:B0-----:R-:W-:-:S04]  /*8000*/  IMAD.WIDE R162, R10, 0x2, R180 ;  /* 0x000000020aa27825 */ /* 0x001fc800078e02b4 */
[C---:B------:R-:W-:Y:S01]  /*8010*/  IMAD.WIDE R160, R10.reuse, 0x2, R200 ;  /* 0x000000020aa07825 */ /* 0x040fe200078e02c8 */
[----:B------:R2:W3:Y:S04]  /*8020*/  LDG.E.U16 R181, [R162.64] ;  /* 0x00000006a2b57981 */ /* 0x0004e8000c1e1500 */
[----:B------:R-:W3:Y:S04]  /*8030*/  LDL.64 R200, [R1+0x118] ;  /* 0x0001180001c87983 */ /* 0x000ee80000100a00 */
[----:B------:R0:W3:Y:S02]  /*8040*/  LDG.E.U16 R180, [R160.64] ;  /* 0x00000006a0b47981 */ /* 0x0000e4000c1e1500 */
[----:B0-----:R-:W-:-:S04]  /*8050*/  IMAD.WIDE R160, R10, 0x2, R184 ;  /* 0x000000020aa07825 */ /* 0x001fc800078e02b8 */
[C---:B--2---:R-:W-:Y:S02]  /*8060*/  IMAD.WIDE R162, R10.reuse, 0x2, R182 ;  /* 0x000000020aa27825 */ /* 0x044fe400078e02b6 */
[----:B------:R0:W2:Y:S04]  /*8070*/  LDG.E.U16 R183, [R158.64] ;  /* 0x000000069eb77981 */ /* 0x0000a8000c1e1500 */
[----:B------:R1:W2:Y:S04]  /*8080*/  LDG.E.U16 R184, [R162.64] ;  /* 0x00000006a2b87981 */ /* 0x0002a8000c1e1500 */
[----:B------:R1:W2:Y:S01]  /*8090*/  LDG.E.U16 R182, [R160.64] ;  /* 0x00000006a0b67981 */ /* 0x0002a2000c1e1500 */
[----:B0-----:R-:W-:-:S03]  /*80a0*/  IMAD.WIDE R158, R10, 0x2, R218 ;  /* 0x000000020a9e7825 */ /* 0x001fc600078e02da */
[----:B------:R-:W2:Y:S04]  /*80b0*/  LDL.64 R218, [R1+0xd8] ;  /* 0x0000d80001da7983 */ /* 0x000ea80000100a00 */
[----:B------:R0:W2:Y:S02]  /*80c0*/  LDG.E.U16 R185, [R158.64] ;  /* 0x000000069eb97981 */ /* 0x0000a4000c1e1500 */
[C---:B0-----:R-:W-:Y:S02]  /*80d0*/  IMAD.WIDE R158, R10.reuse, 0x2, R204 ;  /* 0x000000020a9e7825 */ /* 0x041fe400078e02cc */
[----:B------:R-:W2:Y:S02]  /*80e0*/  LDL.64 R204, [R1+0x58] ;  /* 0x0000580001cc7983 */ /* 0x000ea40000100a00 */
[----:B-1----:R-:W-:-:S04]  /*80f0*/  IMAD.WIDE R162, R10, 0x2, R186 ;  /* 0x000000020aa27825 */ /* 0x002fc800078e02ba */
[C---:B------:R-:W-:Y:S01]  /*8100*/  IMAD.WIDE R160, R10.reuse, 0x2, R206 ;  /* 0x000000020aa07825 */ /* 0x040fe200078e02ce */
[----:B------:R4:W2:Y:S04]  /*8110*/  LDG.E.U16 R187, [R162.64] ;  /* 0x00000006a2bb7981 */ /* 0x0008a8000c1e1500 */
[----:B------:R-:W2:Y:S04]  /*8120*/  LDL.64 R206, [R1+0x98] ;  /* 0x0000980001ce7983 */ /* 0x000ea80000100a00 */
[----:B------:R0:W2:Y:S01]  /*8130*/  LDG.E.U16 R186, [R160.64] ;  /* 0x00000006a0ba7981 */ /* 0x0000a2000c1e1500 */
[----:B----4-:R-:W-:-:S03]  /*8140*/  IMAD.WIDE R162, R10, 0x2, R188 ;  /* 0x000000020aa27825 */ /* 0x010fc600078e02bc */
[----:B------:R1:W4:Y:S01]  /*8150*/  LDG.E.U16 R188, [R158.64] ;  /* 0x000000069ebc7981 */ /* 0x000322000c1e1500 */
[----:B0-----:R-:W-:-:S03]  /*8160*/  IMAD.WIDE R160, R10, 0x2, R190 ;  /* 0x000000020aa07825 */ /* 0x001fc600078e02be */
[----:B------:R0:W4:Y:S01]  /*8170*/  LDG.E.U16 R190, [R162.64] ;  /* 0x00000006a2be7981 */ /* 0x000122000c1e1500 */
[----:B-1----:R-:W-:-:S03]  /*8180*/  IMAD.WIDE R158, R10, 0x2, R220 ;  /* 0x000000020a9e7825 */ /* 0x002fc600078e02dc */
[----:B------:R1:W4:Y:S04]  /*8190*/  LDG.E.U16 R189, [R160.64] ;  /* 0x00000006a0bd7981 */ /* 0x000328000c1e1500 */
[----:B------:R3:W4:Y:S04]  /*81a0*/  LDG.E.U16 R191, [R158.64] ;  /* 0x000000069ebf7981 */ /* 0x000728000c1e1500 */
[----:B------:R-:W4:Y:S01]  /*81b0*/  LDL.64 R220, [R1+0x100] ;  /* 0x0001000001dc7983 */ /* 0x000f220000100a00 */
[----:B-1----:R-:W-:-:S03]  /*81c0*/  IMAD.WIDE R160, R10, 0x2, R216 ;  /* 0x000000020aa07825 */ /* 0x002fc600078e02d8 */
[----:B------:R-:W4:Y:S04]  /*81d0*/  LDL.64 R216, [R1+0x90] ;  /* 0x0000900001d87983 */ /* 0x000f280000100a00 */
[----:B------:R1:W4:Y:S01]  /*81e0*/  LDG.E.U16 R199, [R160.64] ;  /* 0x00000006a0c77981 */ /* 0x000322000c1e1500 */
[----:B---3--:R-:W-:-:S03]  /*81f0*/  IMAD.WIDE R158, R10, 0x2, R208 ;  /* 0x000000020a9e7825 */ /* 0x008fc600078e02d0 */
[----:B------:R-:W3:Y:S01]  /*8200*/  LDL.64 R208, [R1+0x108] ;  /* 0x0001080001d07983 */ /* 0x000ee20000100a00 */
[----:B-1----:R-:W-:-:S03]  /*8210*/  IMAD.WIDE R160, R10, 0x2, R210 ;  /* 0x000000020aa07825 */ /* 0x002fc600078e02d2 */
[----:B------:R-:W4:Y:S01]  /*8220*/  LDL.64 R210, [R1+0x50] ;  /* 0x0000500001d27983 */ /* 0x000f220000100a00 */
[----:B0-----:R-:W-:-:S03]  /*8230*/  IMAD.WIDE R162, R10, 0x2, R200 ;  /* 0x000000020aa27825 */ /* 0x001fc600078e02c8 */
[----:B------:R2:W4:Y:S04]  /*8240*/  LDG.E.U16 R201, [R158.64] ;  /* 0x000000069ec97981 */ /* 0x000528000c1e1500 */
[----:B------:R0:W4:Y:S02]  /*8250*/  LDG.E.U16 R200, [R162.64] ;  /* 0x00000006a2c87981 */ /* 0x000124000c1e1500 */
[C---:B0-----:R-:W-:Y:S02]  /*8260*/  IMAD.WIDE R162, R10.reuse, 0x2, R202 ;  /* 0x000000020aa27825 */ /* 0x041fe400078e02ca */
[----:B------:R0:W4:Y:S04]  /*8270*/  LDG.E.U16 R202, [R160.64] ;  /* 0x00000006a0ca7981 */ /* 0x000128000c1e1500 */
[----:B------:R1:W4:Y:S01]  /*8280*/  LDG.E.U16 R203, [R162.64] ;  /* 0x00000006a2cb7981 */ /* 0x000322000c1e1500 */
[----:B--2---:R-:W-:-:S03]  /*8290*/  IMAD.WIDE R158, R10, 0x2, R218 ;  /* 0x000000020a9e7825 */ /* 0x004fc600078e02da */
[----:B------:R-:W2:Y:S01]  /*82a0*/  LDL.64 R218, [R1+0x48] ;  /* 0x0000480001da7983 */ /* 0x000ea20000100a00 */
[----:B-1----:R-:W-:-:S03]  /*82b0*/  IMAD.WIDE R162, R10, 0x2, R204 ;  /* 0x000000020aa27825 */ /* 0x002fc600078e02cc */
[----:B------:R1:W2:Y:S02]  /*82c0*/  LDG.E.U16 R204, [R158.64] ;  /* 0x000000069ecc7981 */ /* 0x0002a4000c1e1500 */
[C---:B-1----:R-:W-:Y:S02]  /*82d0*/  IMAD.WIDE R158, R10.reuse, 0x2, R224 ;  /* 0x000000020a9e7825 */ /* 0x042fe400078e02e0 */
[----:B------:R-:W2:Y:S02]  /*82e0*/  LDL.64 R224, [R1+0x40] ;  /* 0x0000400001e07983 */ /* 0x000ea40000100a00 */
[C---:B0-----:R-:W-:Y:S02]  /*82f0*/  IMAD.WIDE R160, R10.reuse, 0x2, R206 ;  /* 0x000000020aa07825 */ /* 0x041fe400078e02ce */
[----:B------:R3:W2:Y:S04]  /*8300*/  LDG.E.U16 R206, [R162.64] ;  /* 0x00000006a2ce7981 */ /* 0x0006a8000c1e1500 */
[----:B------:R0:W2:Y:S04]  /*8310*/  LDG.E.U16 R205, [R160.64] ;  /* 0x00000006a0cd7981 */ /* 0x0000a8000c1e1500 */
[----:B------:R1:W2:Y:S01]  /*8320*/  LDG.E.U16 R207, [R158.64] ;  /* 0x000000069ecf7981 */ /* 0x0002a2000c1e1500 */
[----:B0-----:R-:W-:-:S04]  /*8330*/  IMAD.WIDE R160, R10, 0x2, R238 ;  /* 0x000000020aa07825 */ /* 0x001fc800078e02ee */
[----:B-1----:R-:W-:-:S04]  /*8340*/  IMAD.WIDE R158, R10, 0x2, R236 ;  /* 0x000000020a9e7825 */ /* 0x002fc800078e02ec */
[C---:B---3--:R-:W-:Y:S02]  /*8350*/  IMAD.WIDE R162, R10.reuse, 0x2, R208 ;  /* 0x000000020aa27825 */ /* 0x048fe400078e02d0 */
[----:B------:R4:W3:Y:S04]  /*8360*/  LDG.E.U16 R208, [R160.64] ;  /* 0x00000006a0d07981 */ /* 0x0008e8000c1e1500 */
[----:B------:R0:W3:Y:S01]  /*8370*/  LDG.E.U16 R209, [R162.64] ;  /* 0x00000006a2d17981 */ /* 0x0000e2000c1e1500 */
[----:B----4-:R-:W-:-:S04]  /*8380*/  IMAD.WIDE R160, R10, 0x2, R216 ;  /* 0x000000020aa07825 */ /* 0x010fc800078e02d8 */
[C---:B0-----:R-:W-:Y:S02]  /*8390*/  IMAD.WIDE R162, R10.reuse, 0x2, R210 ;  /* 0x000000020aa27825 */ /* 0x041fe400078e02d2 */
[----:B------:R0:W4:Y:S04]  /*83a0*/  LDG.E.U16 R210, [R158.64] ;  /* 0x000000069ed27981 */ /* 0x000128000c1e1500 */
[----:B------:R1:W3:Y:S04]  /*83b0*/  LDG.E.U16 R211, [R160.64] ;  /* 0x00000006a0d37981 */ /* 0x0002e8000c1e1500 */
[----:B------:R2:W3:Y:S01]  /*83c0*/  LDG.E.U16 R216, [R162.64] ;  /* 0x00000006a2d87981 */ /* 0x0004e2000c1e1500 */
[----:B0-----:R-:W-:-:S04]  /*83d0*/  IMAD.WIDE R158, R10, 0x2, R234 ;  /* 0x000000020a9e7825 */ /* 0x001fc800078e02ea */
[C---:B-1----:R-:W-:Y:S01]  /*83e0*/  IMAD.WIDE R160, R10.reuse, 0x2, R232 ;  /* 0x000000020aa07825 */ /* 0x042fe200078e02e8 */
[----:B------:R0:W3:Y:S03]  /*83f0*/  LDG.E.U16 R217, [R158.64] ;  /* 0x000000069ed97981 */ /* 0x0000e6000c1e1500 */
[----:B0-----:R-:W-:-:S04]  /*8400*/  IMAD.WIDE R158, R10, 0x2, R230 ;  /* 0x000000020a9e7825 */ /* 0x001fc800078e02e6 */
[C---:B--2---:R-:W-:Y:S02]  /*8410*/  IMAD.WIDE R162, R10.reuse, 0x2, R218 ;  /* 0x000000020aa27825 */ /* 0x044fe400078e02da */
[----:B------:R0:W2:Y:S04]  /*8420*/  LDG.E.U16 R218, [R160.64] ;  /* 0x00000006a0da7981 */ /* 0x0000a8000c1e1500 */
[----:B------:R1:W2:Y:S01]  /*8430*/  LDG.E.U16 R219, [R162.64] ;  /* 0x00000006a2db7981 */ /* 0x0002a2000c1e1500 */
[----:B0-----:R-:W-:-:S04]  /*8440*/  IMAD.WIDE R160, R10, 0x2, R222 ;  /* 0x000000020aa07825 */ /* 0x001fc800078e02de */
[C---:B-1----:R-:W-:Y:S02]  /*8450*/  IMAD.WIDE R162, R10.reuse, 0x2, R220 ;  /* 0x000000020aa27825 */ /* 0x042fe400078e02dc */
[----:B------:R0:W2:Y:S04]  /*8460*/  LDG.E.U16 R220, [R158.64] ;  /* 0x000000069edc7981 */ /* 0x0000a8000c1e1500 */
[----:B------:R1:W2:Y:S04]  /*8470*/  LDG.E.U16 R221, [R160.64] ;  /* 0x00000006a0dd7981 */ /* 0x0002a8000c1e1500 */
[----:B------:R1:W2:Y:S01]  /*8480*/  LDG.E.U16 R222, [R162.64] ;  /* 0x00000006a2de7981 */ /* 0x0002a2000c1e1500 */
[----:B0-----:R-:W-:-:S04]  /*8490*/  IMAD.WIDE R158, R10, 0x2, R228 ;  /* 0x000000020a9e7825 */ /* 0x001fc800078e02e4 */
[C---:B-1----:R-:W-:Y:S02]  /*84a0*/  IMAD.WIDE R160, R10.reuse, 0x2, R226 ;  /* 0x000000020aa07825 */ /* 0x042fe400078e02e2 */
[----:B------:R-:W2:Y:S02]  /*84b0*/  LDG.E.U16 R158, [R158.64] ;  /* 0x000000069e9e7981 */ /* 0x000ea4000c1e1500 */
[----:B------:R-:W-:Y:S02]  /*84c0*/  IMAD.WIDE R162, R10, 0x2, R224 ;  /* 0x000000020aa27825 */ /* 0x000fe400078e02e0 */
[----:B------:R-:W2:Y:S04]  /*84d0*/  LDG.E.U16 R160, [R160.64] ;  /* 0x00000006a0a07981 */ /* 0x000ea8000c1e1500 */
[----:B------:R-:W2:Y:S04]  /*84e0*/  LDG.E.U16 R162, [R162.64] ;  /* 0x00000006a2a27981 */ /* 0x000ea8000c1e1500 */
[----:B------:R-:W-:Y:S01]  /*84f0*/  BAR.SYNC.DEFER_BLOCKING 0x0 ;  /* 0x0000000000007b1d */ /* 0x000fe20000010000 */
[----:B------:R-:W-:-:S02]  /*8500*/  LOP3.LUT R223, R9, 0x10, RZ, 0x3c, !PT ;  /* 0x0000001009df7812 */ /* 0x000fc400078e3cff */
[----:B------:R-:W-:-:S03]  /*8510*/  LOP3.LUT R224, R9, 0x20, RZ, 0x3c, !PT ;  /* 0x0000002009e07812 */ /* 0x000fc600078e3cff */
[----:B------:R-:W-:Y:S04]  /*8520*/  STS.U16 [R9], R169 ;  /* 0x000000a909007388 */ /* 0x000fe80000000400 */
        /* <DEDUP_REMOVED lines=31> */
[----:B------:R-:W-:Y:S04]  /*8720*/  STS.U16 [R224+0x200], R165 ;  /* 0x000200a5e0007388 */ /* 0x000fe80000000400 */
[----:B------:R-:W-:Y:S04]  /*8730*/  STS.U16 [R224+0xa00], R133 ;  /* 0x000a0085e0007388 */ /* 0x000fe80000000400 */
[----:B------:R-:W-:Y:S04]  /*8740*/  STS.U16 [R224+0x1200], R132 ;  /* 0x00120084e0007388 */ /* 0x000fe80000000400 */
[----:B------:R-:W-:Y:S04]  /*8750*/  STS.U16 [R224+0x1a00], R131 ;  /* 0x001a0083e0007388 */ /* 0x000fe80000000400 */
[----:B------:R-:W-:Y:S04]  /*8760*/  STS.U16 [R224+0x2200], R130 ;  /* 0x00220082e0007388 */ /* 0x000fe80000000400 */
[----:B------:R-:W-:Y:S04]  /*8770*/  STS.U16 [R224+0x2a00], R129 ;  /* 0x002a0081e0007388 */ /* 0x000fe80000000400 */
[----:B------:R-:W-:Y:S04]  /*8780*/  STS.U16 [R224+0x3200], R128 ;  /* 0x00320080e0007388 */ /* 0x000fe80000000400 */
[----:B------:R-:W-:Y:S01]  /*8790*/  STS.U16 [R224+0x3a00], R127 ;  /* 0x003a007fe0007388 */ /* 0x000fe20000000400 */
[----:B0-----:R-:W-:-:S03]  /*87a0*/  LOP3.LUT R223, R9, 0x30, RZ, 0x3c, !PT ;  /* 0x0000003009df7812 */ /* 0x001fc600078e3cff */
        /* <DEDUP_REMOVED lines=16> */
[----:B------:R-:W-:-:S03]  /*88b0*/  LOP3.LUT R134, R9, 0x40, RZ, 0x3c, !PT ;  /* 0x0000004009867812 */ /* 0x000fc600078e3cff */
        /* <DEDUP_REMOVED lines=33> */
[----:B-1----:R-:W-:-:S03]  /*8ad0*/  LOP3.LUT R116, R9, 0x60, RZ, 0x3c, !PT ;  /* 0x0000006009747812 */ /* 0x002fc600078e3cff */
[----:B------:R-:W-:Y:S04]  /*8ae0*/  STS.U16 [R125+0x4500], R33 ;  /* 0x004500217d007388 */ /* 0x000fe80000000400 */
[----:B------:R-:W-:Y:S04]  /*8af0*/  STS.U16 [R125+0x4d00], R32 ;  /* 0x004d00207d007388 */ /* 0x000fe80000000400 */
[----:B------:R-:W-:Y:S04]  /*8b00*/  STS.U16 [R125+0x5500], R172 ;  /* 0x005500ac7d007388 */ /* 0x000fe80000000400 */
[----:B------:R-:W-:Y:S04]  /*8b10*/  STS.U16 [R125+0x5d00], R191 ;  /* 0x005d00bf7d007388 */ /* 0x000fe80000000400 */
[----:B---3--:R-:W-:Y:S04]  /*8b20*/  STS.U16 [R125+0x6500], R208 ;  /* 0x006500d07d007388 */ /* 0x008fe80000000400 */
[----:B----4-:R-:W-:Y:S04]  /*8b30*/  STS.U16 [R125+0x6d00], R210 ;  /* 0x006d00d27d007388 */ /* 0x010fe80000000400 */
        /* <DEDUP_REMOVED lines=17> */
[----:B--2---:R-:W-:Y:S04]  /*8c50*/  STS.U16 [R116+0x7600], R218 ;  /* 0x007600da74007388 */ /* 0x004fe80000000400 */
        /* <DEDUP_REMOVED lines=17> */
[----:B------:R-:W-:Y:S01]  /*8d70*/  BAR.SYNC.DEFER_BLOCKING 0x0 ;  /* 0x0000000000007b1d */ /* 0x000fe20000010000 */
[----:B------:R-:W-:-:S05]  /*8d80*/  LOP3.LUT R199, R3, 0x20, RZ, 0x3c, !PT ;  /* 0x0000002003c77812 */ /* 0x000fca00078e3cff */
[----:B------:R-:W-:Y:S04]  /*8d90*/  LDSM.16.MT88.4 R16, [R3+0x8000] ;  /* 0x008000000310783b */ /* 0x000fe80000004200 */
[----:B------:R-:W1:Y:S04]  /*8da0*/  LDSM.16.M88.4 R112, [R2] ;  /* 0x000000000270783b */ /* 0x000e680000000200 */
[----:B------:R-:W2:Y:S04]  /*8db0*/  LDSM.16.M88.4 R124, [R2+0x2000] ;  /* 0x00200000027c783b */ /* 0x000ea80000000200 */
[----:B------:R-:W3:Y:S04]  /*8dc0*/  LDSM.16.M88.4 R136, [R2+0x4000] ;  /* 0x004000000288783b */ /* 0x000ee80000000200 */
[----:B------:R-:W4:Y:S04]  /*8dd0*/  LDSM.16.M88.4 R32, [R2+0x6000] ;  /* 0x006000000220783b */ /* 0x000f280000000200 */
[----:B------:R-:W3:Y:S04]  /*8de0*/  LDSM.16.MT88.4 R200, [R199+0x8000] ;  /* 0x00800000c7c8783b */ /* 0x000ee80000004200 */
[----:B------:R-:W4:Y:S01]  /*8df0*/  LDSM.16.MT88.4 R168, [R3+0x8800] ;  /* 0x0088000003a8783b */ /* 0x000f220000004200 */
[----:B------:R-:W-:-:S02]  /*8e00*/  LOP3.LUT R159, R3, 0x40, RZ, 0x3c, !PT ;  /* 0x00000040039f7812 */ /* 0x000fc400078e3cff */
[----:B------:R-:W-:Y:S01]  /*8e10*/  LOP3.LUT R153, R3, 0x60, RZ, 0x3c, !PT ;  /* 0x0000006003997812 */ /* 0x000fe200078e3cff */
[----:B------:R-:W-:Y:S04]  /*8e20*/  LDSM.16.MT88.4 R120, [R199+0x8800] ;  /* 0x00880000c778783b */ /* 0x000fe80000004200 */
[----:B------:R-:W4:Y:S04]  /*8e30*/  LDSM.16.MT88.4 R44, [R159+0x8000] ;  /* 0x008000009f2c783b */ /* 0x000f280000004200 */
[----:B------:R-:W4:Y:S01]  /*8e40*/  LDSM.16.MT88.4 R172, [R153+0x8000] ;  /* 0x0080000099ac783b */ /* 0x000f220000004200 */
[----:B0-----:R-:W-:-:S03]  /*8e50*/  LOP3.LUT R13, R2, 0x40, RZ, 0x3c, !PT ;  /* 0x00000040020d7812 */ /* 0x001fc600078e3cff */
[----:B------:R-:W0:Y:S01]  /*8e60*/  LDSM.16.MT88.4 R188, [R159+0x8800] ;  /* 0x008800009fbc783b */ /* 0x000e220000004200 */
[C---:B-1----:R-:W-:Y:S03]  /*8e70*/  HMMA.16816.F32 R164, R16.reuse, R112, RZ ;  /* 0x0000007010a4723c */ /* 0x042fe600000018ff */
[----:B------:R-:W-:Y:S04]  /*8e80*/  LDSM.16.M88.4 R28, [R13] ;  /* 0x000000000d1c783b */ /* 0x000fe80000000200 */
[----:B------:R-:W-:Y:S01]  /*8e90*/  LDSM.16.M88.4 R24, [R13+0x2000] ;  /* 0x002000000d18783b */ /* 0x000fe20000000200 */
[C---:B--2---:R-:W-:Y:S03]  /*8ea0*/  HMMA.16816.F32 R144, R16.reuse, R124, RZ ;  /* 0x0000007c1090723c */ /* 0x044fe600000018ff */
[----:B------:R-:W-:Y:S04]  /*8eb0*/  LDSM.16.M88.4 R20, [R13+0x4000] ;  /* 0x004000000d14783b */ /* 0x000fe80000000200 */
[----:B------:R-:W1:Y:S01]  /*8ec0*/  LDSM.16.MT88.4 R116, [R199+0x9000] ;  /* 0x00900000c774783b */ /* 0x000e620000004200 */
[C---:B---3--:R-:W-:Y:S03]  /*8ed0*/  HMMA.16816.F32 R140, R16.reuse, R136, RZ ;  /* 0x00000088108c723c */ /* 0x048fe600000018ff */
[----:B------:R-:W2:Y:S04]  /*8ee0*/  LDSM.16.MT88.4 R132, [R153+0x8800] ;  /* 0x008800009984783b */ /* 0x000ea80000004200 */
[----:B------:R-:W3:Y:S01]  /*8ef0*/  LDSM.16.MT88.4 R128, [R3+0x9000] ;  /* 0x009000000380783b */ /* 0x000ee20000004200 */
[----:B----4-:R-:W-:Y:S08]  /*8f00*/  HMMA.16816.F32 R16, R16, R32, RZ ;  /* 0x000000201010723c */ /* 0x010ff000000018ff */
[C---:B------:R-:W-:Y:S08]  /*8f10*/  HMMA.16816.F32 R160, R200.reuse, R112, RZ ;  /* 0x00000070c8a0723c */ /* 0x040ff000000018ff */
[C---:B------:R-:W-:Y:S08]  /*8f20*/  HMMA.16816.F32 R208, R200.reuse, R124, RZ ;  /* 0x0000007cc8d0723c */ /* 0x040ff000000018ff */
[C---:B------:R-:W-:Y:S08]  /*8f30*/  HMMA.16816.F32 R204, R200.reuse, R136, RZ ;  /* 0x00000088c8cc723c */ /* 0x040ff000000018ff */
[----:B------:R-:W-:Y:S08]  /*8f40*/  HMMA.16816.F32 R200, R200, R32, RZ ;  /* 0x00000020c8c8723c */ /* 0x000ff000000018ff */
[C---:B------:R-:W-:Y:S08]  /*8f50*/  HMMA.16816.F32 R164, R168.reuse, R114, R164 ;  /* 0x00000072a8a4723c */ /* 0x040ff000000018a4 */
[C---:B------:R-:W-:Y:S08]  /*8f60*/  HMMA.16816.F32 R144, R168.reuse, R126, R144 ;  /* 0x0000007ea890723c */ /* 0x040ff00000001890 */
[C---:B------:R-:W-:Y:S08]  /*8f70*/  HMMA.16816.F32 R140, R168.reuse, R138, R140 ;  /* 0x0000008aa88c723c */ /* 0x040ff0000000188c */
[----:B------:R-:W-:Y:S01]  /*8f80*/  HMMA.16816.F32 R168, R168, R34, R16 ;  /* 0x00000022a8a8723c */ /* 0x000fe20000001810 */
[----:B------:R-:W4:Y:S07]  /*8f90*/  LDSM.16.M88.4 R16, [R13+0x6000] ;  /* 0x006000000d10783b */ /* 0x000f2e0000000200 */
[C---:B------:R-:W-:Y:S08]  /*8fa0*/  HMMA.16816.F32 R40, R44.reuse, R112, RZ ;  /* 0x000000702c28723c */ /* 0x040ff000000018ff */
[C---:B------:R-:W-:Y:S08]  /*8fb0*/  HMMA.16816.F32 R148, R44.reuse, R124, RZ ;  /* 0x0000007c2c94723c */ /* 0x040ff000000018ff */
[----:B------:R-:W-:Y:S08]  /*8fc0*/  HMMA.16816.F32 R36, R44, R136, RZ ;  /* 0x000000882c24723c */ /* 0x000ff000000018ff */
[C---:B------:R-:W-:Y:S08]  /*8fd0*/  HMMA.16816.F32 R184, R172.reuse, R112, RZ ;  /* 0x00000070acb8723c */ /* 0x040ff000000018ff */
[C---:B------:R-:W-:Y:S08]  /*8fe0*/  HMMA.16816.F32 R180, R172.reuse, R124, RZ ;  /* 0x0000007cacb4723c */ /* 0x040ff000000018ff */
[----:B------:R-:W-:Y:S08]  /*8ff0*/  HMMA.16816.F32 R176, R172, R136, RZ ;  /* 0x00000088acb0723c */ /* 0x000ff000000018ff */
[----:B------:R-:W-:Y:S08]  /*9000*/  HMMA.16816.F32 R44, R44, R32, RZ ;  /* 0x000000202c2c723c */ /* 0x000ff000000018ff */
[C---:B------:R-:W-:Y:S08]  /*9010*/  HMMA.16816.F32 R160, R120.reuse, R114, R160 ;  /* 0x0000007278a0723c */ /* 0x040ff000000018a0 */
[C---:B------:R-:W-:Y:S08]  /*9020*/  HMMA.16816.F32 R208, R120.reuse, R126, R208 ;  /* 0x0000007e78d0723c */ /* 0x040ff000000018d0 */
[----:B------:R-:W-:Y:S08]  /*9030*/  HMMA.16816.F32 R204, R120, R138, R204 ;  /* 0x0000008a78cc723c */ /* 0x000ff000000018cc */
[----:B------:R-:W-:Y:S08]  /*9040*/  HMMA.16816.F32 R172, R172, R32, RZ ;  /* 0x00000020acac723c */ /* 0x000ff000000018ff */
[----:B------:R-:W-:Y:S01]  /*9050*/  HMMA.16816.F32 R120, R120, R34, R200 ;  /* 0x000000227878723c */ /* 0x000fe200000018c8 */
[----:B------:R-:W-:Y:S07]  /*9060*/  LDSM.16.MT88.4 R200, [R199+0x9800] ;  /* 0x00980000c7c8783b */ /* 0x000fee0000004200 */
[C---:B0-----:R-:W-:Y:S08]  /*9070*/  HMMA.16816.F32 R40, R188.reuse, R114, R40 ;  /* 0x00000072bc28723c */ /* 0x041ff00000001828 */
[C---:B------:R-:W-:Y:S08]  /*9080*/  HMMA.16816.F32 R148, R188.reuse, R126, R148 ;  /* 0x0000007ebc94723c */ /* 0x040ff00000001894 */
[C---:B------:R-:W-:Y:S08]  /*9090*/  HMMA.16816.F32 R36, R188.reuse, R138, R36 ;  /* 0x0000008abc24723c */ /* 0x040ff00000001824 */
[----:B------:R-:W-:Y:S01]  /*90a0*/  HMMA.16816.F32 R44, R188, R34, R44 ;  /* 0x00000022bc2c723c */ /* 0x000fe2000000182c */
[----:B------:R-:W-:Y:S07]  /*90b0*/  LDSM.16.MT88.4 R188, [R159+0x9800] ;  /* 0x009800009fbc783b */ /* 0x000fee0000004200 */
[C---:B-1----:R-:W-:Y:S08]  /*90c0*/  HMMA.16816.F32 R160, R116.reuse, R28, R160 ;  /* 0x0000001c74a0723c */ /* 0x042ff000000018a0 */
[C---:B------:R-:W-:Y:S08]  /*90d0*/  HMMA.16816.F32 R208, R116.reuse, R24, R208 ;  /* 0x0000001874d0723c */ /* 0x040ff000000018d0 */
[----:B------:R-:W-:Y:S08]  /*90e0*/  HMMA.16816.F32 R204, R116, R20, R204 ;  /* 0x0000001474cc723c */ /* 0x000ff000000018cc */
[C---:B--2---:R-:W-:Y:S01]  /*90f0*/  HMMA.16816.F32 R112, R132.reuse, R114, R184 ;  /* 0x000000728470723c */ /* 0x044fe200000018b8 */
[----:B------:R-:W-:Y:S07]  /*9100*/  LDSM.16.MT88.4 R184, [R153+0x9800] ;  /* 0x0098000099b8783b */ /* 0x000fee0000004200 */
[C---:B------:R-:W-:Y:S01]  /*9110*/  HMMA.16816.F32 R124, R132.reuse, R126, R180 ;  /* 0x0000007e847c723c */ /* 0x040fe200000018b4 */
[----:B------:R-:W-:Y:S07]  /*9120*/  LDSM.16.MT88.4 R180, [R3+0xa000] ;  /* 0x00a0000003b4783b */ /* 0x000fee0000004200 */
[C---:B------:R-:W-:Y:S01]  /*9130*/  HMMA.16816.F32 R136, R132.reuse, R138, R176 ;  /* 0x0000008a8488723c */ /* 0x040fe200000018b0 */
[----:B------:R-:W-:Y:S07]  /*9140*/  LDSM.16.MT88.4 R176, [R199+0xa000] ;  /* 0x00a00000c7b0783b */ /* 0x000fee0000004200 */
[----:B------:R-:W-:Y:S01]  /*9150*/  HMMA.16816.F32 R32, R132, R34, R172 ;  /* 0x000000228420723c */ /* 0x000fe200000018ac */
[----:B------:R-:W0:Y:S04]  /*9160*/  LDSM.16.MT88.4 R132, [R159+0x9000] ;  /* 0x009000009f84783b */ /* 0x000e280000004200 */
[----:B------:R-:W-:Y:S03]  /*9170*/  LDSM.16.M88.4 R172, [R2+0x2080] ;  /* 0x0020800002ac783b */ /* 0x000fe60000000200 */
[C---:B---3--:R-:W-:Y:S08]  /*9180*/  HMMA.16816.F32 R164, R128.reuse, R28, R164 ;  /* 0x0000001c80a4723c */ /* 0x048ff000000018a4 */
[C---:B------:R-:W-:Y:S08]  /*9190*/  HMMA.16816.F32 R144, R128.reuse, R24, R144 ;  /* 0x000000188090723c */ /* 0x040ff00000001890 */
[C---:B------:R-:W-:Y:S08]  /*91a0*/  HMMA.16816.F32 R140, R128.reuse, R20, R140 ;  /* 0x00000014808c723c */ /* 0x040ff0000000188c */
[-C--:B----4-:R-:W-:Y:S01]  /*91b0*/  HMMA.16816.F32 R168, R128, R16.reuse, R168 ;  /* 0x0000001080a8723c */ /* 0x090fe200000018a8 */
[----:B------:R-:W1:Y:S07]  /*91c0*/  LDSM.16.MT88.4 R128, [R153+0x9000] ;  /* 0x009000009980783b */ /* 0x000e6e0000004200 */
[----:B------:R-:W-:Y:S01]  /*91d0*/  HMMA.16816.F32 R116, R116, R16, R120 ;  /* 0x000000107474723c */ /* 0x000fe20000001878 */
[----:B------:R-:W2:Y:S07]  /*91e0*/  LDSM.16.MT88.4 R120, [R3+0x9800] ;  /* 0x009800000378783b */ /* 0x000eae0000004200 */
[C---:B0-----:R-:W-:Y:S08]  /*91f0*/  HMMA.16816.F32 R40, R132.reuse, R28, R40 ;  /* 0x0000001c8428723c */ /* 0x041ff00000001828 */
[C---:B------:R-:W-:Y:S08]  /*9200*/  HMMA.16816.F32 R148, R132.reuse, R24, R148 ;  /* 0x000000188494723c */ /* 0x040ff00000001894 */
[C---:B------:R-:W-:Y:S08]  /*9210*/  HMMA.16816.F32 R36, R132.reuse, R20, R36 ;  /* 0x000000148424723c */ /* 0x040ff00000001824 */
[----:B------:R-:W-:Y:S01]  /*9220*/  HMMA.16816.F32 R44, R132, R16, R44 ;  /* 0x00000010842c723c */ /* 0x000fe2000000182c */
[----:B------:R-:W0:Y:S07]  /*9230*/  LDSM.16.M88.4 R132, [R2+0x80] ;  /* 0x000080000284783b */ /* 0x000e2e0000000200 */
[C---:B-1----:R-:W-:Y:S08]  /*9240*/  HMMA.16816.F32 R112, R128.reuse, R28, R112 ;  /* 0x0000001c8070723c */ /* 0x042ff00000001870 */
[C---:B------:R-:W-:Y:S08]  /*9250*/  HMMA.16816.F32 R124, R128.reuse, R24, R124 ;  /* 0x00000018807c723c */ /* 0x040ff0000000187c */
[C---:B------:R-:W-:Y:S08]  /*9260*/  HMMA.16816.F32 R136, R128.reuse, R20, R136 ;  /* 0x000000148088723c */ /* 0x040ff00000001888 */
[----:B------:R-:W-:Y:S01]  /*9270*/  HMMA.16816.F32 R32, R128, R16, R32 ;  /* 0x000000108020723c */ /* 0x000fe20000001820 */
[----:B------:R-:W1:Y:S07]  /*9280*/  LDSM.16.M88.4 R128, [R2+0x4080] ;  /* 0x004080000280783b */ /* 0x000e6e0000000200 */
[C---:B--2---:R-:W-:Y:S08]  /*9290*/  HMMA.16816.F32 R164, R120.reuse, R30, R164 ;  /* 0x0000001e78a4723c */ /* 0x044ff000000018a4 */
[C---:B------:R-:W-:Y:S08]  /*92a0*/  HMMA.16816.F32 R144, R120.reuse, R26, R144 ;  /* 0x0000001a7890723c */ /* 0x040ff00000001890 */
[C---:B------:R-:W-:Y:S08]  /*92b0*/  HMMA.16816.F32 R140, R120.reuse, R22, R140 ;  /* 0x00000016788c723c */ /* 0x040ff0000000188c */
[----:B------:R-:W-:Y:S01]  /*92c0*/  HMMA.16816.F32 R168, R120, R18, R168 ;  /* 0x0000001278a8723c */ /* 0x000fe200000018a8 */
[----:B------:R-:W2:Y:S07]  /*92d0*/  LDSM.16.M88.4 R120, [R2+0x6080] ;  /* 0x006080000278783b */ /* 0x000eae0000000200 */
[C---:B------:R-:W-:Y:S08]  /*92e0*/  HMMA.16816.F32 R208, R200.reuse, R26, R208 ;  /* 0x0000001ac8d0723c */ /* 0x040ff000000018d0 */
[----:B------:R-:W-:Y:S08]  /*92f0*/  HMMA.16816.F32 R116, R200, R18, R116 ;  /* 0x00000012c874723c */ /* 0x000ff00000001874 */
[C---:B------:R-:W-:Y:S08]  /*9300*/  HMMA.16816.F32 R148, R188.reuse, R26, R148 ;  /* 0x0000001abc94723c */ /* 0x040ff00000001894 */
[----:B------:R-:W-:Y:S08]  /*9310*/  HMMA.16816.F32 R44, R188, R18, R44 ;  /* 0x00000012bc2c723c */ /* 0x000ff0000000182c */
[C---:B------:R-:W-:Y:S01]  /*9320*/  HMMA.16816.F32 R124, R184.reuse, R26, R124 ;  /* 0x0000001ab87c723c */ /* 0x040fe2000000187c */
[----:B------:R-:W3:Y:S07]  /*9330*/  LDSM.16.MT88.4 R24, [R153+0xa000] ;  /* 0x00a000009918783b */ /* 0x000eee0000004200 */
[----:B------:R-:W-:Y:S01]  /*9340*/  HMMA.16816.F32 R32, R184, R18, R32 ;  /* 0x00000012b820723c */ /* 0x000fe20000001820 */
[----:B------:R-:W4:Y:S07]  /*9350*/  LDSM.16.MT88.4 R16, [R3+0xa800] ;  /* 0x00a800000310783b */ /* 0x000f2e0000004200 */
[C---:B------:R-:W-:Y:S08]  /*9360*/  HMMA.16816.F32 R160, R200.reuse, R30, R160 ;  /* 0x0000001ec8a0723c */ /* 0x040ff000000018a0 */
[----:B------:R-:W-:Y:S01]  /*9370*/  HMMA.16816.F32 R204, R200, R22, R204 ;  /* 0x00000016c8cc723c */ /* 0x000fe200000018cc */
[----:B------:R-:W-:Y:S07]  /*9380*/  LDSM.16.MT88.4 R200, [R3+0xb000] ;  /* 0x00b0000003c8783b */ /* 0x000fee0000004200 */
[-C--:B------:R-:W-:Y:S08]  /*9390*/  HMMA.16816.F32 R40, R188, R30.reuse, R40 ;  /* 0x0000001ebc28723c */ /* 0x080ff00000001828 */
[C---:B------:R-:W-:Y:S01]  /*93a0*/  HMMA.16816.F32 R112, R184.reuse, R30, R112 ;  /* 0x0000001eb870723c */ /* 0x040fe20000001870 */
[----:B------:R-:W3:Y:S07]  /*93b0*/  LDSM.16.MT88.4 R28, [R159+0xa000] ;  /* 0x00a000009f1c783b */ /* 0x000eee0000004200 */
[----:B------:R-:W-:Y:S01]  /*93c0*/  HMMA.16816.F32 R136, R184, R22, R136 ;  /* 0x00000016b888723c */ /* 0x000fe20000001888 */
[----:B------:R-:W-:Y:S07]  /*93d0*/  LDSM.16.M88.4 R184, [R13+0x4080] ;  /* 0x004080000db8783b */ /* 0x000fee0000000200 */
[C---:B0-----:R-:W-:Y:S08]  /*93e0*/  HMMA.16816.F32 R164, R180.reuse, R132, R164 ;  /* 0x00000084b4a4723c */ /* 0x041ff000000018a4 */
[C---:B------:R-:W-:Y:S08]  /*93f0*/  HMMA.16816.F32 R144, R180.reuse, R172, R144 ;  /* 0x000000acb490723c */ /* 0x040ff00000001890 */
[C---:B-1----:R-:W-:Y:S08]  /*9400*/  HMMA.16816.F32 R140, R180.reuse, R128, R140 ;  /* 0x00000080b48c723c */ /* 0x042ff0000000188c */
[----:B--2---:R-:W-:Y:S01]  /*9410*/  HMMA.16816.F32 R168, R180, R120, R168 ;  /* 0x00000078b4a8723c */ /* 0x004fe200000018a8 */
[----:B------:R-:W-:Y:S07]  /*9420*/  LDSM.16.M88.4 R180, [R13+0x80] ;  /* 0x000080000db4783b */ /* 0x000fee0000000200 */
[----:B------:R-:W-:Y:S01]  /*9430*/  HMMA.16816.F32 R36, R188, R22, R36 ;  /* 0x00000016bc24723c */ /* 0x000fe20000001824 */
[----:B------:R-:W0:Y:S04]  /*9440*/  LDSM.16.MT88.4 R20, [R199+0xa800] ;  /* 0x00a80000c714783b */ /* 0x000e280000004200 */
[----:B------:R-:W-:Y:S03]  /*9450*/  LDSM.16.MT88.4 R188, [R199+0xb000] ;  /* 0x00b00000c7bc783b */ /* 0x000fe60000004200 */
[C---:B------:R-:W-:Y:S08]  /*9460*/  HMMA.16816.F32 R160, R176.reuse, R132, R160 ;  /* 0x00000084b0a0723c */ /* 0x040ff000000018a0 */
[C---:B------:R-:W-:Y:S08]  /*9470*/  HMMA.16816.F32 R208, R176.reuse, R172, R208 ;  /* 0x000000acb0d0723c */ /* 0x040ff000000018d0 */
[C---:B------:R-:W-:Y:S08]  /*9480*/  HMMA.16816.F32 R204, R176.reuse, R128, R204 ;  /* 0x00000080b0cc723c */ /* 0x040ff000000018cc */
[----:B------:R-:W-:Y:S01]  /*9490*/  HMMA.16816.F32 R116, R176, R120, R116 ;  /* 0x00000078b074723c */ /* 0x000fe20000001874 */
[----:B------:R-:W-:Y:S07]  /*94a0*/  LDSM.16.M88.4 R176, [R13+0x2080] ;  /* 0x002080000db0783b */ /* 0x000fee0000000200 */
[C---:B---3--:R-:W-:Y:S08]  /*94b0*/  HMMA.16816.F32 R112, R24.reuse, R132, R112 ;  /* 0x000000841870723c */ /* 0x048ff00000001870 */
[C---:B------:R-:W-:Y:S08]  /*94c0*/  HMMA.16816.F32 R124, R24.reuse, R172, R124 ;  /* 0x000000ac187c723c */ /* 0x040ff0000000187c */
[C---:B------:R-:W-:Y:S08]  /*94d0*/  HMMA.16816.F32 R136, R24.reuse, R128, R136 ;  /* 0x000000801888723c */ /* 0x040ff00000001888 */
[----:B------:R-:W-:Y:S01]  /*94e0*/  HMMA.16816.F32 R32, R24, R120, R32 ;  /* 0x000000781820723c */ /* 0x000fe20000001820 */
[----:B------:R-:W1:Y:S07]  /*94f0*/  LDSM.16.MT88.4 R24, [R159+0xa800] ;  /* 0x00a800009f18783b */ /* 0x000e6e0000004200 */
[C---:B----4-:R-:W-:Y:S08]  /*9500*/  HMMA.16816.F32 R164, R16.reuse, R134, R164 ;  /* 0x0000008610a4723c */ /* 0x050ff000000018a4 */
[C---:B------:R-:W-:Y:S08]  /*9510*/  HMMA.16816.F32 R144, R16.reuse, R174, R144 ;  /* 0x000000ae1090723c */ /* 0x040ff00000001890 */
[C---:B------:R-:W-:Y:S08]  /*9520*/  HMMA.16816.F32 R140, R16.reuse, R130, R140 ;  /* 0x00000082108c723c */ /* 0x040ff0000000188c */
[----:B------:R-:W-:Y:S01]  /*9530*/  HMMA.16816.F32 R168, R16, R122, R168 ;  /* 0x0000007a10a8723c */ /* 0x000fe200000018a8 */
[----:B------:R-:W2:Y:S07]  /*9540*/  LDSM.16.MT88.4 R16, [R153+0xa800] ;  /* 0x00a800009910783b */ /* 0x000eae0000004200 */
[C---:B------:R-:W-:Y:S08]  /*9550*/  HMMA.16816.F32 R40, R28.reuse, R132, R40 ;  /* 0x000000841c28723c */ /* 0x040ff00000001828 */
[C---:B------:R-:W-:Y:S08]  /*9560*/  HMMA.16816.F32 R148, R28.reuse, R172, R148 ;  /* 0x000000ac1c94723c */ /* 0x040ff00000001894 */
[C---:B------:R-:W-:Y:S08]  /*9570*/  HMMA.16816.F32 R36, R28.reuse, R128, R36 ;  /* 0x000000801c24723c */ /* 0x040ff00000001824 */
[----:B------:R-:W-:Y:S01]  /*9580*/  HMMA.16816.F32 R44, R28, R120, R44 ;  /* 0x000000781c2c723c */ /* 0x000fe2000000182c */
[----:B------:R-:W-:Y:S07]  /*9590*/  LDSM.16.M88.4 R28, [R13+0x6080] ;  /* 0x006080000d1c783b */ /* 0x000fee0000000200 */
[C---:B0-----:R-:W-:Y:S08]  /*95a0*/  HMMA.16816.F32 R160, R20.reuse, R134, R160 ;  /* 0x0000008614a0723c */ /* 0x041ff000000018a0 */
[C---:B------:R-:W-:Y:S08]  /*95b0*/  HMMA.16816.F32 R208, R20.reuse, R174, R208 ;  /* 0x000000ae14d0723c */ /* 0x040ff000000018d0 */
[C---:B------:R-:W-:Y:S08]  /*95c0*/  HMMA.16816.F32 R204, R20.reuse, R130, R204 ;  /* 0x0000008214cc723c */ /* 0x040ff000000018cc */
[----:B------:R-:W-:Y:S01]  /*95d0*/  HMMA.16816.F32 R116, R20, R122, R116 ;  /* 0x0000007a1474723c */ /* 0x000fe20000001874 */
[----:B------:R-:W0:Y:S07]  /*95e0*/  LDSM.16.MT88.4 R20, [R159+0xb000] ;  /* 0x00b000009f14783b */ /* 0x000e2e0000004200 */
[C---:B-1----:R-:W-:Y:S08]  /*95f0*/  HMMA.16816.F32 R40, R24.reuse, R134, R40 ;  /* 0x000000861828723c */ /* 0x042ff00000001828 */
[C---:B------:R-:W-:Y:S08]  /*9600*/  HMMA.16816.F32 R148, R24.reuse, R174, R148 ;  /* 0x000000ae1894723c */ /* 0x040ff00000001894 */
[C---:B------:R-:W-:Y:S08]  /*9610*/  HMMA.16816.F32 R36, R24.reuse, R130, R36 ;  /* 0x000000821824723c */ /* 0x040ff00000001824 */
[----:B------:R-:W-:Y:S01]  /*9620*/  HMMA.16816.F32 R44, R24, R122, R44 ;  /* 0x0000007a182c723c */ /* 0x000fe2000000182c */
[----:B------:R-:W-:Y:S07]  /*9630*/  LDSM.16.MT88.4 R24, [R159+0xb800] ;  /* 0x00b800009f18783b */ /* 0x000fee0000004200 */
[C---:B--2---:R-:W-:Y:S08]  /*9640*/  HMMA.16816.F32 R112, R16.reuse, R134, R112 ;  /* 0x000000861070723c */ /* 0x044ff00000001870 */
[C---:B------:R-:W-:Y:S08]  /*9650*/  HMMA.16816.F32 R124, R16.reuse, R174, R124 ;  /* 0x000000ae107c723c */ /* 0x040ff0000000187c */
[C---:B------:R-:W-:Y:S01]  /*9660*/  HMMA.16816.F32 R136, R16.reuse, R130, R136 ;  /* 0x000000821088723c */ /* 0x040fe20000001888 */
[----:B------:R-:W-:Y:S07]  /*9670*/  LDSM.16.MT88.4 R128, [R3+0xb800] ;  /* 0x00b800000380783b */ /* 0x000fee0000004200 */
[----:B------:R-:W-:Y:S01]  /*9680*/  HMMA.16816.F32 R32, R16, R122, R32 ;  /* 0x0000007a1020723c */ /* 0x000fe20000001820 */
[----:B------:R-:W1:Y:S04]  /*9690*/  LDSM.16.MT88.4 R16, [R153+0xb000] ;  /* 0x00b000009910783b */ /* 0x000e680000004200 */
[----:B------:R-:W2:Y:S03]  /*96a0*/  LDSM.16.MT88.4 R120, [R199+0xb800] ;  /* 0x00b80000c778783b */ /* 0x000ea60000004200 */
[C---:B0-----:R-:W-:Y:S08]  /*96b0*/  HMMA.16816.F32 R40, R20.reuse, R180, R40 ;  /* 0x000000b41428723c */ /* 0x041ff00000001828 */
[C---:B------:R-:W-:Y:S08]  /*96c0*/  HMMA.16816.F32 R148, R20.reuse, R176, R148 ;  /* 0x000000b01494723c */ /* 0x040ff00000001894 */
[C---:B------:R-:W-:Y:S08]  /*96d0*/  HMMA.16816.F32 R36, R20.reuse, R184, R36 ;  /* 0x000000b81424723c */ /* 0x040ff00000001824 */
[----:B------:R-:W-:Y:S01]  /*96e0*/  HMMA.16816.F32 R44, R20, R28, R44 ;  /* 0x0000001c142c723c */ /* 0x000fe2000000182c */
[----:B------:R-:W0:Y:S04]  /*96f0*/  LDSM.16.MT88.4 R20, [R153+0xb800] ;  /* 0x00b800009914783b */ /* 0x000e280000004200 */
[----:B------:R-:W3:Y:S03]  /*9700*/  S2R R223, SR_TID.X ;  /* 0x0000000000df7919 */ /* 0x000ee60000002100 */
[-C--:B------:R-:W-:Y:S08]  /*9710*/  HMMA.16816.F32 R144, R200, R176.reuse, R144 ;  /* 0x000000b0c890723c */ /* 0x080ff00000001890 */
[-C--:B------:R-:W-:Y:S08]  /*9720*/  HMMA.16816.F32 R208, R188, R176.reuse, R208 ;  /* 0x000000b0bcd0723c */ /* 0x080ff000000018d0 */
[----:B-1----:R-:W-:Y:S08]  /*9730*/  HMMA.16816.F32 R124, R16, R176, R124 ;  /* 0x000000b0107c723c */ /* 0x002ff0000000187c */
[----:B------:R-:W-:Y:S01]  /*9740*/  HMMA.16816.F32 R140, R200, R184, R140 ;  /* 0x000000b8c88c723c */ /* 0x000fe2000000188c */
[----:B---3--:R-:W-:-:S07]  /*9750*/  LOP3.LUT R224, R223, 0x3, RZ, 0xc0, !PT ;  /* 0x00000003dfe07812 */ /* 0x008fce00078ec0ff */
[----:B------:R-:W-:Y:S01]  /*9760*/  HMMA.16816.F32 R144, R128, R178, R144 ;  /* 0x000000b28090723c */ /* 0x000fe20000001890 */
[----:B------:R-:W-:-:S07]  /*9770*/  IMAD.SHL.U32 R13, R224, 0x2, RZ ;  /* 0x00000002e00d7824 */ /* 0x000fce00078e00ff */
[----:B------:R-:W-:Y:S01]  /*9780*/  HMMA.16816.F32 R204, R188, R184, R204 ;  /* 0x000000b8bccc723c */ /* 0x000fe200000018cc */
[----:B------:R-:W-:-:S07]  /*9790*/  LOP3.LUT R223, R223, 0x60, RZ, 0xc0, !PT ;  /* 0x00000060dfdf7812 */ /* 0x000fce00078ec0ff */
[----:B------:R-:W-:Y:S01]  /*97a0*/  HMMA.16816.F32 R136, R16, R184, R136 ;  /* 0x000000b81088723c */ /* 0x000fe20000001888 */
[----:B------:R-:W-:-:S07]  /*97b0*/  LEA.HI R13, R223, R13, RZ, 0x1e ;  /* 0x0000000ddf0d7211 */ /* 0x000fce00078ff0ff */
[----:B--2---:R-:W-:Y:S08]  /*97c0*/  HMMA.16816.F32 R208, R120, R178, R208 ;  /* 0x000000b278d0723c */ /* 0x004ff000000018d0 */
[C---:B------:R-:W-:Y:S08]  /*97d0*/  HMMA.16816.F32 R160, R188.reuse, R180, R160 ;  /* 0x000000b4bca0723c */ /* 0x040ff000000018a0 */
[----:B------:R-:W-:Y:S08]  /*97e0*/  HMMA.16816.F32 R116, R188, R28, R116 ;  /* 0x0000001cbc74723c */ /* 0x000ff00000001874 */
[----:B------:R-:W-:Y:S01]  /*97f0*/  HMMA.16816.F32 R148, R24, R178, R148 ;  /* 0x000000b21894723c */ /* 0x000fe20000001894 */
[----:B------:R-:W-:-:S07]  /*9800*/  IADD3 R13, R13, UR4, RZ ;  /* 0x000000040d0d7c10 */ /* 0x000fce000fffe0ff */
[C---:B------:R-:W-:Y:S08]  /*9810*/  HMMA.16816.F32 R164, R200.reuse, R180, R164 ;  /* 0x000000b4c8a4723c */ /* 0x040ff000000018a4 */
[----:B------:R-:W-:Y:S08]  /*9820*/  HMMA.16816.F32 R168, R200, R28, R168 ;  /* 0x0000001cc8a8723c */ /* 0x000ff000000018a8 */
[----:B0-----:R-:W-:Y:S01]  /*9830*/  HMMA.16816.F32 R124, R20, R178, R124 ;  /* 0x000000b2147c723c */ /* 0x001fe2000000187c */
[----:B------:R-:W-:-:S02]  /*9840*/  FMUL R14, R144, c[0x0][0x188] ;  /* 0x00006200900e7a20 */ /* 0x000fc40000400000 */
[----:B------:R-:W-:-:S05]  /*9850*/  FMUL R15, R146, c[0x0][0x188] ;  /* 0x00006200920f7a20 */ /* 0x000fca0000400000 */
[----:B------:R-:W-:Y:S08]  /*9860*/  HMMA.16816.F32 R140, R128, R186, R140 ;  /* 0x000000ba808c723c */ /* 0x000ff0000000188c */
[C---:B------:R-:W-:Y:S08]  /*9870*/  HMMA.16816.F32 R112, R16.reuse, R180, R112 ;  /* 0x000000b41070723c */ /* 0x040ff00000001870 */
[----:B------:R-:W-:Y:S07]  /*9880*/  HMMA.16816.F32 R32, R16, R28, R32 ;  /* 0x0000001c1020723c */ /* 0x000fee0000001820 */
[----:B------:R-:W-:Y:S01]  /*9890*/  IADD3 R16, R13, 0x20, RZ ;  /* 0x000000200d107810 */ /* 0x000fe20007ffe0ff */
[----:B------:R-:W-:Y:S03]  /*98a0*/  HMMA.16816.F32 R204, R120, R186, R204 ;  /* 0x000000ba78cc723c */ /* 0x000fe600000018cc */
[----:B------:R-:W-:-:S02]  /*98b0*/  ISETP.GE.AND P2, PT, R197, R16, PT ;  /* 0x00000010c500720c */ /* 0x000fc40003f46270 */
[-C--:B-----5:R-:W-:Y:S02]  /*98c0*/  ISETP.GE.AND P3, PT, R195, R16.reuse, PT ;  /* 0x00000010c300720c */ /* 0x0a0fe40003f66270 */
[----:B------:R-:W-:Y:S01]  /*98d0*/  FSEL R14, R14, -INF , P2 ;  /* 0xff8000000e0e7808 */ /* 0x000fe20001000000 */
[-C--:B------:R-:W-:Y:S01]  /*98e0*/  HMMA.16816.F32 R36, R24, R186.reuse, R36 ;  /* 0x000000ba1824723c */ /* 0x080fe20000001824 */
[----:B------:R-:W-:Y:S01]  /*98f0*/  FSEL R15, R15, -INF , P3 ;  /* 0xff8000000f0f7808 */ /* 0x000fe20001800000 */
[----:B------:R-:W-:Y:S01]  /*9900*/  FMUL R17, R210, c[0x0][0x188] ;  /* 0x00006200d2117a20 */ /* 0x000fe20000400000 */
[-C--:B------:R-:W-:Y:S02]  /*9910*/  ISETP.GE.AND P4, PT, R193, R16.reuse, PT ;  /* 0x00000010c100720c */ /* 0x080fe40003f86270 */
[-C--:B------:R-:W-:Y:S02]  /*9920*/  ISETP.GE.AND P5, PT, R4, R16.reuse, PT ;  /* 0x000000100400720c */ /* 0x080fe40003fa6270 */
[-C--:B------:R-:W-:Y:S01]  /*9930*/  ISETP.GE.AND P6, PT, R5, R16.reuse, PT ;  /* 0x000000100500720c */ /* 0x080fe20003fc6270 */
[----:B------:R-:W-:Y:S01]  /*9940*/  HMMA.16816.F32 R136, R20, R186, R136 ;  /* 0x000000ba1488723c */ /* 0x000fe20000001888 */
[----:B------:R-:W-:-:S02]  /*9950*/  ISETP.GE.AND P1, PT, R6, R16, PT ;  /* 0x000000100600720c */ /* 0x000fc40003f26270 */
[-C--:B------:R-:W-:Y:S02]  /*9960*/  ISETP.GE.AND P2, PT, R7, R16.reuse, PT ;  /* 0x000000100700720c */ /* 0x080fe40003f46270 */
[----:B------:R-:W-:Y:S01]  /*9970*/  ISETP.GE.AND P3, PT, R8, R16, PT ;  /* 0x000000100800720c */ /* 0x000fe20003f66270 */
[----:B------:R-:W-:Y:S02]  /*9980*/  FMUL R16, R208, c[0x0][0x188] ;  /* 0x00006200d0107a20 */ /* 0x000fe40000400000 */
[----:B------:R-:W-:Y:S01]  /*9990*/  HMMA.16816.F32 R160, R120, R182, R160 ;  /* 0x000000b678a0723c */ /* 0x000fe200000018a0 */
[----:B------:R-:W-:Y:S02]  /*99a0*/  FMUL R18, R148, c[0x0][0x188] ;  /* 0x0000620094127a20 */ /* 0x000fe40000400000 */
[----:B------:R-:W-:Y:S01]  /*99b0*/  FMUL R19, R150, c[0x0][0x188] ;  /* 0x0000620096137a20 */ /* 0x000fe20000400000 */
[----:B------:R-:W-:-:S04]  /*99c0*/  FSEL R16, R16, -INF , P4 ;  /* 0xff80000010107808 */ /* 0x000fc80002000000 */
[----:B------:R-:W-:Y:S01]  /*99d0*/  HMMA.16816.F32 R116, R120, R30, R116 ;  /* 0x0000001e7874723c */ /* 0x000fe20000001874 */
[----:B------:R-:W-:Y:S01]  /*99e0*/  FMUL R147, R147, c[0x0][0x188] ;  /* 0x0000620093937a20 */ /* 0x000fe20000400000 */
[----:B------:R-:W-:Y:S01]  /*99f0*/  FSEL R17, R17, -INF , P5 ;  /* 0xff80000011117808 */ /* 0x000fe20002800000 */
[----:B------:R-:W-:-:S04]  /*9a00*/  FMUL R29, R124, c[0x0][0x188] ;  /* 0x000062007c1d7a20 */ /* 0x000fc80000400000 */
[----:B------:R-:W-:Y:S01]  /*9a10*/  IADD3 R120, R13, 0x21, RZ ;  /* 0x000000210d787810 */ /* 0x000fe20007ffe0ff */
[C---:B------:R-:W-:Y:S01]  /*9a20*/  HMMA.16816.F32 R164, R128.reuse, R182, R164 ;  /* 0x000000b680a4723c */ /* 0x040fe200000018a4 */
[----:B------:R-:W-:Y:S01]  /*9a30*/  FMUL R28, R126, c[0x0][0x188] ;  /* 0x000062007e1c7a20 */ /* 0x000fe20000400000 */
[----:B------:R-:W-:Y:S01]  /*9a40*/  FSEL R18, R18, -INF , P6 ;  /* 0xff80000012127808 */ /* 0x000fe20003000000 */
[----:B------:R-:W-:Y:S01]  /*9a50*/  FMUL R209, R209, c[0x0][0x188] ;  /* 0x00006200d1d17a20 */ /* 0x000fe20000400000 */
[-C--:B------:R-:W-:Y:S01]  /*9a60*/  ISETP.GE.AND P4, PT, R197, R120.reuse, PT ;  /* 0x00000078c500720c */ /* 0x080fe20003f86270 */
[----:B------:R-:W-:Y:S01]  /*9a70*/  FMUL R124, R211, c[0x0][0x188] ;  /* 0x00006200d37c7a20 */ /* 0x000fe20000400000 */
[----:B------:R-:W-:Y:S02]  /*9a80*/  ISETP.GE.AND P5, PT, R195, R120, PT ;  /* 0x00000078c300720c */ /* 0x000fe40003fa6270 */
[----:B------:R-:W-:Y:S01]  /*9a90*/  HMMA.16816.F32 R168, R128, R30, R168 ;  /* 0x0000001e80a8723c */ /* 0x000fe200000018a8 */
[----:B------:R-:W-:-:S02]  /*9aa0*/  FSEL R19, R19, -INF , P1 ;  /* 0xff80000013137808 */ /* 0x000fc40000800000 */
[----:B------:R-:W-:-:S04]  /*9ab0*/  ISETP.GE.AND P6, PT, R193, R120, PT ;  /* 0x00000078c100720c */ /* 0x000fc80003fc6270 */
[----:B------:R-:W-:Y:S01]  /*9ac0*/  FMUL R128, R145, c[0x0][0x188] ;  /* 0x0000620091807a20 */ /* 0x000fe20000400000 */
[-C--:B------:R-:W-:Y:S02]  /*9ad0*/  ISETP.GE.AND P1, PT, R4, R120.reuse, PT ;  /* 0x000000780400720c */ /* 0x080fe40003f26270 */
[----:B------:R-:W-:Y:S01]  /*9ae0*/  IADD3 R130, R13, 0x40, RZ ;  /* 0x000000400d827810 */ /* 0x000fe20007ffe0ff */
[----:B------:R-:W-:Y:S01]  /*9af0*/  FMUL R121, R125, c[0x0][0x188] ;  /* 0x000062007d797a20 */ /* 0x000fe20000400000 */
[----:B------:R-:W-:Y:S02]  /*9b00*/  FSEL R29, R29, -INF , P2 ;  /* 0xff8000001d1d7808 */ /* 0x000fe40001000000 */
[----:B------:R-:W-:Y:S02]  /*9b10*/  FSEL R28, R28, -INF , P3 ;  /* 0xff8000001c1c7808 */ /* 0x000fe40001800000 */
[----:B------:R-:W-:Y:S02]  /*9b20*/  FSEL R128, R128, -INF , P4 ;  /* 0xff80000080807808 */ /* 0x000fe40002000000 */
[----:B------:R-:W-:Y:S01]  /*9b30*/  FSEL R126, R147, -INF , P5 ;  /* 0xff800000937e7808 */ /* 0x000fe20002800000 */
[----:B------:R-:W-:Y:S01]  /*9b40*/  FMUL R123, R149, c[0x0][0x188] ;  /* 0x00006200957b7a20 */ /* 0x000fe20000400000 */
[-C--:B------:R-:W-:Y:S01]  /*9b50*/  ISETP.GE.AND P2, PT, R5, R120.reuse, PT ;  /* 0x000000780500720c */ /* 0x080fe20003f46270 */
[----:B------:R-:W-:Y:S01]  /*9b60*/  FMUL R122, R151, c[0x0][0x188] ;  /* 0x00006200977a7a20 */ /* 0x000fe20000400000 */
[-C--:B------:R-:W-:Y:S01]  /*9b70*/  ISETP.GE.AND P3, PT, R6, R120.reuse, PT ;  /* 0x000000780600720c */ /* 0x080fe20003f66270 */
[----:B------:R-:W-:Y:S01]  /*9b80*/  FMUL R131, R140, c[0x0][0x188] ;  /* 0x000062008c837a20 */ /* 0x000fe20000400000 */
[-C--:B------:R-:W-:Y:S01]  /*9b90*/  ISETP.GE.AND P4, PT, R7, R120.reuse, PT ;  /* 0x000000780700720c */ /* 0x080fe20003f86270 */
[----:B------:R-:W-:Y:S01]  /*9ba0*/  FMUL R129, R142, c[0x0][0x188] ;  /* 0x000062008e817a20 */ /* 0x000fe20000400000 */
[----:B------:R-:W-:Y:S01]  /*9bb0*/  ISETP.GE.AND P5, PT, R8, R120, PT ;  /* 0x000000780800720c */ /* 0x000fe20003fa6270 */
[----:B------:R-:W-:Y:S01]  /*9bc0*/  FMUL R120, R127, c[0x0][0x188] ;  /* 0x000062007f787a20 */ /* 0x000fe20000400000 */
[----:B------:R-:W-:Y:S01]  /*9bd0*/  FSEL R125, R209, -INF , P6 ;  /* 0xff800000d17d7808 */ /* 0x000fe20003000000 */
[----:B------:R-:W-:Y:S01]  /*9be0*/  HMMA.16816.F32 R40, R24, R182, R40 ;  /* 0x000000b61828723c */ /* 0x000fe20000001828 */
[----:B------:R-:W-:-:S02]  /*9bf0*/  FSEL R124, R124, -INF , P1 ;  /* 0xff8000007c7c7808 */ /* 0x000fc40000800000 */
[-C--:B------:R-:W-:Y:S02]  /*9c00*/  ISETP.GE.AND P6, PT, R197, R130.reuse, PT ;  /* 0x00000082c500720c */ /* 0x080fe40003fc6270 */
[----:B------:R-:W-:-:S03]  /*9c10*/  ISETP.GE.AND P1, PT, R195, R130, PT ;  /* 0x00000082c300720c */ /* 0x000fc60003f26270 */
[-C--:B------:R-:W-:Y:S01]  /*9c20*/  HMMA.16816.F32 R44, R24, R30.reuse, R44 ;  /* 0x0000001e182c723c */ /* 0x080fe2000000182c */
[----:B------:R-:W-:Y:S02]  /*9c30*/  FSEL R123, R123, -INF , P2 ;  /* 0xff8000007b7b7808 */ /* 0x000fe40001000000 */
[----:B------:R-:W-:Y:S02]  /*9c40*/  FSEL R122, R122, -INF , P3 ;  /* 0xff8000007a7a7808 */ /* 0x000fe40001800000 */
[----:B------:R-:W-:Y:S02]  /*9c50*/  FSEL R121, R121, -INF , P4 ;  /* 0xff80000079797808 */ /* 0x000fe40002000000 */
[----:B------:R-:W-:Y:S01]  /*9c60*/  FSEL R120, R120, -INF , P5 ;  /* 0xff80000078787808 */ /* 0x000fe20002800000 */
[----:B------:R-:W-:Y:S01]  /*9c70*/  HMMA.16816.F32 R32, R20, R30, R32 ;  /* 0x0000001e1420723c */ /* 0x000fe20000001820 */
[----:B------:R-:W-:Y:S02]  /*9c80*/  FSEL R131, R131, -INF , P6 ;  /* 0xff80000083837808 */ /* 0x000fe40003000000 */
[----:B------:R-:W-:Y:S01]  /*9c90*/  FSEL R129, R129, -INF , P1 ;  /* 0xff80000081817808 */ /* 0x000fe20000800000 */
[----:B------:R-:W-:Y:S01]  /*9ca0*/  FMUL R206, R206, c[0x0][0x188] ;  /* 0x00006200cece7a20 */ /* 0x000fe20000400000 */
[----:B------:R-:W-:-:S02]  /*9cb0*/  ISETP.GE.AND P2, PT, R193, R130, PT ;  /* 0x00000082c100720c */ /* 0x000fc40003f46270 */
[-C--:B------:R-:W-:Y:S02]  /*9cc0*/  ISETP.GE.AND P3, PT, R4, R130.reuse, PT ;  /* 0x000000820400720c */ /* 0x080fe40003f66270 */
[-C--:B------:R-:W-:Y:S02]  /*9cd0*/  ISETP.GE.AND P4, PT, R5, R130.reuse, PT ;  /* 0x000000820500720c */ /* 0x080fe40003f86270 */
[-C--:B------:R-:W-:Y:S02]  /*9ce0*/  ISETP.GE.AND P5, PT, R6, R130.reuse, PT ;  /* 0x000000820600720c */ /* 0x080fe40003fa6270 */
[-C--:B------:R-:W-:Y:S02]  /*9cf0*/  ISETP.GE.AND P6, PT, R7, R130.reuse, PT ;  /* 0x000000820700720c */ /* 0x080fe40003fc6270 */
[----:B------:R-:W-:Y:S01]  /*9d00*/  ISETP.GE.AND P1, PT, R8, R130, PT ;  /* 0x000000820800720c */ /* 0x000fe20003f26270 */
[----:B------:R-:W-:Y:S01]  /*9d10*/  FMUL R130, R204, c[0x0][0x188] ;  /* 0x00006200cc827a20 */ /* 0x000fe20000400000 */
[----:B------:R-:W-:Y:S01]  /*9d20*/  IADD3 R26, R13, 0x41, RZ ;  /* 0x000000410d1a7810 */ /* 0x000fe20007ffe0ff */
[----:B------:R-:W-:-:S02]  /*9d30*/  FMUL R127, R36, c[0x0][0x188] ;  /* 0x00006200247f7a20 */ /* 0x000fc40000400000 */
[----:B------:R-:W-:Y:S01]  /*9d40*/  FMUL R27, R38, c[0x0][0x188] ;  /* 0x00006200261b7a20 */ /* 0x000fe20000400000 */
[----:B------:R-:W-:Y:S01]  /*9d50*/  FSEL R130, R130, -INF , P2 ;  /* 0xff80000082827808 */ /* 0x000fe20001000000 */
[----:B------:R-:W-:Y:S01]  /*9d60*/  FMUL R134, R141, c[0x0][0x188] ;  /* 0x000062008d867a20 */ /* 0x000fe20000400000 */
[----:B------:R-:W-:Y:S01]  /*9d70*/  FSEL R36, R206, -INF , P3 ;  /* 0xff800000ce247808 */ /* 0x000fe20001800000 */
[----:B------:R-:W-:Y:S01]  /*9d80*/  FMUL R143, R143, c[0x0][0x188] ;  /* 0x000062008f8f7a20 */ /* 0x000fe20000400000 */
[-C--:B------:R-:W-:Y:S01]  /*9d90*/  ISETP.GE.AND P2, PT, R197, R26.reuse, PT ;  /* 0x0000001ac500720c */ /* 0x080fe20003f46270 */
[----:B------:R-:W-:Y:S01]  /*9da0*/  FMUL R25, R136, c[0x0][0x188] ;  /* 0x0000620088197a20 */ /* 0x000fe20000400000 */
[-C--:B------:R-:W-:Y:S01]  /*9db0*/  ISETP.GE.AND P3, PT, R195, R26.reuse, PT ;  /* 0x0000001ac300720c */ /* 0x080fe20003f66270 */
[----:B------:R-:W-:Y:S01]  /*9dc0*/  FMUL R24, R138, c[0x0][0x188] ;  /* 0x000062008a187a20 */ /* 0x000fe20000400000 */
[----:B------:R-:W-:Y:S01]  /*9dd0*/  FSEL R127, R127, -INF , P4 ;  /* 0xff8000007f7f7808 */ /* 0x000fe20002000000 */
[----:B------:R-:W-:Y:S01]  /*9de0*/  FMUL R133, R205, c[0x0][0x188] ;  /* 0x00006200cd857a20 */ /* 0x000fe20000400000 */
[----:B------:R-:W-:Y:S01]  /*9df0*/  FSEL R27, R27, -INF , P5 ;  /* 0xff8000001b1b7808 */ /* 0x000fe20002800000 */
[----:B------:R-:W-:Y:S01]  /*9e00*/  FMUL R132, R207, c[0x0][0x188] ;  /* 0x00006200cf847a20 */ /* 0x000fe20000400000 */
[----:B------:R-:W-:-:S02]  /*9e10*/  ISETP.GE.AND P4, PT, R193, R26, PT ;  /* 0x0000001ac100720c */ /* 0x000fc40003f86270 */
[-C--:B------:R-:W-:Y:S01]  /*9e20*/  ISETP.GE.AND P5, PT, R4, R26.reuse, PT ;  /* 0x0000001a0400720c */ /* 0x080fe20003fa6270 */
[----:B------:R-:W-:Y:S01]  /*9e30*/  HMMA.16816.F32 R112, R20, R182, R112 ;  /* 0x000000b61470723c */ /* 0x000fe20000001870 */
[----:B------:R-:W-:Y:S01]  /*9e40*/  IADD3 R136, R13, 0x60, RZ ;  /* 0x000000600d887810 */ /* 0x000fe20007ffe0ff */
[----:B------:R-:W-:Y:S01]  /*9e50*/  FMUL R31, R37, c[0x0][0x188] ;  /* 0x00006200251f7a20 */ /* 0x000fe20000400000 */
[----:B------:R-:W-:Y:S01]  /*9e60*/  FSEL R25, R25, -INF , P6 ;  /* 0xff80000019197808 */ /* 0x000fe20003000000 */
[----:B------:R-:W-:Y:S01]  /*9e70*/  FMUL R30, R39, c[0x0][0x188] ;  /* 0x00006200271e7a20 */ /* 0x000fe20000400000 */
        /* <DEDUP_REMOVED lines=8> */
[----:B------:R-:W-:-:S02]  /*9f00*/  ISETP.GE.AND P2, PT, R7, R26, PT ;  /* 0x0000001a0700720c */ /* 0x000fc40003f46270 */
[----:B------:R-:W-:Y:S01]  /*9f10*/  ISETP.GE.AND P3, PT, R8, R26, PT ;  /* 0x0000001a0800720c */ /* 0x000fe20003f66270 */
[----:B------:R-:W-:Y:S01]  /*9f20*/  FMUL R26, R139, c[0x0][0x188] ;  /* 0x000062008b1a7a20 */ /* 0x000fe20000400000 */
[----:B------:R-:W-:Y:S02]  /*9f30*/  FSEL R133, R133, -INF , P4 ;  /* 0xff80000085857808 */ /* 0x000fe40002000000 */
[----:B------:R-:W-:Y:S02]  /*9f40*/  FSEL R132, R132, -INF , P5 ;  /* 0xff80000084847808 */ /* 0x000fe40002800000 */
[-C--:B------:R-:W-:Y:S02]  /*9f50*/  ISETP.GE.AND P4, PT, R197, R136.reuse, PT ;  /* 0x00000088c500720c */ /* 0x080fe40003f86270 */
[----:B------:R-:W-:Y:S01]  /*9f60*/  ISETP.GE.AND P5, PT, R195, R136, PT ;  /* 0x00000088c300720c */ /* 0x000fe20003fa6270 */
[----:B------:R-:W-:Y:S01]  /*9f70*/  FMUL R23, R41, c[0x0][0x188] ;  /* 0x0000620029177a20 */ /* 0x000fe20000400000 */
[----:B------:R-:W-:-:S02]  /*9f80*/  FSEL R31, R31, -INF , P6 ;  /* 0xff8000001f1f7808 */ /* 0x000fc40003000000 */
[----:B------:R-:W-:Y:S02]  /*9f90*/  FSEL R30, R30, -INF , P1 ;  /* 0xff8000001e1e7808 */ /* 0x000fe40000800000 */
        /* <DEDUP_REMOVED lines=10> */
[-C--:B------:R-:W-:Y:S02]  /*a040*/  ISETP.GE.AND P3, PT, R6, R136.reuse, PT ;  /* 0x000000880600720c */ /* 0x080fe40003f66270 */
[-C--:B------:R-:W-:Y:S02]  /*a050*/  ISETP.GE.AND P4, PT, R7, R136.reuse, PT ;  /* 0x000000880700720c */ /* 0x080fe40003f86270 */
[----:B------:R-:W-:Y:S01]  /*a060*/  ISETP.GE.AND P5, PT, R8, R136, PT ;  /* 0x000000880800720c */ /* 0x000fe20003fa6270 */
[----:B------:R-:W-:Y:S01]  /*a070*/  FMUL R136, R118, c[0x0][0x188] ;  /* 0x0000620076887a20 */ /* 0x000fe20000400000 */
[----:B------:R-:W-:Y:S01]  /*a080*/  FSEL R137, R116, -INF , P6 ;  /* 0xff80000074897808 */ /* 0x000fe20003000000 */
[----:B------:R-:W-:Y:S01]  /*a090*/  FMUL R20, R32, c[0x0][0x188] ;  /* 0x0000620020147a20 */ /* 0x000fe20000400000 */
[----:B------:R-:W-:Y:S01]  /*a0a0*/  FSEL R32, R44, -INF , P2 ;  /* 0xff8000002c207808 */ /* 0x000fe20001000000 */
[----:B------:R-:W-:Y:S01]  /*a0b0*/  FMUL R22, R164, c[0x0][0x188] ;  /* 0x00006200a4167a20 */ /* 0x000fe20000400000 */
[----:B------:R-:W-:Y:S01]  /*a0c0*/  FSEL R136, R136, -INF , P1 ;  /* 0xff80000088887808 */ /* 0x000fe20000800000 */
[----:B------:R-:W-:Y:S01]  /*a0d0*/  FMUL R143, R165, c[0x0][0x188] ;  /* 0x00006200a58f7a20 */ /* 0x000fe20000400000 */
[----:B------:R-:W-:Y:S01]  /*a0e0*/  FSEL R41, R41, -INF , P3 ;  /* 0xff80000029297808 */ /* 0x000fe20001800000 */
[----:B------:R-:W-:Y:S01]  /*a0f0*/  FMUL R142, R166, c[0x0][0x188] ;  /* 0x00006200a68e7a20 */ /* 0x000fe20000400000 */
[-C--:B------:R-:W-:Y:S01]  /*a100*/  ISETP.GE.AND P6, PT, R197, R13.reuse, PT ;  /* 0x0000000dc500720c */ /* 0x080fe20003fc6270 */
[----:B------:R-:W-:Y:S01]  /*a110*/  FMUL R167, R167, c[0x0][0x188] ;  /* 0x00006200a7a77a20 */ /* 0x000fe20000400000 */
[-C--:B------:R-:W-:Y:S01]  /*a120*/  ISETP.GT.AND P1, PT, R197, R13.reuse, PT ;  /* 0x0000000dc500720c */ /* 0x080fe20003f24270 */
[----:B------:R-:W-:Y:S01]  /*a130*/  FMUL R21, R34, c[0x0][0x188] ;  /* 0x0000620022157a20 */ /* 0x000fe20000400000 */
[----:B------:R-:W-:-:S02]  /*a140*/  ISETP.GE.AND P2, PT, R195, R13, PT ;  /* 0x0000000dc300720c */ /* 0x000fc40003f46270 */
[----:B------:R-:W-:Y:S01]  /*a150*/  ISETP.GT.AND P3, PT, R195, R13, PT ;  /* 0x0000000dc300720c */ /* 0x000fe20003f64270 */
        /* <DEDUP_REMOVED lines=9> */
[----:B------:R-:W-:-:S02]  /*a1f0*/  FSEL R142, R142, -INF , P2 ;  /* 0xff8000008e8e7808 */ /* 0x000fc40001000000 */
[----:B------:R-:W-:Y:S02]  /*a200*/  FSEL R116, R167, -INF , P3 ;  /* 0xff800000a7747808 */ /* 0x000fe40001800000 */
[CC--:B------:R-:W-:Y:S02]  /*a210*/  ISETP.GE.AND P4, PT, R193.reuse, R13.reuse, PT ;  /* 0x0000000dc100720c */ /* 0x0c0fe40003f86270 */
[-C--:B------:R-:W-:Y:S02]  /*a220*/  ISETP.GT.AND P5, PT, R193, R13.reuse, PT ;  /* 0x0000000dc100720c */ /* 0x080fe40003fa4270 */
[CC--:B------:R-:W-:Y:S02]  /*a230*/  ISETP.GE.AND P6, PT, R4.reuse, R13.reuse, PT ;  /* 0x0000000d0400720c */ /* 0x0c0fe40003fc6270 */
[-C--:B------:R-:W-:Y:S02]  /*a240*/  ISETP.GT.AND P1, PT, R4, R13.reuse, PT ;  /* 0x0000000d0400720c */ /* 0x080fe40003f24270 */
[----:B------:R-:W-:-:S02]  /*a250*/  ISETP.GE.AND P2, PT, R5, R13, PT ;  /* 0x0000000d0500720c */ /* 0x000fc40003f46270 */
[----:B------:R-:W-:Y:S01]  /*a260*/  ISETP.GT.AND P3, PT, R5, R13, PT ;  /* 0x0000000d0500720c */ /* 0x000fe20003f64270 */
[----:B------:R-:W-:Y:S01]  /*a270*/  FMUL R113, R113, c[0x0][0x188] ;  /* 0x0000620071717a20 */ /* 0x000fe20000400000 */
[----:B------:R-:W-:Y:S01]  /*a280*/  FSEL R141, R141, -INF , P4 ;  /* 0xff8000008d8d7808 */ /* 0x000fe20002000000 */
[----:B------:R-:W-:Y:S01]  /*a290*/  FMUL R112, R112, c[0x0][0x188] ;  /* 0x0000620070707a20 */ /* 0x000fe20000400000 */
[----:B------:R-:W-:Y:S02]  /*a2a0*/  FSEL R139, R139, -INF , P5 ;  /* 0xff8000008b8b7808 */ /* 0x000fe40002800000 */
[----:B------:R-:W-:Y:S02]  /*a2b0*/  FSEL R140, R140, -INF , P6 ;  /* 0xff8000008c8c7808 */ /* 0x000fe40003000000 */
[----:B------:R-:W-:Y:S02]  /*a2c0*/  FSEL R138, R138, -INF , P1 ;  /* 0xff8000008a8a7808 */ /* 0x000fe40000800000 */
[----:B------:R-:W-:-:S02]  /*a2d0*/  FSEL R34, R40, -INF , P2 ;  /* 0xff80000028227808 */ /* 0x000fc40001000000 */
[----:B------:R-:W-:Y:S01]  /*a2e0*/  FSEL R46, R23, -INF , P3 ;  /* 0xff800000172e7808 */ /* 0x000fe20001800000 */
[----:B------:R-:W-:Y:S01]  /*a2f0*/  FMUL R23, R115, c[0x0][0x188] ;  /* 0x0000620073177a20 */ /* 0x000fe20000400000 */
[CC--:B------:R-:W-:Y:S02]  /*a300*/  ISETP.GE.AND P4, PT, R6.reuse, R13.reuse, PT ;  /* 0x0000000d0600720c */ /* 0x0c0fe40003f86270 */
[-C--:B------:R-:W-:Y:S02]  /*a310*/  ISETP.GT.AND P5, PT, R6, R13.reuse, PT ;  /* 0x0000000d0600720c */ /* 0x080fe40003fa4270 */
[CC--:B------:R-:W-:Y:S02]  /*a320*/  ISETP.GE.AND P6, PT, R7.reuse, R13.reuse, PT ;  /* 0x0000000d0700720c */ /* 0x0c0fe40003fc6270 */
[-C--:B------:R-:W-:Y:S02]  /*a330*/  ISETP.GT.AND P1, PT, R7, R13.reuse, PT ;  /* 0x0000000d0700720c */ /* 0x080fe40003f24270 */
[----:B------:R-:W-:-:S02]  /*a340*/  ISETP.GE.AND P2, PT, R8, R13, PT ;  /* 0x0000000d0800720c */ /* 0x000fc40003f46270 */
[----:B------:R-:W-:Y:S01]  /*a350*/  ISETP.GT.AND P3, PT, R8, R13, PT ;  /* 0x0000000d0800720c */ /* 0x000fe20003f64270 */
[----:B------:R-:W-:Y:S01]  /*a360*/  FMUL R42, R42, c[0x0][0x188] ;  /* 0x000062002a2a7a20 */ /* 0x000fe20000400000 */
[----:B------:R-:W-:Y:S01]  /*a370*/  IADD3 R13, R13, 0x61, RZ ;  /* 0x000000610d0d7810 */ /* 0x000fe20007ffe0ff */
[----:B------:R-:W-:Y:S01]  /*a380*/  FMUL R118, R43, c[0x0][0x188] ;  /* 0x000062002b767a20 */ /* 0x000fe20000400000 */
[----:B------:R-:W-:Y:S01]  /*a390*/  FSEL R151, R113, -INF , P1 ;  /* 0xff80000071977808 */ /* 0x000fe20000800000 */
[----:B------:R-:W-:Y:S01]  /*a3a0*/  FMUL R119, R119, c[0x0][0x188] ;  /* 0x0000620077777a20 */ /* 0x000fe20000400000 */
[----:B------:R-:W-:Y:S01]  /*a3b0*/  FSEL R152, R112, -INF , P6 ;  /* 0xff80000070987808 */ /* 0x000fe20003000000 */
[----:B------:R-:W-:Y:S01]  /*a3c0*/  FMUL R117, R117, c[0x0][0x188] ;  /* 0x0000620075757a20 */ /* 0x000fe20000400000 */
[----:B------:R-:W-:Y:S01]  /*a3d0*/  ISETP.GE.AND P1, PT, R4, R13, PT ;  /* 0x0000000d0400720c */ /* 0x000fe20003f26270 */
[----:B------:R-:W-:Y:S01]  /*a3e0*/  FMUL R47, R47, c[0x0][0x188] ;  /* 0x000062002f2f7a20 */ /* 0x000fe20000400000 */
[----:B------:R-:W-:-:S02]  /*a3f0*/  FSEL R23, R23, -INF , P3 ;  /* 0xff80000017177808 */ /* 0x000fc40001800000 */
[-C--:B------:R-:W-:Y:S02]  /*a400*/  ISETP.GE.AND P6, PT, R193, R13.reuse, PT ;  /* 0x0000000dc100720c */ /* 0x080fe40003fc6270 */
[----:B------:R-:W-:Y:S02]  /*a410*/  ISETP.GE.AND P3, PT, R6, R13, PT ;  /* 0x0000000d0600720c */ /* 0x000fe40003f66270 */
        /* <DEDUP_REMOVED lines=8> */
[----:B------:R-:W-:Y:S02]  /*a4a0*/  FMNMX R47, R22, R143, !PT ;  /* 0x0000008f162f7209 */ /* 0x000fe40007800000 */
[----:B------:R-:W-:Y:S02]  /*a4b0*/  FMNMX R113, R142, R116, !PT ;  /* 0x000000748e717209 */ /* 0x000fe40007800000 */
[----:B------:R-:W-:Y:S02]  /*a4c0*/  FMNMX R114, R141, R139, !PT ;  /* 0x0000008b8d727209 */ /* 0x000fe40007800000 */
[----:B------:R-:W-:Y:S02]  /*a4d0*/  FMNMX R115, R140, R138, !PT ;  /* 0x0000008a8c737209 */ /* 0x000fe40007800000 */
[----:B------:R-:W-:-:S02]  /*a4e0*/  FMNMX R117, R34, R46, !PT ;  /* 0x0000002e22757209 */ /* 0x000fc40007800000 */
[----:B------:R-:W-:Y:S02]  /*a4f0*/  FMNMX R144, R43, R44, !PT ;  /* 0x0000002c2b907209 */ /* 0x000fe40007800000 */
        /* <DEDUP_REMOVED lines=17> */
[----:B------:R-:W-:Y:S01]  /*a610*/  FMNMX R144, R27, R144, !PT ;  /* 0x000000901b907209 */ /* 0x000fe20007800000 */
[----:B------:R-:W-:Y:S01]  /*a620*/  FMUL R169, R169, c[0x0][0x188] ;  /* 0x00006200a9a97a20 */ /* 0x000fe20000400000 */
[-C--:B------:R-:W-:Y:S01]  /*a630*/  ISETP.GE.AND P4, PT, R197, R13.reuse, PT ;  /* 0x0000000dc500720c */ /* 0x080fe20003f86270 */
[----:B------:R-:W-:Y:S01]  /*a640*/  FMUL R171, R171, c[0x0][0x188] ;  /* 0x00006200abab7a20 */ /* 0x000fe20000400000 */
[-C--:B------:R-:W-:Y:S02]  /*a650*/  ISETP.GE.AND P5, PT, R195, R13.reuse, PT ;  /* 0x0000000dc300720c */ /* 0x080fe40003fa6270 */
[----:B------:R-:W-:Y:S02]  /*a660*/  FSEL R40, R40, -INF , P2 ;  /* 0xff80000028287808 */ /* 0x000fe40001000000 */
[----:B------:R-:W-:Y:S02]  /*a670*/  ISETP.GE.AND P2, PT, R5, R13, PT ;  /* 0x0000000d0500720c */ /* 0x000fe40003f46270 */
[----:B------:R-:W-:-:S02]  /*a680*/  FMNMX R47, R134, R47, !PT ;  /* 0x0000002f862f7209 */ /* 0x000fc40007800000 */
[----:B------:R-:W-:Y:S02]  /*a690*/  FMNMX R113, R38, R113, !PT ;  /* 0x0000007126717209 */ /* 0x000fe40007800000 */
[----:B------:R-:W-:Y:S02]  /*a6a0*/  FMNMX R114, R133, R114, !PT ;  /* 0x0000007285727209 */ /* 0x000fe40007800000 */
[----:B------:R-:W-:Y:S02]  /*a6b0*/  FMNMX R115, R132, R115, !PT ;  /* 0x0000007384737209 */ /* 0x000fe40007800000 */
[----:B------:R-:W-:Y:S02]  /*a6c0*/  FMNMX R117, R31, R117, !PT ;  /* 0x000000751f757209 */ /* 0x000fe40007800000 */
[----:B------:R-:W-:Y:S02]  /*a6d0*/  FMNMX R144, R30, R144, !PT ;  /* 0x000000901e907209 */ /* 0x000fe40007800000 */
[----:B------:R-:W-:-:S02]  /*a6e0*/  FSEL R169, R169, -INF , P4 ;  /* 0xff800000a9a97808 */ /* 0x000fc40002000000 */
[----:B------:R-:W-:Y:S02]  /*a6f0*/  FSEL R112, R171, -INF , P5 ;  /* 0xff800000ab707808 */ /* 0x000fe40002800000 */
[-C--:B------:R-:W-:Y:S02]  /*a700*/  ISETP.GE.AND P4, PT, R7, R13.reuse, PT ;  /* 0x0000000d0700720c */ /* 0x080fe40003f86270 */
[----:B------:R-:W-:Y:S02]  /*a710*/  ISETP.GE.AND P5, PT, R8, R13, PT ;  /* 0x0000000d0800720c */ /* 0x000fe40003fa6270 */
[----:B------:R-:W-:Y:S02]  /*a720*/  FSEL R153, R153, -INF , P2 ;  /* 0xff80000099997808 */ /* 0x000fe40001000000 */
        /* <DEDUP_REMOVED lines=15> */
[----:B------:R-:W-:Y:S01]  /*a820*/  FMNMX R13, R28, R13, !PT ;  /* 0x0000000d1c0d7209 */ /* 0x000fe20007800000 */
[----:B------:R-:W0:Y:S01]  /*a830*/  SHFL.BFLY PT, R150, R47, 0x2, 0x1f ;  /* 0x0c401f002f967f89 */ /* 0x000e2200000e0000 */
[----:B------:R-:W-:Y:S02]  /*a840*/  FMNMX R158, R121, R158, !PT ;  /* 0x0000009e799e7209 */ /* 0x000fe40007800000 */
[----:B------:R-:W-:Y:S01]  /*a850*/  FMNMX R13, R120, R13, !PT ;  /* 0x0000000d780d7209 */ /* 0x000fe20007800000 */
[----:B------:R-:W1:Y:S01]  /*a860*/  SHFL.BFLY PT, R149, R113, 0x2, 0x1f ;  /* 0x0c401f0071957f89 */ /* 0x000e6200000e0000 */
[----:B------:R-:W-:-:S03]  /*a870*/  FMNMX R158, R25, R158, !PT ;  /* 0x0000009e199e7209 */ /* 0x000fc60007800000 */
[----:B------:R-:W2:Y:S04]  /*a880*/  SHFL.BFLY PT, R148, R114, 0x2, 0x1f ;  /* 0x0c401f0072947f89 */ /* 0x000ea800000e0000 */
[----:B------:R-:W3:Y:S04]  /*a890*/  SHFL.BFLY PT, R147, R115, 0x2, 0x1f ;  /* 0x0c401f0073937f89 */ /* 0x000ee800000e0000 */
[----:B------:R-:W4:Y:S04]  /*a8a0*/  SHFL.BFLY PT, R146, R117, 0x2, 0x1f ;  /* 0x0c401f0075927f89 */ /* 0x000f2800000e0000 */
[----:B------:R-:W1:Y:S01]  /*a8b0*/  SHFL.BFLY PT, R145, R144, 0x2, 0x1f ;  /* 0x0c401f0090917f89 */ /* 0x000e6200000e0000 */
[----:B------:R-:W-:Y:S01]  /*a8c0*/  FMNMX R13, R24, R13, !PT ;  /* 0x0000000d180d7209 */ /* 0x000fe20007800000 */
[----:B------:R-:W-:Y:S01]  /*a8d0*/  FMUL R35, R35, c[0x0][0x188] ;  /* 0x0000620023237a20 */ /* 0x000fe20000400000 */
[----:B------:R-:W-:-:S02]  /*a8e0*/  FMNMX R158, R39, R158, !PT ;  /* 0x0000009e279e7209 */ /* 0x000fc40007800000 */
[----:B------:R-:W-:Y:S02]  /*a8f0*/  FMNMX R13, R26, R13, !PT ;  /* 0x0000000d1a0d7209 */ /* 0x000fe40007800000 */
[----:B------:R-:W-:Y:S02]  /*a900*/  FSEL R42, R42, -INF , P4 ;  /* 0xff8000002a2a7808 */ /* 0x000fe40002000000 */
[----:B------:R-:W-:Y:S02]  /*a910*/  FMNMX R158, R20, R158, !PT ;  /* 0x0000009e149e7209 */ /* 0x000fe40007800000 */
[----:B------:R-:W-:Y:S02]  /*a920*/  FSEL R118, R35, -INF , P5 ;  /* 0xff80000023767808 */ /* 0x000fe40002800000 */
[----:B------:R-:W-:Y:S02]  /*a930*/  FMNMX R13, R21, R13, !PT ;  /* 0x0000000d150d7209 */ /* 0x000fe40007800000 */
[----:B------:R-:W-:-:S02]  /*a940*/  FMNMX R158, R42, R158, !PT ;  /* 0x0000009e2a9e7209 */ /* 0x000fc40007800000 */
[----:B------:R-:W-:-:S03]  /*a950*/  FMNMX R13, R118, R13, !PT ;  /* 0x0000000d760d7209 */ /* 0x000fc60007800000 */
[----:B------:R-:W4:Y:S01]  /*a960*/  SHFL.BFLY PT, R159, R158, 0x2, 0x1f ;  /* 0x0c401f009e9f7f89 */ /* 0x000f2200000e0000 */
[----:B0-----:R-:W-:-:S03]  /*a970*/  FMNMX R47, R47, R150, !PT ;  /* 0x000000962f2f7209 */ /* 0x001fc60007800000 */
[----:B------:R-:W0:Y:S01]  /*a980*/  SHFL.BFLY PT, R35, R13, 0x2, 0x1f ;  /* 0x0c401f000d237f89 */ /* 0x000e2200000e0000 */
[----:B-1----:R-:W-:Y:S02]  /*a990*/  FMNMX R113, R113, R149, !PT ;  /* 0x0000009571717209 */ /* 0x002fe40007800000 */
[----:B--2---:R-:W-:Y:S02]  /*a9a0*/  FMNMX R114, R114, R148, !PT ;  /* 0x0000009472727209 */ /* 0x004fe40007800000 */
[----:B---3--:R-:W-:Y:S02]  /*a9b0*/  FMNMX R115, R115, R147, !PT ;  /* 0x0000009373737209 */ /* 0x008fe40007800000 */
[----:B----4-:R-:W-:Y:S02]  /*a9c0*/  FMNMX R117, R117, R146, !PT ;  /* 0x0000009275757209 */ /* 0x010fe40007800000 */
[----:B------:R-:W-:Y:S01]  /*a9d0*/  FMNMX R144, R144, R145, !PT ;  /* 0x0000009190907209 */ /* 0x000fe20007800000 */
[----:B------:R-:W1:Y:S04]  /*a9e0*/  SHFL.BFLY PT, R146, R114, 0x1, 0x1f ;  /* 0x0c201f0072927f89 */ /* 0x000e6800000e0000 */
[----:B------:R-:W2:Y:S04]  /*a9f0*/  SHFL.BFLY PT, R145, R47, 0x1, 0x1f ;  /* 0x0c201f002f917f89 */ /* 0x000ea800000e0000 */
[----:B------:R-:W3:Y:S04]  /*aa00*/  SHFL.BFLY PT, R147, R115, 0x1, 0x1f ;  /* 0x0c201f0073937f89 */ /* 0x000ee800000e0000 */
[----:B------:R-:W4:Y:S04]  /*aa10*/  SHFL.BFLY PT, R148, R117, 0x1, 0x1f ;  /* 0x0c201f0075947f89 */ /* 0x000f2800000e0000 */
[----:B------:R-:W4:Y:S04]  /*aa20*/  SHFL.BFLY PT, R149, R144, 0x1, 0x1f ;  /* 0x0c201f0090957f89 */ /* 0x000f2800000e0000 */
[----:B------:R-:W4:Y:S01]  /*aa30*/  SHFL.BFLY PT, R150, R113, 0x1, 0x1f ;  /* 0x0c201f0071967f89 */ /* 0x000f2200000e0000 */
[----:B------:R-:W-:-:S02]  /*aa40*/  FMNMX R159, R158, R159, !PT ;  /* 0x0000009f9e9f7209 */ /* 0x000fc40007800000 */
[----:B0-----:R-:W-:Y:S01]  /*aa50*/  FMNMX R158, R13, R35, !PT ;  /* 0x000000230d9e7209 */ /* 0x001fe20007800000 */
[----:B------:R-:W-:Y:S02]  /*aa60*/  BSSY B0, `(.L_x_1) ;  /* 0x0000015000007945 */ /* 0x000fe40003800000 */
[----:B------:R0:W0:Y:S01]  /*aa70*/  SHFL.BFLY PT, R35, R159, 0x1, 0x1f ;  /* 0x0c201f009f237f89 */ /* 0x00002200000e0000 */
[----:B-1----:R-:W-:-:S03]  /*aa80*/  FMNMX R146, R114, R146, !PT ;  /* 0x0000009272927209 */ /* 0x002fc60007800000 */
[----:B------:R1:W0:Y:S01]  /*aa90*/  SHFL.BFLY PT, R13, R158, 0x1, 0x1f ;  /* 0x0c201f009e0d7f89 */ /* 0x00022200000e0000 */
[----:B--2---:R-:W-:Y:S02]  /*aaa0*/  FMNMX R145, R47, R145, !PT ;  /* 0x000000912f917209 */ /* 0x004fe40007800000 */
[----:B---3--:R-:W-:Y:S02]  /*aab0*/  FMNMX R147, R115, R147, !PT ;  /* 0x0000009373937209 */ /* 0x008fe40007800000 */
[----:B----4-:R-:W-:Y:S02]  /*aac0*/  FMNMX R148, R117, R148, !PT ;  /* 0x0000009475947209 */ /* 0x010fe40007800000 */
[----:B------:R-:W-:Y:S02]  /*aad0*/  FMNMX R149, R144, R149, !PT ;  /* 0x0000009590957209 */ /* 0x000fe40007800000 */
[----:B------:R-:W-:Y:S01]  /*aae0*/  FMNMX R150, R113, R150, !PT ;  /* 0x0000009671967209 */ /* 0x000fe20007800000 */
[----:B------:R-:W-:Y:S06]  /*aaf0*/  BAR.SYNC.DEFER_BLOCKING 0x0 ;  /* 0x0000000000007b1d */ /* 0x000fec0000010000 */
[----:B------:R-:W-:Y:S05]  /*ab00*/  @P0 BRA `(.L_x_2) ;  /* 0x000000a000000947 */ /* 0x000fea0003800000 */
[----:B-1----:R-:W2:Y:S04]  /*ab10*/  LDL R172, [R1+0x38] ;  /* 0x0000380001ac7983 */ /* 0x002ea80000100800 */
[----:B------:R-:W1:Y:S02]  /*ab20*/  S2R R223, SR_TID.X ;  /* 0x0000000000df7919 */ /* 0x000e640000002100 */
[----:B-1----:R-:W-:-:S02]  /*ab30*/  LOP3.LUT R224, R223, 0x7f, RZ, 0xc0, !PT ;  /* 0x0000007fdfe07812 */ /* 0x002fc400078ec0ff */
[----:B------:R-:W-:Y:S02]  /*ab40*/  LOP3.LUT R223, R223, 0x1c, RZ, 0xc0, !PT ;  /* 0x0000001cdfdf7812 */ /* 0x000fe400078ec0ff */
[----:B------:R-:W-:Y:S02]  /*ab50*/  SHF.R.U32.HI R174, RZ, 0x3, R224 ;  /* 0x00000003ffae7819 */ /* 0x000fe400000116e0 */
[----:B------:R-:W-:Y:S02]  /*ab60*/  SHF.L.U32 R173, R223, 0x2, RZ ;  /* 0x00000002dfad7819 */ /* 0x000fe400000006ff */
[----:B------:R-:W-:-:S05]  /*ab70*/  LOP3.LUT R174, R174, 0xc, RZ, 0xc0, !PT ;  /* 0x0000000caeae7812 */ /* 0x000fca00078ec0ff */
[----:B------:R-:W-:-:S05]  /*ab80*/  IMAD.IADD R173, R173, 0x1, R174 ;  /* 0x00000001adad7824 */ /* 0x000fca00078e02ae */
[----:B------:R1:W-:Y:S04]  /*ab90*/  STS [R173], R145 ;  /* 0x00000091ad007388 */ /* 0x0003e80000000800 */
[----:B--2---:R1:W-:Y:S02]  /*aba0*/  STS [R172], R150 ;  /* 0x00000096ac007388 */ /* 0x0043e40000000800 */
.L_x_2:
[----:B-1----:R-:W-:Y:S05]  /*abb0*/  BSYNC B0 ;  /* 0x0000000000007941 */ /* 0x002fea0003800000 */
.L_x_1:
[----:B------:R-:W-:Y:S01]  /*abc0*/  BSSY B0, `(.L_x_3) ;  /* 0x0000017000007945 */ /* 0x000fe20003800000 */
[----:B------:R-:W-:Y:S01]  /*abd0*/  BSSY B1, `(.L_x_4) ;  /* 0x0000013000017945 */ /* 0x000fe20003800000 */
[----:B0-----:R-:W-:Y:S02]  /*abe0*/  FMNMX R35, R159, R35, !PT ;  /* 0x000000239f237209 */ /* 0x001fe40007800000 */
[----:B------:R-:W-:Y:S01]  /*abf0*/  FMNMX R13, R158, R13, !PT ;  /* 0x0000000d9e0d7209 */ /* 0x000fe20007800000 */
[----:B------:R-:W-:Y:S05]  /*ac00*/  @P0 BRA `(.L_x_5) ;  /* 0x0000005000000947 */ /* 0x000fea0003800000 */
[----:B------:R-:W2:Y:S04]  /*ac10*/  LDL R47, [R1+0x34] ;  /* 0x00003400012f7983 */ /* 0x000ea80000100800 */
[----:B--2---:R0:W-:Y:S01]  /*ac20*/  STS [R47], R146 ;  /* 0x000000922f007388 */ /* 0x0041e20000000800 */
[----:B------:R-:W-:Y:S05]  /*ac30*/  @P0 BRA `(.L_x_6) ;  /* 0x0000005000000947 */ /* 0x000fea0003800000 */
[----:B0-----:R-:W2:Y:S04]  /*ac40*/  LDL R47, [R1+0x30] ;  /* 0x00003000012f7983 */ /* 0x001ea80000100800 */
[----:B--2---:R0:W-:Y:S02]  /*ac50*/  STS [R47], R147 ;  /* 0x000000932f007388 */ /* 0x0041e40000000800 */
.L_x_5:
[----:B------:R-:W-:Y:S05]  /*ac60*/  @P0 BRA `(.L_x_7) ;  /* 0x0000005000000947 */ /* 0x000fea0003800000 */
[----:B0-----:R-:W2:Y:S04]  /*ac70*/  LDL R47, [R1+0x2c] ;  /* 0x00002c00012f7983 */ /* 0x001ea80000100800 */
[----:B--2---:R0:W-:Y:S02]  /*ac80*/  STS [R47], R148 ;  /* 0x000000942f007388 */ /* 0x0041e40000000800 */
.L_x_6:
[----:B------:R-:W-:Y:S05]  /*ac90*/  @P0 BRA `(.L_x_8) ;  /* 0x0000006000000947 */ /* 0x000fea0003800000 */
[----:B0-----:R-:W2:Y:S04]  /*aca0*/  LDL R47, [R1+0x28] ;  /* 0x00002800012f7983 */ /* 0x001ea80000100800 */
[----:B--2---:R0:W-:Y:S02]  /*acb0*/  STS [R47], R149 ;  /* 0x000000952f007388 */ /* 0x0041e40000000800 */
.L_x_7:
[----:B------:R-:W-:Y:S01]  /*acc0*/  @P0 BREAK B1 ;  /* 0x0000000000010942 */ /* 0x000fe20003800000 */
[----:B------:R-:W-:Y:S05]  /*acd0*/  @P0 BRA `(.L_x_9) ;  /* 0x0000005000000947 */ /* 0x000fea0003800000 */
[----:B0-----:R-:W2:Y:S04]  /*ace0*/  LDL R47, [R1+0x24] ;  /* 0x00002400012f7983 */ /* 0x001ea80000100800 */
[----:B--2---:R0:W-:Y:S02]  /*acf0*/  STS [R47], R35 ;  /* 0x000000232f007388 */ /* 0x0041e40000000800 */
.L_x_8:
[----:B------:R-:W-:Y:S05]  /*ad00*/  BSYNC B1 ;  /* 0x0000000000017941 */ /* 0x000fea0003800000 */
.L_x_4:
[----:B0-----:R-:W2:Y:S04]  /*ad10*/  LDL R35, [R1+0x20] ;  /* 0x0000200001237983 */ /* 0x001ea80000100800 */
[----:B--2---:R0:W-:Y:S02]  /*ad20*/  @!P0 STS [R35], R13 ;  /* 0x0000000d23008388 */ /* 0x0041e40000000800 */
.L_x_9:
[----:B------:R-:W-:Y:S05]  /*ad30*/  BSYNC B0 ;  /* 0x0000000000007941 */ /* 0x000fea0003800000 */
.L_x_3:
[----:B------:R-:W-:Y:S01]  /*ad40*/  WARPSYNC 0xffffffff ;  /* 0xffffffff00007948 */ /* 0x000fe20003800000 */
[----:B------:R-:W1:Y:S01]  /*ad50*/  S2R R164, SR_TID.X ;  /* 0x0000000000a47919 */ /* 0x000e620000002100 */
[----:B------:R-:W-:Y:S03]  /*ad60*/  BSSY B0, `(.L_x_10) ;  /* 0x0000158000007945 */ /* 0x000fe60003800000 */
[----:B------:R-:W-:Y:S06]  /*ad70*/  BAR.SYNC.DEFER_BLOCKING 0x0 ;  /* 0x0000000000007b1d */ /* 0x000fec0000010000 */
[----:B------:R-:W2:Y:S04]  /*ad80*/  S2R R114, SR_TID.X ;  /* 0x0000000000727919 */ /* 0x000ea80000002100 */
[----:B------:R-:W3:Y:S01]  /*ad90*/  S2R R158, SR_TID.X ;  /* 0x00000000009e7919 */ /* 0x000ee20000002100 */
[----:B-1----:R-:W-:-:S02]  /*ada0*/  LOP3.LUT R172, R164, 0x7f, RZ, 0xc0, !PT ;  /* 0x0000007fa4ac7812 */ /* 0x002fc400078ec0ff */
[----:B------:R-:W-:Y:S02]  /*adb0*/  LOP3.LUT R206, R164, 0x1c, RZ, 0xc0, !PT ;  /* 0x0000001ca4ce7812 */ /* 0x000fe400078ec0ff */
[----:B------:R-:W-:Y:S01]  /*adc0*/  SHF.R.U32.HI R241, RZ, 0x2, R164 ;  /* 0x00000002fff17819 */ /* 0x000fe200000116a4 */
[----:B0-----:R-:W0:Y:S03]  /*add0*/  LDS R47, [R172.X4] ;  /* 0x00000000ac2f7984 */ /* 0x001e260000004800 */
[----:B------:R-:W-:Y:S01]  /*ade0*/  SGXT.U32 R241, R241, 0x3 ;  /* 0x00000003f1f1781a */ /* 0x000fe20000000000 */
[----:B------:R-:W1:Y:S01]  /*adf0*/  LDS R13, [R172.X4+0x200] ;  /* 0x00020000ac0d7984 */ /* 0x000e620000004800 */
[----:B--2---:R-:W-:Y:S02]  /*ae00*/  SHF.R.U32.HI R114, RZ, 0x2, R114 ;  /* 0x00000002ff727819 */ /* 0x004fe40000011672 */
[----:B------:R-:W-:-:S02]  /*ae10*/  LOP3.LUT R241, R241, 0x8, RZ, 0xfc, !PT ;  /* 0x00000008f1f17812 */ /* 0x000fc400078efcff */
[----:B------:R-:W-:-:S04]  /*ae20*/  SGXT.U32 R114, R114, 0x3 ;  /* 0x000000037272781a */ /* 0x000fc80000000000 */
[----:B------:R-:W-:Y:S01]  /*ae30*/  LOP3.LUT R114, R114, 0x10, RZ, 0xfc, !PT ;  /* 0x0000001072727812 */ /* 0x000fe200078efcff */
[----:B0-----:R-:W0:Y:S04]  /*ae40*/  SHFL.BFLY PT, R113, R47, 0x2, 0x1f ;  /* 0x0c401f002f717f89 */ /* 0x001e2800000e0000 */
[----:B-1----:R-:W1:Y:S01]  /*ae50*/  SHFL.BFLY PT, R35, R13, 0x2, 0x1f ;  /* 0x0c401f000d237f89 */ /* 0x002e6200000e0000 */
[----:B0-----:R-:W-:Y:S02]  /*ae60*/  FMNMX R113, R47, R113, !PT ;  /* 0x000000712f717209 */ /* 0x001fe40007800000 */
[----:B-1----:R-:W-:-:S03]  /*ae70*/  FMNMX R35, R13, R35, !PT ;  /* 0x000000230d237209 */ /* 0x002fc60007800000 */
[----:B------:R-:W0:Y:S04]  /*ae80*/  SHFL.BFLY PT, R47, R113, 0x1, 0x1f ;  /* 0x0c201f00712f7f89 */ /* 0x000e2800000e0000 */
[----:B------:R-:W1:Y:S01]  /*ae90*/  SHFL.BFLY PT, R13, R35, 0x1, 0x1f ;  /* 0x0c201f00230d7f89 */ /* 0x000e6200000e0000 */
[----:B0-----:R-:W-:Y:S02]  /*aea0*/  FMNMX R47, R113, R47, !PT ;  /* 0x0000002f712f7209 */ /* 0x001fe40007800000 */
[----:B-1----:R-:W-:-:S03]  /*aeb0*/  FMNMX R13, R35, R13, !PT ;  /* 0x0000000d230d7209 */ /* 0x002fc60007800000 */
[----:B------:R-:W-:Y:S04]  /*aec0*/  @!P0 STS [R172.X4], R47 ;  /* 0x0000002fac008388 */ /* 0x000fe80000004800 */
[----:B------:R-:W-:Y:S04]  /*aed0*/  @!P0 STS [R172.X4+0x200], R13 ;  /* 0x0002000dac008388 */ /* 0x000fe80000004800 */
[----:B------:R-:W-:Y:S06]  /*aee0*/  BAR.SYNC.DEFER_BLOCKING 0x0 ;  /* 0x0000000000007b1d */ /* 0x000fec0000010000 */
[----:B------:R-:W0:Y:S04]  /*aef0*/  LDS R13, [R206.X4] ;  /* 0x00000000ce0d7984 */ /* 0x000e280000004800 */
[----:B------:R-:W1:Y:S01]  /*af00*/  LDS R35, [R241.X16] ;  /* 0x00000000f1237984 */ /* 0x000e62000000c800 */
[----:B0-----:R-:W-:-:S05]  /*af10*/  FMNMX R13, R13, R194, !PT ;  /* 0x000000c20d0d7209 */ /* 0x001fca0007800000 */
[--C-:B------:R-:W-:Y:S02]  /*af20*/  FADD R14, R14, -R13.reuse ;  /* 0x8000000d0e0e7221 */ /* 0x100fe40000000000 */
[--C-:B------:R-:W-:Y:S02]  /*af30*/  FADD R143, R143, -R13.reuse ;  /* 0x8000000d8f8f7221 */ /* 0x100fe40000000000 */
[----:B------:R-:W-:Y:S02]  /*af40*/  FMUL R14, R14, 1.4426950216293334961 ;  /* 0x3fb8aa3b0e0e7820 */ /* 0x000fe40000400000 */
[----:B------:R-:W-:Y:S02]  /*af50*/  FADD R150, R22, -R13 ;  /* 0x8000000d16967221 */ /* 0x000fe40000000000 */
[----:B------:R1:W-:Y:S01]  /*af60*/  MUFU.EX2 R205, R14 ;  /* 0x0000000e00cd7308 */ /* 0x0003e20000000800 */
[----:B------:R-:W-:Y:S02]  /*af70*/  FMUL R22, R143, 1.4426950216293334961 ;  /* 0x3fb8aa3b8f167820 */ /* 0x000fe40000400000 */
[----:B------:R-:W-:-:S02]  /*af80*/  FMUL R150, R150, 1.4426950216293334961 ;  /* 0x3fb8aa3b96967820 */ /* 0x000fc40000400000 */
[--C-:B------:R-:W-:Y:S02]  /*af90*/  FADD R147, R135, -R13.reuse ;  /* 0x8000000d87937221 */ /* 0x100fe40000000000 */
[--C-:B------:R-:W-:Y:S01]  /*afa0*/  FADD R131, R131, -R13.reuse ;  /* 0x8000000d83837221 */ /* 0x100fe20000000000 */
[----:B------:R-:W-:Y:S01]  /*afb0*/  MUFU.EX2 R22, R22 ;  /* 0x0000001600167308 */ /* 0x000fe20000000800 */
[----:B-1----:R-:W-:Y:S01]  /*afc0*/  FMNMX R14, R35, R192, !PT ;  /* 0x000000c0230e7209 */ /* 0x002fe20007800000 */
[--C-:B------:R-:W-:Y:S01]  /*afd0*/  FADD R134, R134, -R13.reuse ;  /* 0x8000000d86867221 */ /* 0x100fe20000000000 */
[----:B------:R0:W1:Y:S01]  /*afe0*/  LDS R35, [R114.X16] ;  /* 0x0000000072237984 */ /* 0x000062000000c800 */
[----:B------:R-:W-:Y:S02]  /*aff0*/  FADD R128, R128, -R13 ;  /* 0x8000000d80807221 */ /* 0x000fe40000000000 */
[--C-:B------:R-:W-:Y:S02]  /*b000*/  FADD R15, R15, -R14.reuse ;  /* 0x8000000e0f0f7221 */ /* 0x100fe40000000000 */
[--C-:B------:R-:W-:Y:S01]  /*b010*/  FADD R126, R126, -R14.reuse ;  /* 0x8000000e7e7e7221 */ /* 0x100fe20000000000 */
[----:B------:R-:W-:Y:S01]  /*b020*/  MUFU.EX2 R150, R150 ;  /* 0x0000009600967308 */ /* 0x000fe20000000800 */
[----:B------:R-:W-:Y:S01]  /*b030*/  FMUL R15, R15, 1.4426950216293334961 ;  /* 0x3fb8aa3b0f0f7820 */ /* 0x000fe20000400000 */
[----:B0-----:R-:W0:Y:S01]  /*b040*/  S2R R114, SR_TID.X ;  /* 0x0000000000727919 */ /* 0x001e220000002100 */
[----:B------:R-:W-:-:S02]  /*b050*/  FADD R142, R142, -R14 ;  /* 0x8000000e8e8e7221 */ /* 0x000fc40000000000 */
[----:B------:R-:W-:Y:S02]  /*b060*/  FMUL R126, R126, 1.4426950216293334961 ;  /* 0x3fb8aa3b7e7e7820 */ /* 0x000fe40000400000 */
[----:B------:R-:W-:Y:S01]  /*b070*/  FMUL R142, R142, 1.4426950216293334961 ;  /* 0x3fb8aa3b8e8e7820 */ /* 0x000fe20000400000 */
[----:B------:R-:W-:Y:S01]  /*b080*/  MUFU.EX2 R201, R15 ;  /* 0x0000000f00c97308 */ /* 0x000fe20000000800 */
[--C-:B------:R-:W-:Y:S02]  /*b090*/  FADD R146, R37, -R14.reuse ;  /* 0x8000000e25927221 */ /* 0x100fe40000000000 */
[----:B------:R-:W-:Y:S02]  /*b0a0*/  FADD R116, R116, -R14 ;  /* 0x8000000e74747221 */ /* 0x000fe40000000000 */
[----:B------:R-:W-:Y:S02]  /*b0b0*/  FMUL R131, R131, 1.4426950216293334961 ;  /* 0x3fb8aa3b83837820 */ /* 0x000fe40000400000 */
[----:B------:R-:W-:Y:S01]  /*b0c0*/  FMUL R116, R116, 1.4426950216293334961 ;  /* 0x3fb8aa3b74747820 */ /* 0x000fe20000400000 */
[----:B------:R3:W-:Y:S01]  /*b0d0*/  MUFU.EX2 R199, R126 ;  /* 0x0000007e00c77308 */ /* 0x0007e20000000800 */
[----:B------:R-:W-:-:S02]  /*b0e0*/  FMUL R134, R134, 1.4426950216293334961 ;  /* 0x3fb8aa3b86867820 */ /* 0x000fc40000400000 */
[----:B------:R-:W-:Y:S02]  /*b0f0*/  FMUL R128, R128, 1.4426950216293334961 ;  /* 0x3fb8aa3b80807820 */ /* 0x000fe40000400000 */
[--C-:B------:R-:W-:Y:S02]  /*b100*/  FADD R129, R129, -R14.reuse ;  /* 0x8000000e81817221 */ /* 0x100fe40000000000 */
[----:B------:R-:W-:Y:S01]  /*b110*/  FADD R38, R38, -R14 ;  /* 0x8000000e26267221 */ /* 0x000fe20000000000 */
[----:B------:R-:W-:Y:S01]  /*b120*/  MUFU.EX2 R149, R142 ;  /* 0x0000008e00957308 */ /* 0x000fe20000000800 */
[----:B---3--:R-:W-:Y:S01]  /*b130*/  SHF.R.U32.HI R126, RZ, 0x2, R158 ;  /* 0x00000002ff7e7819 */ /* 0x008fe2000001169e */
[----:B------:R-:W-:Y:S01]  /*b140*/  FMUL R129, R129, 1.4426950216293334961 ;  /* 0x3fb8aa3b81817820 */ /* 0x000fe20000400000 */
[----:B0-----:R-:W-:Y:S01]  /*b150*/  SHF.R.U32.HI R114, RZ, 0x2, R114 ;  /* 0x00000002ff727819 */ /* 0x001fe20000011672 */
[----:B------:R-:W-:Y:S01]  /*b160*/  FMUL R38, R38, 1.4426950216293334961 ;  /* 0x3fb8aa3b26267820 */ /* 0x000fe20000400000 */
[----:B------:R-:W-:Y:S01]  /*b170*/  SGXT.U32 R126, R126, 0x3 ;  /* 0x000000037e7e781a */ /* 0x000fe20000000000 */
[----:B------:R-:W-:Y:S01]  /*b180*/  FMUL R147, R147, 1.4426950216293334961 ;  /* 0x3fb8aa3b93937820 */ /* 0x000fe20000400000 */
[----:B------:R-:W-:Y:S01]  /*b190*/  SGXT.U32 R114, R114, 0x3 ;  /* 0x000000037272781a */ /* 0x000fe20000000000 */
[----:B------:R-:W0:Y:S01]  /*b1a0*/  MUFU.EX2 R117, R116 ;  /* 0x0000007400757308 */ /* 0x000e220000000800 */
[----:B------:R-:W-:Y:S01]  /*b1b0*/  LOP3.LUT R126, R126, 0x28, RZ, 0xfc, !PT ;  /* 0x000000287e7e7812 */ /* 0x000fe200078efcff */
[----:B------:R-:W-:Y:S01]  /*b1c0*/  FADD R169, R169, -R13 ;  /* 0x8000000da9a97221 */ /* 0x000fe20000000000 */
[----:B------:R-:W-:Y:S01]  /*b1d0*/  LOP3.LUT R114, R114, 0x18, RZ, 0xfc, !PT ;  /* 0x0000001872727812 */ /* 0x000fe200078efcff */
[----:B------:R-:W-:Y:S01]  /*b1e0*/  FMUL R146, R146, 1.4426950216293334961 ;  /* 0x3fb8aa3b92927820 */ /* 0x000fe20000400000 */
[----:B-1----:R-:W-:Y:S01]  /*b1f0*/  FMNMX R15, R35, R196, !PT ;  /* 0x000000c4230f7209 */ /* 0x002fe20007800000 */
[----:B------:R-:W-:-:S02]  /*b200*/  FADD R112, R112, -R14 ;  /* 0x8000000e70707221 */ /* 0x000fc40000000000 */
[----:B------:R1:W2:Y:S01]  /*b210*/  LDS R47, [R114.X16] ;  /* 0x00000000722f7984 */ /* 0x0002a2000000c800 */
[----:B------:R-:W-:Y:S01]  /*b220*/  MUFU.EX2 R173, R131 ;  /* 0x0000008300ad7308 */ /* 0x000fe20000000800 */
[--C-:B------:R-:W-:Y:S02]  /*b230*/  FADD R16, R16, -R15.reuse ;  /* 0x8000000f10107221 */ /* 0x100fe40000000000 */
[--C-:B------:R-:W-:Y:S02]  /*b240*/  FADD R125, R125, -R15.reuse ;  /* 0x8000000f7d7d7221 */ /* 0x100fe40000000000 */
[----:B------:R-:W-:Y:S01]  /*b250*/  FMUL R16, R16, 1.4426950216293334961 ;  /* 0x3fb8aa3b10107820 */ /* 0x000fe20000400000 */
[----:B-1----:R-:W1:Y:S01]  /*b260*/  S2R R114, SR_TID.X ;  /* 0x0000000000727919 */ /* 0x002e620000002100 */
[----:B------:R-:W-:Y:S02]  /*b270*/  FMUL R113, R125, 1.4426950216293334961 ;  /* 0x3fb8aa3b7d717820 */ /* 0x000fe40000400000 */
[----:B------:R2:W-:Y:S01]  /*b280*/  MUFU.EX2 R143, R16 ;  /* 0x00000010008f7308 */ /* 0x0005e20000000800 */
[----:B------:R-:W-:Y:S01]  /*b290*/  SHF.R.U32.HI R125, RZ, 0x2, R158 ;  /* 0x00000002ff7d7819 */ /* 0x000fe2000001169e */
[----:B------:R-:W-:-:S02]  /*b2a0*/  FADD R139, R139, -R15 ;  /* 0x8000000f8b8b7221 */ /* 0x000fc40000000000 */
[--C-:B------:R-:W-:Y:S01]  /*b2b0*/  FADD R141, R141, -R15.reuse ;  /* 0x8000000f8d8d7221 */ /* 0x100fe20000000000 */
[----:B------:R-:W-:Y:S01]  /*b2c0*/  SGXT.U32 R125, R125, 0x3 ;  /* 0x000000037d7d781a */ /* 0x000fe20000000000 */
[----:B------:R-:W-:Y:S02]  /*b2d0*/  FMUL R37, R139, 1.4426950216293334961 ;  /* 0x3fb8aa3b8b257820 */ /* 0x000fe40000400000 */
[--C-:B------:R-:W-:Y:S01]  /*b2e0*/  FADD R139, R137, -R15.reuse ;  /* 0x8000000f898b7221 */ /* 0x100fe20000000000 */
[----:B------:R-:W-:Y:S01]  /*b2f0*/  LOP3.LUT R125, R125, 0x30, RZ, 0xfc, !PT ;  /* 0x000000307d7d7812 */ /* 0x000fe200078efcff */
[----:B------:R-:W-:Y:S01]  /*b300*/  FMUL R141, R141, 1.4426950216293334961 ;  /* 0x3fb8aa3b8d8d7820 */ /* 0x000fe20000400000 */
[----:B------:R-:W-:Y:S01]  /*b310*/  MUFU.EX2 R203, R128 ;  /* 0x0000008000cb7308 */ /* 0x000fe20000000800 */
[--C-:B------:R-:W-:Y:S02]  /*b320*/  FADD R130, R130, -R15.reuse ;  /* 0x8000000f82827221 */ /* 0x100fe40000000000 */
[----:B------:R-:W-:-:S02]  /*b330*/  FADD R133, R133, -R15 ;  /* 0x8000000f85857221 */ /* 0x000fc40000000000 */
[----:B------:R-:W-:Y:S02]  /*b340*/  FMUL R130, R130, 1.4426950216293334961 ;  /* 0x3fb8aa3b82827820 */ /* 0x000fe40000400000 */
[----:B------:R-:W-:Y:S01]  /*b350*/  FMUL R35, R133, 1.4426950216293334961 ;  /* 0x3fb8aa3b85237820 */ /* 0x000fe20000400000 */
[----:B------:R-:W-:Y:S01]  /*b360*/  MUFU.EX2 R145, R141 ;  /* 0x0000008d00917308 */ /* 0x000fe20000000800 */
[----:B------:R-:W-:Y:S01]  /*b370*/  FMUL R139, R139, 1.4426950216293334961 ;  /* 0x3fb8aa3b8b8b7820 */ /* 0x000fe20000400000 */
[----:B-1----:R-:W-:Y:S01]  /*b380*/  SHF.R.U32.HI R114, RZ, 0x2, R114 ;  /* 0x00000002ff727819 */ /* 0x002fe20000011672 */
[----:B------:R-:W-:-:S03]  /*b390*/  FMUL R115, R169, 1.4426950216293334961 ;  /* 0x3fb8aa3ba9737820 */ /* 0x000fc60000400000 */
[----:B------:R-:W-:Y:S02]  /*b3a0*/  SGXT.U32 R114, R114, 0x3 ;  /* 0x000000037272781a */ /* 0x000fe40000000000 */
[----:B------:R-:W1:Y:S02]  /*b3b0*/  MUFU.EX2 R37, R37 ;  /* 0x0000002500257308 */ /* 0x000e640000000800 */
[----:B------:R-:W-:Y:S02]  /*b3c0*/  LOP3.LUT R114, R114, 0x20, RZ, 0xfc, !PT ;  /* 0x0000002072727812 */ /* 0x000fe400078efcff */
[----:B--2---:R-:W-:Y:S01]  /*b3d0*/  FMNMX R16, R47, R198, !PT ;  /* 0x000000c62f107209 */ /* 0x004fe20007800000 */
[----:B------:R-:W-:Y:S02]  /*b3e0*/  FADD R47, R45, -R15 ;  /* 0x8000000f2d2f7221 */ /* 0x000fe40000000000 */
[----:B------:R2:W3:Y:S01]  /*b3f0*/  LDS R45, [R114.X16] ;  /* 0x00000000722d7984 */ /* 0x0004e2000000c800 */
[----:B------:R-:W-:Y:S01]  /*b400*/  MUFU.EX2 R167, R134 ;  /* 0x0000008600a77308 */ /* 0x000fe20000000800 */
[----:B------:R-:W-:-:S02]  /*b410*/  FADD R17, R17, -R16 ;  /* 0x8000001011117221 */ /* 0x000fc40000000000 */
[--C-:B------:R-:W-:Y:S02]  /*b420*/  FADD R140, R140, -R16.reuse ;  /* 0x800000108c8c7221 */ /* 0x100fe40000000000 */
[----:B------:R-:W-:Y:S02]  /*b430*/  FMUL R17, R17, 1.4426950216293334961 ;  /* 0x3fb8aa3b11117820 */ /* 0x000fe40000400000 */
[--C-:B------:R-:W-:Y:S01]  /*b440*/  FADD R124, R124, -R16.reuse ;  /* 0x800000107c7c7221 */ /* 0x100fe20000000000 */
[----:B------:R-:W4:Y:S01]  /*b450*/  MUFU.EX2 R113, R113 ;  /* 0x0000007100717308 */ /* 0x000f220000000800 */
[----:B------:R-:W-:Y:S02]  /*b460*/  FMUL R140, R140, 1.4426950216293334961 ;  /* 0x3fb8aa3b8c8c7820 */ /* 0x000fe40000400000 */
[----:B------:R-:W-:Y:S02]  /*b470*/  FMUL R124, R124, 1.4426950216293334961 ;  /* 0x3fb8aa3b7c7c7820 */ /* 0x000fe40000400000 */
[----:B------:R-:W-:-:S02]  /*b480*/  FADD R138, R138, -R16 ;  /* 0x800000108a8a7221 */ /* 0x000fc40000000000 */
[----:B------:R-:W-:Y:S01]  /*b490*/  FMUL R47, R47, 1.4426950216293334961 ;  /* 0x3fb8aa3b2f2f7820 */ /* 0x000fe20000400000 */
[----:B------:R5:W-:Y:S01]  /*b4a0*/  MUFU.EX2 R142, R17 ;  /* 0x00000011008e7308 */ /* 0x000be20000000800 */
[----:B--2---:R-:W-:Y:S02]  /*b4b0*/  FMUL R114, R138, 1.4426950216293334961 ;  /* 0x3fb8aa3b8a727820 */ /* 0x004fe40000400000 */
[--C-:B------:R-:W-:Y:S02]  /*b4c0*/  FADD R138, R136, -R16.reuse ;  /* 0x80000010888a7221 */ /* 0x100fe40000000000 */
[--C-:B------:R-:W-:Y:S02]  /*b4d0*/  FADD R33, R33, -R16.reuse ;  /* 0x8000001021217221 */ /* 0x100fe40000000000 */
[--C-:B------:R-:W-:Y:S01]  /*b4e0*/  FADD R132, R132, -R16.reuse ;  /* 0x8000001084847221 */ /* 0x100fe20000000000 */
[----:B------:R-:W-:Y:S01]  /*b4f0*/  MUFU.EX2 R144, R140 ;  /* 0x0000008c00907308 */ /* 0x000fe20000000800 */
[----:B-----5:R-:W-:-:S02]  /*b500*/  FADD R17, R36, -R16 ;  /* 0x8000001024117221 */ /* 0x020fc40000000000 */
[----:B------:R-:W-:Y:S02]  /*b510*/  FMUL R33, R33, 1.4426950216293334961 ;  /* 0x3fb8aa3b21217820 */ /* 0x000fe40000400000 */
[----:B------:R-:W-:Y:S02]  /*b520*/  FMUL R17, R17, 1.4426950216293334961 ;  /* 0x3fb8aa3b11117820 */ /* 0x000fe40000400000 */
[----:B------:R-:W-:Y:S01]  /*b530*/  FMUL R138, R138, 1.4426950216293334961 ;  /* 0x3fb8aa3b8a8a7820 */ /* 0x000fe20000400000 */
[----:B------:R2:W-:Y:S08]  /*b540*/  MUFU.EX2 R36, R124 ;  /* 0x0000007c00247308 */ /* 0x0005f00000000800 */
[----:B------:R3:W-:Y:S01]  /*b550*/  MUFU.EX2 R140, R17 ;  /* 0x00000011008c7308 */ /* 0x0007e20000000800 */
[----:B--2---:R-:W2:Y:S07]  /*b560*/  LDS R124, [R126.X16] ;  /* 0x000000007e7c7984 */ /* 0x004eae000000c800 */
[----:B------:R-:W5:Y:S01]  /*b570*/  MUFU.EX2 R148, R129 ;  /* 0x0000008100947308 */ /* 0x000f620000000800 */
[----:B---3--:R-:W-:-:S05]  /*b580*/  FMNMX R17, R45, R212, !PT ;  /* 0x000000d42d117209 */ /* 0x008fca0007800000 */
[--C-:B------:R-:W-:Y:S02]  /*b590*/  FADD R45, R34, -R17.reuse ;  /* 0x80000011222d7221 */ /* 0x100fe40000000000 */
[--C-:B------:R-:W-:Y:S01]  /*b5a0*/  FADD R123, R123, -R17.reuse ;  /* 0x800000117b7b7221 */ /* 0x100fe20000000000 */
[----:B------:R-:W3:Y:S01]  /*b5b0*/  MUFU.EX2 R141, R130 ;  /* 0x00000082008d7308 */ /* 0x000ee20000000800 */
[----:B------:R-:W-:Y:S02]  /*b5c0*/  FMUL R45, R45, 1.4426950216293334961 ;  /* 0x3fb8aa3b2d2d7820 */ /* 0x000fe40000400000 */
[--C-:B------:R-:W-:Y:S02]  /*b5d0*/  FADD R18, R18, -R17.reuse ;  /* 0x8000001112127221 */ /* 0x100fe40000000000 */
[--C-:B------:R-:W-:Y:S02]  /*b5e0*/  FADD R131, R32, -R17.reuse ;  /* 0x8000001120837221 */ /* 0x100fe40000000000 */
[----:B------:R-:W-:Y:S01]  /*b5f0*/  FMUL R18, R18, 1.4426950216293334961 ;  /* 0x3fb8aa3b12127820 */ /* 0x000fe20000400000 */
[----:B------:R0:W-:Y:S01]  /*b600*/  MUFU.EX2 R137, R45 ;  /* 0x0000002d00897308 */ /* 0x0001e20000000800 */
[----:B------:R-:W-:-:S02]  /*b610*/  FADD R46, R46, -R17 ;  /* 0x800000112e2e7221 */ /* 0x000fc40000000000 */
[--C-:B------:R-:W-:Y:S02]  /*b620*/  FADD R127, R127, -R17.reuse ;  /* 0x800000117f7f7221 */ /* 0x100fe40000000000 */
[----:B------:R-:W-:Y:S02]  /*b630*/  FADD R31, R31, -R17 ;  /* 0x800000111f1f7221 */ /* 0x000fe40000000000 */
[----:B------:R-:W-:Y:S01]  /*b640*/  FMUL R127, R127, 1.4426950216293334961 ;  /* 0x3fb8aa3b7f7f7820 */ /* 0x000fe20000400000 */
[----:B------:R2:W-:Y:S01]  /*b650*/  MUFU.EX2 R135, R18 ;  /* 0x0000001200877308 */ /* 0x0005e20000000800 */
[----:B0-----:R-:W-:Y:S02]  /*b660*/  FMUL R45, R123, 1.4426950216293334961 ;  /* 0x3fb8aa3b7b2d7820 */ /* 0x001fe40000400000 */
[----:B------:R-:W0:Y:S01]  /*b670*/  LDS R123, [R125.X16] ;  /* 0x000000007d7b7984 */ /* 0x000e22000000c800 */
[----:B------:R-:W-:Y:S02]  /*b680*/  FMUL R31, R31, 1.4426950216293334961 ;  /* 0x3fb8aa3b1f1f7820 */ /* 0x000fe40000400000 */
[----:B------:R-:W-:-:S02]  /*b690*/  FMUL R131, R131, 1.4426950216293334961 ;  /* 0x3fb8aa3b83837820 */ /* 0x000fc40000400000 */
[----:B------:R1:W0:Y:S01]  /*b6a0*/  MUFU.EX2 R116, R38 ;  /* 0x0000002600747308 */ /* 0x0002220000000800 */
[----:B--2---:R-:W-:Y:S01]  /*b6b0*/  FMNMX R18, R124, R213, !PT ;  /* 0x000000d57c127209 */ /* 0x004fe20007800000 */
[----:B------:R-:W-:Y:S01]  /*b6c0*/  FADD R153, R153, -R17 ;  /* 0x8000001199997221 */ /* 0x000fe20000000000 */
[----:B------:R-:W-:-:S03]  /*b6d0*/  SHF.R.U32.HI R124, RZ, 0x2, R158 ;  /* 0x00000002ff7c7819 */ /* 0x000fc6000001169e */
[--C-:B------:R-:W-:Y:S01]  /*b6e0*/  FADD R19, R19, -R18.reuse ;  /* 0x8000001213137221 */ /* 0x100fe20000000000 */
[----:B------:R-:W-:Y:S01]  /*b6f0*/  SGXT.U32 R124, R124, 0x3 ;  /* 0x000000037c7c781a */ /* 0x000fe20000000000 */
[--C-:B------:R-:W-:Y:S01]  /*b700*/  FADD R32, R43, -R18.reuse ;  /* 0x800000122b207221 */ /* 0x100fe20000000000 */
[----:B------:R-:W2:Y:S01]  /*b710*/  MUFU.EX2 R35, R35 ;  /* 0x0000002300237308 */ /* 0x000ea20000000800 */
[----:B------:R-:W-:Y:S01]  /*b720*/  FMUL R19, R19, 1.4426950216293334961 ;  /* 0x3fb8aa3b13137820 */ /* 0x000fe20000400000 */
[----:B------:R-:W-:Y:S01]  /*b730*/  LOP3.LUT R124, R124, 0x38, RZ, 0xfc, !PT ;  /* 0x000000387c7c7812 */ /* 0x000fe200078efcff */
[--C-:B------:R-:W-:Y:S02]  /*b740*/  FADD R41, R41, -R18.reuse ;  /* 0x8000001229297221 */ /* 0x100fe40000000000 */
[----:B------:R-:W-:Y:S02]  /*b750*/  FMUL R32, R32, 1.4426950216293334961 ;  /* 0x3fb8aa3b20207820 */ /* 0x000fe40000400000 */
[----:B------:R-:W-:Y:S01]  /*b760*/  FMUL R41, R41, 1.4426950216293334961 ;  /* 0x3fb8aa3b29297820 */ /* 0x000fe20000400000 */
[----:B------:R-:W-:Y:S01]  /*b770*/  MUFU.EX2 R134, R19 ;  /* 0x0000001300867308 */ /* 0x000fe20000000800 */
[----:B------:R-:W-:-:S02]  /*b780*/  FADD R122, R122, -R18 ;  /* 0x800000127a7a7221 */ /* 0x000fc40000000000 */
[----:B-1----:R-:W-:Y:S02]  /*b790*/  FMUL R38, R112, 1.4426950216293334961 ;  /* 0x3fb8aa3b70267820 */ /* 0x002fe40000400000 */
[--C-:B------:R-:W-:Y:S02]  /*b7a0*/  FADD R44, R44, -R18.reuse ;  /* 0x800000122c2c7221 */ /* 0x100fe40000000000 */
[--C-:B------:R-:W-:Y:S01]  /*b7b0*/  FADD R30, R30, -R18.reuse ;  /* 0x800000121e1e7221 */ /* 0x100fe20000000000 */
[----:B------:R1:W-:Y:S01]  /*b7c0*/  MUFU.EX2 R136, R32 ;  /* 0x0000002000887308 */ /* 0x0003e20000000800 */
[----:B------:R-:W-:Y:S02]  /*b7d0*/  FMUL R44, R44, 1.4426950216293334961 ;  /* 0x3fb8aa3b2c2c7820 */ /* 0x000fe40000400000 */
[----:B------:R-:W-:Y:S02]  /*b7e0*/  FMUL R30, R30, 1.4426950216293334961 ;  /* 0x3fb8aa3b1e1e7820 */ /* 0x000fe40000400000 */
[----:B------:R-:W-:-:S02]  /*b7f0*/  FADD R119, R119, -R18 ;  /* 0x8000001277777221 */ /* 0x000fc40000000000 */
[----:B------:R-:W-:Y:S01]  /*b800*/  FADD R27, R27, -R18 ;  /* 0x800000121b1b7221 */ /* 0x000fe20000000000 */
[----:B------:R2:W-:Y:S01]  /*b810*/  MUFU.EX2 R130, R41 ;  /* 0x0000002900827308 */ /* 0x0005e20000000800 */
[----:B-1----:R-:W-:Y:S01]  /*b820*/  FMUL R32, R122, 1.4426950216293334961 ;  /* 0x3fb8aa3b7a207820 */ /* 0x002fe20000400000 */
[----:B0-----:R-:W-:Y:S01]  /*b830*/  FMNMX R19, R123, R214, !PT ;  /* 0x000000d67b137209 */ /* 0x001fe20007800000 */
[----:B------:R-:W-:Y:S01]  /*b840*/  FADD R122, R149, R117 ;  /* 0x00000075957a7221 */ /* 0x000fe20000000000 */
[----:B------:R-:W-:Y:S01]  /*b850*/  LDS R123, [R124.X16] ;  /* 0x000000007c7b7984 */ /* 0x000fe2000000c800 */
[----:B------:R-:W-:Y:S02]  /*b860*/  FMUL R27, R27, 1.4426950216293334961 ;  /* 0x3fb8aa3b1b1b7820 */ /* 0x000fe40000400000 */
[--C-:B------:R-:W-:Y:S01]  /*b870*/  FADD R125, R25, -R19.reuse ;  /* 0x80000013197d7221 */ /* 0x100fe20000000000 */
[----:B------:R-:W0:Y:S01]  /*b880*/  MUFU.EX2 R147, R147 ;  /* 0x0000009300937308 */ /* 0x000e220000000800 */
[----:B--2---:R-:W-:-:S02]  /*b890*/  FADD R41, R121, -R19 ;  /* 0x8000001379297221 */ /* 0x004fc40000000000 */
[----:B------:R-:W-:Y:S02]  /*b8a0*/  FADD R121, R150, R22 ;  /* 0x0000001696797221 */ /* 0x000fe40000000000 */
[----:B------:R-:W-:Y:S02]  /*b8b0*/  FADD R25, R145, R37 ;  /* 0x0000002591197221 */ /* 0x000fe40000000000 */
[----:B------:R-:W-:Y:S01]  /*b8c0*/  FADD R121, R205, R121 ;  /* 0x00000079cd797221 */ /* 0x000fe20000000000 */
[----:B------:R-:W1:Y:S01]  /*b8d0*/  MUFU.EX2 R146, R146 ;  /* 0x0000009200927308 */ /* 0x000e620000000800 */
[----:B------:R-:W-:Y:S02]  /*b8e0*/  FADD R122, R201, R122 ;  /* 0x0000007ac97a7221 */ /* 0x000fe40000000000 */
[----:B------:R-:W-:Y:S02]  /*b8f0*/  FADD R25, R143, R25 ;  /* 0x000000198f197221 */ /* 0x000fe40000000000 */
[----:B------:R-:W-:-:S02]  /*b900*/  FADD R121, R203, R121 ;  /* 0x00000079cb797221 */ /* 0x000fc40000000000 */
[----:B------:R-:W-:Y:S01]  /*b910*/  FADD R122, R199, R122 ;  /* 0x0000007ac77a7221 */ /* 0x000fe20000000000 */
[----:B------:R-:W2:Y:S01]  /*b920*/  MUFU.EX2 R139, R139 ;  /* 0x0000008b008b7308 */ /* 0x000ea20000000800 */
[----:B----4-:R-:W-:Y:S02]  /*b930*/  FADD R25, R113, R25 ;  /* 0x0000001971197221 */ /* 0x010fe40000000000 */
[----:B------:R-:W-:Y:S02]  /*b940*/  FADD R121, R173, R121 ;  /* 0x00000079ad797221 */ /* 0x000fe40000000000 */
[----:B-----5:R-:W-:Y:S02]  /*b950*/  FADD R122, R148, R122 ;  /* 0x0000007a947a7221 */ /* 0x020fe40000000000 */
[----:B---3--:R-:W-:Y:S01]  /*b960*/  FADD R25, R141, R25 ;  /* 0x000000198d197221 */ /* 0x008fe20000000000 */
[----:B------:R-:W3:Y:S01]  /*b970*/  MUFU.EX2 R115, R115 ;  /* 0x0000007300737308 */ /* 0x000ee20000000800 */
[----:B------:R-:W-:-:S02]  /*b980*/  FADD R121, R167, R121 ;  /* 0x00000079a7797221 */ /* 0x000fc40000000000 */
[----:B------:R-:W-:Y:S02]  /*b990*/  FADD R122, R116, R122 ;  /* 0x0000007a747a7221 */ /* 0x000fe40000000000 */
[----:B------:R-:W-:Y:S02]  /*b9a0*/  FADD R25, R35, R25 ;  /* 0x0000001923197221 */ /* 0x000fe40000000000 */
[----:B0-----:R-:W-:Y:S01]  /*b9b0*/  FADD R121, R147, R121 ;  /* 0x0000007993797221 */ /* 0x001fe20000000000 */
[----:B------:R-:W0:Y:S01]  /*b9c0*/  MUFU.EX2 R38, R38 ;  /* 0x0000002600267308 */ /* 0x000e220000000800 */
[----:B-1----:R-:W-:Y:S02]  /*b9d0*/  FADD R122, R146, R122 ;  /* 0x0000007a927a7221 */ /* 0x002fe40000000000 */
[----:B--2---:R-:W-:Y:S02]  /*b9e0*/  FADD R25, R139, R25 ;  /* 0x000000198b197221 */ /* 0x004fe40000000000 */
[----:B------:R-:W-:-:S02]  /*b9f0*/  FMUL R112, R132, 1.4426950216293334961 ;  /* 0x3fb8aa3b84707820 */ /* 0x000fc40000400000 */
[----:B------:R-:W-:Y:S01]  /*ba00*/  FADD R42, R42, -R19 ;  /* 0x800000132a2a7221 */ /* 0x000fe20000000000 */
[----:B------:R-:W1:Y:S01]  /*ba10*/  MUFU.EX2 R47, R47 ;  /* 0x0000002f002f7308 */ /* 0x000e620000000800 */
[----:B---3--:R-:W-:Y:S02]  /*ba20*/  FADD R121, R115, R121 ;  /* 0x0000007973797221 */ /* 0x008fe40000000000 */
[----:B------:R-:W-:Y:S02]  /*ba30*/  FADD R152, R152, -R19 ;  /* 0x8000001398987221 */ /* 0x000fe40000000000 */
[----:B------:R-:W-:Y:S01]  /*ba40*/  FMUL R41, R41, 1.4426950216293334961 ;  /* 0x3fb8aa3b29297820 */ /* 0x000fe20000400000 */
[----:B------:R-:W2:Y:S01]  /*ba50*/  SHFL.BFLY PT, R126, R121, 0x2, 0x1f ;  /* 0x0c401f00797e7f89 */ /* 0x000ea200000e0000 */
[----:B------:R-:W-:Y:S01]  /*ba60*/  FMUL R129, R152, 1.4426950216293334961 ;  /* 0x3fb8aa3b98817820 */ /* 0x000fe20000400000 */
[----:B------:R3:W-:Y:S01]  /*ba70*/  MUFU.EX2 R34, R33 ;  /* 0x0000002100227308 */ /* 0x0007e20000000800 */
[----:B0-----:R-:W-:-:S02]  /*ba80*/  FADD R122, R38, R122 ;  /* 0x0000007a267a7221 */ /* 0x001fc40000000000 */
[----:B------:R-:W-:Y:S02]  /*ba90*/  FMUL R125, R125, 1.4426950216293334961 ;  /* 0x3fb8aa3b7d7d7820 */ /* 0x000fe40000400000 */
[----:B------:R-:W-:Y:S01]  /*baa0*/  FMUL R153, R153, 1.4426950216293334961 ;  /* 0x3fb8aa3b99997820 */ /* 0x000fe20000400000 */
[----:B------:R-:W-:Y:S01]  /*bab0*/  SHFL.BFLY PT, R124, R122, 0x2, 0x1f ;  /* 0x0c401f007a7c7f89 */ /* 0x000fe200000e0000 */
[----:B-1----:R-:W-:Y:S01]  /*bac0*/  FADD R25, R47, R25 ;  /* 0x000000192f197221 */ /* 0x002fe20000000000 */
[----:B------:R-:W-:Y:S01]  /*bad0*/  MUFU.EX2 R133, R127 ;  /* 0x0000007f00857308 */ /* 0x000fe20000000800 */
[----:B---3--:R-:W-:-:S07]  /*bae0*/  FMUL R33, R46, 1.4426950216293334961 ;  /* 0x3fb8aa3b2e217820 */ /* 0x008fce0000400000 */
[----:B------:R-:W-:Y:S01]  /*baf0*/  MUFU.EX2 R46, R44 ;  /* 0x0000002c002e7308 */ /* 0x000fe20000000800 */
[----:B--2---:R-:W-:-:S07]  /*bb00*/  FADD R121, R121, R126 ;  /* 0x0000007e79797221 */ /* 0x004fce0000000000 */
[----:B------:R0:W-:Y:S08]  /*bb10*/  MUFU.EX2 R44, R30 ;  /* 0x0000001e002c7308 */ /* 0x0001f00000000800 */
[----:B------:R1:W-:Y:S01]  /*bb20*/  MUFU.EX2 R132, R27 ;  /* 0x0000001b00847308 */ /* 0x0003e20000000800 */
[----:B0-----:R-:W-:Y:S02]  /*bb30*/  FMUL R30, R119, 1.4426950216293334961 ;  /* 0x3fb8aa3b771e7820 */ /* 0x001fe40000400000 */
[----:B------:R-:W-:-:S04]  /*bb40*/  FADD R119, R29, -R19 ;  /* 0x800000131d777221 */ /* 0x000fc80000000000 */
[----:B------:R-:W-:Y:S01]  /*bb50*/  FMUL R119, R119, 1.4426950216293334961 ;  /* 0x3fb8aa3b77777820 */ /* 0x000fe20000400000 */
[----:B------:R-:W-:Y:S01]  /*bb60*/  MUFU.EX2 R114, R114 ;  /* 0x0000007200727308 */ /* 0x000fe20000000800 */
[----:B-1----:R-:W-:-:S04]  /*bb70*/  FADD R27, R151, -R19 ;  /* 0x80000013971b7221 */ /* 0x002fc80000000000 */
[----:B------:R-:W-:-:S03]  /*bb80*/  FMUL R27, R27, 1.4426950216293334961 ;  /* 0x3fb8aa3b1b1b7820 */ /* 0x000fc60000400000 */
[----:B------:R0:W-:Y:S08]  /*bb90*/  MUFU.EX2 R127, R119 ;  /* 0x00000077007f7308 */ /* 0x0001f00000000800 */
[----:B------:R1:W-:Y:S01]  /*bba0*/  MUFU.EX2 R29, R27 ;  /* 0x0000001b001d7308 */ /* 0x0003e20000000800 */
[----:B0-----:R-:W0:Y:S07]  /*bbb0*/  SHFL.BFLY PT, R119, R25, 0x2, 0x1f ;  /* 0x0c401f0019777f89 */ /* 0x001e2e00000e0000 */
[----:B------:R-:W-:Y:S01]  /*bbc0*/  MUFU.EX2 R33, R33 ;  /* 0x0000002100217308 */ /* 0x000fe20000000800 */
[----:B-1----:R-:W-:-:S02]  /*bbd0*/  FADD R27, R39, -R19 ;  /* 0x80000013271b7221 */ /* 0x002fc40000000000 */
[----:B------:R-:W-:Y:S01]  /*bbe0*/  FADD R39, R20, -R19 ;  /* 0x8000001314277221 */ /* 0x000fe20000000000 */
[----:B------:R-:W-:Y:S01]  /*bbf0*/  FMNMX R20, R123, R215, !PT ;  /* 0x000000d77b147209 */ /* 0x000fe20007800000 */
[----:B------:R-:W-:Y:S02]  /*bc00*/  FMUL R27, R27, 1.4426950216293334961 ;  /* 0x3fb8aa3b1b1b7820 */ /* 0x000fe40000400000 */
[----:B------:R-:W-:Y:S01]  /*bc10*/  FMUL R39, R39, 1.4426950216293334961 ;  /* 0x3fb8aa3b27277820 */ /* 0x000fe20000400000 */
[----:B------:R-:W1:Y:S01]  /*bc20*/  MUFU.EX2 R129, R129 ;  /* 0x0000008100817308 */ /* 0x000e620000000800 */
[--C-:B------:R-:W-:Y:S02]  /*bc30*/  FADD R28, R28, -R20.reuse ;  /* 0x800000141c1c7221 */ /* 0x100fe40000000000 */
[----:B------:R-:W-:Y:S02]  /*bc40*/  FADD R40, R40, -R20 ;  /* 0x8000001428287221 */ /* 0x000fe40000000000 */
[----:B------:R-:W-:-:S02]  /*bc50*/  FMUL R126, R28, 1.4426950216293334961 ;  /* 0x3fb8aa3b1c7e7820 */ /* 0x000fc40000400000 */
[--C-:B------:R-:W-:Y:S01]  /*bc60*/  FADD R28, R120, -R20.reuse ;  /* 0x80000014781c7221 */ /* 0x100fe20000000000 */
[----:B------:R2:W-:Y:S01]  /*bc70*/  MUFU.EX2 R123, R39 ;  /* 0x00000027007b7308 */ /* 0x0005e20000000800 */
[----:B0-----:R-:W-:Y:S02]  /*bc80*/  FADD R25, R25, R119 ;  /* 0x0000007719197221 */ /* 0x001fe40000000000 */
[----:B------:R-:W-:Y:S02]  /*bc90*/  FMUL R40, R40, 1.4426950216293334961 ;  /* 0x3fb8aa3b28287820 */ /* 0x000fe40000400000 */
[----:B------:R-:W-:Y:S01]  /*bca0*/  FMUL R28, R28, 1.4426950216293334961 ;  /* 0x3fb8aa3b1c1c7820 */ /* 0x000fe20000400000 */
[----:B------:R-:W-:Y:S01]  /*bcb0*/  SHFL.BFLY PT, R119, R25, 0x1, 0x1f ;  /* 0x0c201f0019777f89 */ /* 0x000fe200000e0000 */
[----:B------:R-:W-:Y:S01]  /*bcc0*/  FADD R24, R24, -R20 ;  /* 0x8000001418187221 */ /* 0x000fe20000000000 */
[----:B------:R-:W-:Y:S01]  /*bcd0*/  MUFU.EX2 R128, R40 ;  /* 0x0000002800807308 */ /* 0x000fe20000000800 */
[----:B--2---:R-:W-:-:S02]  /*bce0*/  FMUL R39, R42, 1.4426950216293334961 ;  /* 0x3fb8aa3b2a277820 */ /* 0x004fc40000400000 */
[----:B------:R-:W-:Y:S02]  /*bcf0*/  FADD R42, R23, -R20 ;  /* 0x80000014172a7221 */ /* 0x000fe40000000000 */
[----:B------:R-:W-:Y:S02]  /*bd00*/  FADD R23, R122, R124 ;  /* 0x0000007c7a177221 */ /* 0x000fe40000000000 */
[----:B------:R-:W-:Y:S01]  /*bd10*/  SHFL.BFLY PT, R122, R121, 0x1, 0x1f ;  /* 0x0c201f00797a7f89 */ /* 0x000fe200000e0000 */
[----:B------:R-:W-:Y:S01]  /*bd20*/  FMUL R42, R42, 1.4426950216293334961 ;  /* 0x3fb8aa3b2a2a7820 */ /* 0x000fe20000400000 */
[----:B------:R-:W-:Y:S01]  /*bd30*/  MUFU.EX2 R126, R126 ;  /* 0x0000007e007e7308 */ /* 0x000fe20000000800 */
[----:B------:R-:W-:Y:S01]  /*bd40*/  FADD R26, R26, -R20 ;  /* 0x800000141a1a7221 */ /* 0x000fe20000000000 */
[----:B------:R-:W0:Y:S01]  /*bd50*/  SHFL.BFLY PT, R120, R23, 0x1, 0x1f ;  /* 0x0c201f0017787f89 */ /* 0x000e2200000e0000 */
[----:B------:R-:W-:Y:S02]  /*bd60*/  FMUL R24, R24, 1.4426950216293334961 ;  /* 0x3fb8aa3b18187820 */ /* 0x000fe40000400000 */
[----:B------:R-:W-:-:S02]  /*bd70*/  FMUL R26, R26, 1.4426950216293334961 ;  /* 0x3fb8aa3b1a1a7820 */ /* 0x000fc40000400000 */
[----:B-1----:R-:W-:Y:S01]  /*bd80*/  FADD R151, R129, R29 ;  /* 0x0000001d81977221 */ /* 0x002fe20000000000 */
[----:B------:R-:W1:Y:S03]  /*bd90*/  MUFU.EX2 R42, R42 ;  /* 0x0000002a002a7308 */ /* 0x000e660000000800 */
[----:B------:R-:W-:-:S05]  /*bda0*/  FADD R151, R127, R151 ;  /* 0x000000977f977221 */ /* 0x000fca0000000000 */
[----:B------:R-:W2:Y:S08]  /*bdb0*/  MUFU.EX2 R45, R45 ;  /* 0x0000002d002d7308 */ /* 0x000eb00000000800 */
[----:B------:R-:W-:Y:S01]  /*bdc0*/  MUFU.EX2 R32, R32 ;  /* 0x0000002000207308 */ /* 0x000fe20000000800 */
[----:B-1----:R-:W-:Y:S02]  /*bdd0*/  FADD R152, R128, R42 ;  /* 0x0000002a80987221 */ /* 0x002fe40000000000 */
[----:B0-----:R-:W-:-:S02]  /*bde0*/  FADD R23, R23, R120 ;  /* 0x0000007817177221 */ /* 0x001fc40000000000 */
[----:B------:R-:W-:Y:S02]  /*bdf0*/  FADD R120, R137, R33 ;  /* 0x0000002189787221 */ /* 0x000fe40000000000 */
[----:B------:R-:W-:Y:S01]  /*be00*/  FADD R152, R126, R152 ;  /* 0x000000987e987221 */ /* 0x000fe20000000000 */
[----:B------:R-:W0:Y:S01]  /*be10*/  MUFU.EX2 R41, R41 ;  /* 0x0000002900297308 */ /* 0x000e220000000800 */
[----:B------:R-:W-:-:S04]  /*be20*/  FADD R120, R135, R120 ;  /* 0x0000007887787221 */ /* 0x000fc80000000000 */
[----:B--2---:R-:W-:-:S03]  /*be30*/  FADD R120, R45, R120 ;  /* 0x000000782d787221 */ /* 0x004fc60000000000 */
[----:B------:R-:W1:Y:S01]  /*be40*/  MUFU.EX2 R28, R28 ;  /* 0x0000001c001c7308 */ /* 0x000e620000000800 */
[----:B------:R-:W-:-:S07]  /*be50*/  FADD R120, R133, R120 ;  /* 0x0000007885787221 */ /* 0x000fce0000000000 */
[----:B------:R2:W3:Y:S01]  /*be60*/  MUFU.EX2 R124, R24 ;  /* 0x00000018007c7308 */ /* 0x0004e20000000800 */
[----:B0-----:R-:W-:-:S07]  /*be70*/  FADD R151, R41, R151 ;  /* 0x0000009729977221 */ /* 0x001fce0000000000 */
[----:B------:R-:W0:Y:S01]  /*be80*/  MUFU.EX2 R125, R125 ;  /* 0x0000007d007d7308 */ /* 0x000e220000000800 */
[----:B--2---:R-:W-:Y:S02]  /*be90*/  FADD R24, R21, -R20 ;  /* 0x8000001415187221 */ /* 0x004fe40000000000 */
[----:B------:R-:W-:Y:S02]  /*bea0*/  FADD R21, R121, R122 ;  /* 0x0000007a79157221 */ /* 0x000fe40000000000 */
[----:B------:R-:W-:Y:S02]  /*beb0*/  FMUL R24, R24, 1.4426950216293334961 ;  /* 0x3fb8aa3b18187820 */ /* 0x000fe40000400000 */
[----:B------:R-:W-:Y:S01]  /*bec0*/  FADD R121, R136, R46 ;  /* 0x0000002e88797221 */ /* 0x000fe20000000000 */
[----:B------:R2:W-:Y:S01]  /*bed0*/  MUFU.EX2 R40, R26 ;  /* 0x0000001a00287308 */ /* 0x0005e20000000800 */
[----:B-1----:R-:W-:Y:S02]  /*bee0*/  FADD R152, R28, R152 ;  /* 0x000000981c987221 */ /* 0x002fe40000000000 */
[----:B------:R-:W-:-:S02]  /*bef0*/  FADD R121, R134, R121 ;  /* 0x0000007986797221 */ /* 0x000fc40000000000 */
[----:B---3--:R-:W-:Y:S02]  /*bf00*/  FADD R152, R124, R152 ;  /* 0x000000987c987221 */ /* 0x008fe40000000000 */
[----:B------:R-:W-:Y:S01]  /*bf10*/  FADD R121, R32, R121 ;  /* 0x0000007920797221 */ /* 0x000fe20000000000 */
[----:B------:R-:W1:Y:S01]  /*bf20*/  MUFU.EX2 R112, R112 ;  /* 0x0000007000707308 */ /* 0x000e620000000800 */
[----:B--2---:R-:W-:Y:S02]  /*bf30*/  FADD R26, R118, -R20 ;  /* 0x80000014761a7221 */ /* 0x004fe40000000000 */
[----:B------:R-:W-:Y:S02]  /*bf40*/  FADD R118, R25, R119 ;  /* 0x0000007719767221 */ /* 0x000fe40000000000 */
[----:B------:R-:W-:Y:S02]  /*bf50*/  FADD R119, R144, R114 ;  /* 0x0000007290777221 */ /* 0x000fe40000000000 */
[----:B------:R-:W-:Y:S01]  /*bf60*/  FMUL R26, R26, 1.4426950216293334961 ;  /* 0x3fb8aa3b1a1a7820 */ /* 0x000fe20000400000 */
[----:B------:R-:W2:Y:S01]  /*bf70*/  MUFU.EX2 R31, R31 ;  /* 0x0000001f001f7308 */ /* 0x000ea20000000800 */
[----:B------:R-:W-:-:S02]  /*bf80*/  FADD R119, R142, R119 ;  /* 0x000000778e777221 */ /* 0x000fc40000000000 */
[----:B------:R-:W-:Y:S02]  /*bf90*/  FADD R121, R132, R121 ;  /* 0x0000007984797221 */ /* 0x000fe40000000000 */
[----:B------:R-:W-:Y:S02]  /*bfa0*/  FADD R119, R36, R119 ;  /* 0x0000007724777221 */ /* 0x000fe40000000000 */
[----:B0-----:R-:W-:Y:S01]  /*bfb0*/  FADD R151, R125, R151 ;  /* 0x000000977d977221 */ /* 0x001fe20000000000 */
[----:B------:R-:W0:Y:S01]  /*bfc0*/  MUFU.EX2 R27, R27 ;  /* 0x0000001b001b7308 */ /* 0x000e220000000800 */
[----:B------:R-:W-:Y:S02]  /*bfd0*/  FADD R119, R140, R119 ;  /* 0x000000778c777221 */ /* 0x000fe40000000000 */
[----:B------:R-:W-:Y:S02]  /*bfe0*/  FADD R121, R44, R121 ;  /* 0x000000792c797221 */ /* 0x000fe40000000000 */
[----:B-1----:R-:W-:-:S02]  /*bff0*/  FADD R119, R112, R119 ;  /* 0x0000007770777221 */ /* 0x002fc40000000000 */
[----:B------:R-:W-:Y:S01]  /*c000*/  FADD R152, R40, R152 ;  /* 0x0000009828987221 */ /* 0x000fe20000000000 */
[----:B------:R-:W1:Y:S01]  /*c010*/  MUFU.EX2 R138, R138 ;  /* 0x0000008a008a7308 */ /* 0x000e620000000800 */
[----:B--2---:R-:W-:Y:S02]  /*c020*/  FADD R120, R31, R120 ;  /* 0x000000781f787221 */ /* 0x004fe40000000000 */
[----:B------:R-:W-:-:S05]  /*c030*/  FADD R121, R130, R121 ;  /* 0x0000007982797221 */ /* 0x000fca0000000000 */
[----:B------:R-:W2:Y:S01]  /*c040*/  MUFU.EX2 R131, R131 ;  /* 0x0000008300837308 */ /* 0x000ea20000000800 */
[----:B0-----:R-:W-:-:S04]  /*c050*/  FADD R151, R27, R151 ;  /* 0x000000971b977221 */ /* 0x001fc80000000000 */
[----:B------:R-:W-:-:S03]  /*c060*/  FADD R151, R123, R151 ;  /* 0x000000977b977221 */ /* 0x000fc60000000000 */
[----:B------:R-:W0:Y:S01]  /*c070*/  MUFU.EX2 R122, R24 ;  /* 0x00000018007a7308 */ /* 0x000e220000000800 */
[----:B-1----:R-:W-:-:S04]  /*c080*/  FADD R119, R138, R119 ;  /* 0x000000778a777221 */ /* 0x002fc80000000000 */
[----:B------:R-:W-:-:S03]  /*c090*/  FADD R119, R34, R119 ;  /* 0x0000007722777221 */ /* 0x000fc60000000000 */
[----:B------:R-:W1:Y:S01]  /*c0a0*/  MUFU.EX2 R43, R153 ;  /* 0x00000099002b7308 */ /* 0x000e620000000800 */
[----:B--2---:R-:W-:Y:S01]  /*c0b0*/  FADD R120, R131, R120 ;  /* 0x0000007883787221 */ /* 0x004fe20000000000 */
[----:B------:R-:W2:Y:S06]  /*c0c0*/  SHFL.BFLY PT, R159, R119, 0x2, 0x1f ;  /* 0x0c401f00779f7f89 */ /* 0x000eac00000e0000 */
[----:B------:R-:W3:Y:S01]  /*c0d0*/  MUFU.EX2 R30, R30 ;  /* 0x0000001e001e7308 */ /* 0x000ee20000000800 */
[----:B0-----:R-:W-:-:S07]  /*c0e0*/  FADD R152, R122, R152 ;  /* 0x000000987a987221 */ /* 0x001fce0000000000 */
[----:B------:R-:W0:Y:S01]  /*c0f0*/  MUFU.EX2 R39, R39 ;  /* 0x0000002700277308 */ /* 0x000e220000000800 */
[----:B-1----:R-:W-:-:S05]  /*c100*/  FADD R120, R43, R120 ;  /* 0x000000782b787221 */ /* 0x002fca0000000000 */
[----:B------:R-:W1:Y:S02]  /*c110*/  SHFL.BFLY PT, R158, R120, 0x2, 0x1f ;  /* 0x0c401f00789e7f89 */ /* 0x000e6400000e0000 */
[----:B------:R-:W4:Y:S01]  /*c120*/  MUFU.EX2 R26, R26 ;  /* 0x0000001a001a7308 */ /* 0x000f220000000800 */
[----:B---3--:R-:W-:Y:S02]  /*c130*/  FADD R121, R30, R121 ;  /* 0x000000791e797221 */ /* 0x008fe40000000000 */
[----:B--2---:R-:W-:-:S03]  /*c140*/  FADD R119, R119, R159 ;  /* 0x0000009f77777221 */ /* 0x004fc60000000000 */
[----:B------:R-:W2:Y:S01]  /*c150*/  SHFL.BFLY PT, R153, R121, 0x2, 0x1f ;  /* 0x0c401f0079997f89 */ /* 0x000ea200000e0000 */
[----:B0-----:R-:W-:-:S05]  /*c160*/  FADD R151, R39, R151 ;  /* 0x0000009727977221 */ /* 0x001fca0000000000 */
[----:B------:R-:W0:Y:S01]  /*c170*/  SHFL.BFLY PT, R25, R151, 0x2, 0x1f ;  /* 0x0c401f0097197f89 */ /* 0x000e2200000e0000 */
[----:B----4-:R-:W-:-:S05]  /*c180*/  FADD R152, R26, R152 ;  /* 0x000000981a987221 */ /* 0x010fca0000000000 */
[----:B------:R-:W3:Y:S01]  /*c190*/  SHFL.BFLY PT, R24, R152, 0x2, 0x1f ;  /* 0x0c401f0098187f89 */ /* 0x000ee200000e0000 */
[----:B-1----:R-:W-:-:S03]  /*c1a0*/  FADD R120, R120, R158 ;  /* 0x0000009e78787221 */ /* 0x002fc60000000000 */
[----:B------:R1:W4:Y:S04]  /*c1b0*/  SHFL.BFLY PT, R158, R119, 0x1, 0x1f ;  /* 0x0c201f00779e7f89 */ /* 0x00032800000e0000 */
[----:B------:R1:W1:Y:S01]  /*c1c0*/  SHFL.BFLY PT, R159, R120, 0x1, 0x1f ;  /* 0x0c201f00789f7f89 */ /* 0x00026200000e0000 */
[----:B--2---:R-:W-:-:S05]  /*c1d0*/  FADD R121, R121, R153 ;  /* 0x0000009979797221 */ /* 0x004fca0000000000 */
[----:B------:R2:W1:Y:S01]  /*c1e0*/  SHFL.BFLY PT, R160, R121, 0x1, 0x1f ;  /* 0x0c201f0079a07f89 */ /* 0x00046200000e0000 */
[----:B0-----:R-:W-:-:S05]  /*c1f0*/  FADD R151, R151, R25 ;  /* 0x0000001997977221 */ /* 0x001fca0000000000 */
[----:B------:R2:W0:Y:S01]  /*c200*/  SHFL.BFLY PT, R161, R151, 0x1, 0x1f ;  /* 0x0c201f0097a17f89 */ /* 0x00042200000e0000 */
[----:B---3--:R-:W-:-:S05]  /*c210*/  FADD R152, R152, R24 ;  /* 0x0000001898987221 */ /* 0x008fca0000000000 */
[----:B------:R2:W3:Y:S04]  /*c220*/  SHFL.BFLY PT, R162, R152, 0x1, 0x1f ;  /* 0x0c201f0098a27f89 */ /* 0x0004e800000e0000 */
[----:B------:R-:W-:Y:S06]  /*c230*/  BAR.SYNC.DEFER_BLOCKING 0x0 ;  /* 0x0000000000007b1d */ /* 0x000fec0000010000 */
[----:B------:R-:W-:Y:S05]  /*c240*/  @P0 BRA `(.L_x_11) ;  /* 0x0000009000000947 */ /* 0x000fea0003800000 */
[----:B-12-4-:R-:W2:Y:S01]  /*c250*/  LDL R163, [R1+0x38] ;  /* 0x0000380001a37983 */ /* 0x016ea20000100800 */
[----:B------:R-:W-:-:S02]  /*c260*/  LOP3.LUT R165, R164, 0x7f, RZ, 0xc0, !PT ;  /* 0x0000007fa4a57812 */ /* 0x000fc400078ec0ff */
[----:B------:R-:W-:Y:S02]  /*c270*/  LOP3.LUT R164, R164, 0x1c, RZ, 0xc0, !PT ;  /* 0x0000001ca4a47812 */ /* 0x000fe400078ec0ff */
[----:B------:R-:W-:Y:S02]  /*c280*/  SHF.R.U32.HI R165, RZ, 0x3, R165 ;  /* 0x00000003ffa57819 */ /* 0x000fe400000116a5 */
[----:B------:R-:W-:Y:S02]  /*c290*/  SHF.L.U32 R164, R164, 0x2, RZ ;  /* 0x00000002a4a47819 */ /* 0x000fe400000006ff */
[----:B------:R-:W-:-:S05]  /*c2a0*/  LOP3.LUT R165, R165, 0xc, RZ, 0xc0, !PT ;  /* 0x0000000ca5a57812 */ /* 0x000fca00078ec0ff */
[----:B------:R-:W-:-:S05]  /*c2b0*/  IMAD.IADD R164, R164, 0x1, R165 ;  /* 0x00000001a4a47824 */ /* 0x000fca00078e02a5 */
[----:B------:R1:W-:Y:S04]  /*c2c0*/  STS [R164], R21 ;  /* 0x00000015a4007388 */ /* 0x0003e80000000800 */
[----:B--2---:R1:W-:Y:S02]  /*c2d0*/  STS [R163], R23 ;  /* 0x00000017a3007388 */ /* 0x0043e40000000800 */
.L_x_11:
[----:B-12-4-:R-:W-:Y:S05]  /*c2e0*/  BSYNC B0 ;  /* 0x0000000000007941 */ /* 0x016fea0003800000 */
.L_x_10:
[----:B------:R-:W-:Y:S01]  /*c2f0*/  FADD R21, -R14, R192 ;  /* 0x000000c00e157221 */ /* 0x000fe20000000100 */
[----:B------:R-:W-:Y:S01]  /*c300*/  BSSY B0, `(.L_x_12) ;  /* 0x0000031000007945 */ /* 0x000fe20003800000 */
[----:B------:R-:W-:Y:S01]  /*c310*/  FADD R23, -R15, R196 ;  /* 0x000000c40f177221 */ /* 0x000fe20000000100 */
[----:B------:R-:W-:Y:S01]  /*c320*/  BSSY B1, `(.L_x_13) ;  /* 0x000002c000017945 */ /* 0x000fe20003800000 */
[----:B------:R-:W-:Y:S02]  /*c330*/  FMUL R21, R21, 1.4426950216293334961 ;  /* 0x3fb8aa3b15157820 */ /* 0x000fe40000400000 */
[----:B------:R-:W-:-:S02]  /*c340*/  FMUL R23, R23, 1.4426950216293334961 ;  /* 0x3fb8aa3b17177820 */ /* 0x000fc40000400000 */
[----:B------:R1:W2:Y:S01]  /*c350*/  MUFU.EX2 R165, R21 ;  /* 0x0000001500a57308 */ /* 0x0002a20000000800 */
[----:B------:R-:W-:Y:S02]  /*c360*/  FADD R24, -R19, R214 ;  /* 0x000000d613187221 */ /* 0x000fe40000000100 */
[----:B------:R-:W-:Y:S02]  /*c370*/  FADD R166, -R13, R194 ;  /* 0x000000c20da67221 */ /* 0x000fe40000000100 */
[----:B------:R-:W-:Y:S02]  /*c380*/  FMUL R24, R24, 1.4426950216293334961 ;  /* 0x3fb8aa3b18187820 */ /* 0x000fe40000400000 */
[----:B------:R-:W-:Y:S01]  /*c390*/  FADD R163, -R20, R215 ;  /* 0x000000d714a37221 */ /* 0x000fe20000000100 */
[----:B------:R4:W3:Y:S01]  /*c3a0*/  MUFU.EX2 R164, R23 ;  /* 0x0000001700a47308 */ /* 0x0008e20000000800 */
[----:B-1----:R-:W-:Y:S02]  /*c3b0*/  FADD R21, -R16, R198 ;  /* 0x000000c610157221 */ /* 0x002fe40000000100 */
[----:B------:R-:W-:-:S02]  /*c3c0*/  FMUL R166, R166, 1.4426950216293334961 ;  /* 0x3fb8aa3ba6a67820 */ /* 0x000fc40000400000 */
[----:B------:R-:W-:Y:S02]  /*c3d0*/  FMUL R21, R21, 1.4426950216293334961 ;  /* 0x3fb8aa3b15157820 */ /* 0x000fe40000400000 */
[----:B------:R-:W-:Y:S01]  /*c3e0*/  FADD R158, R119, R158 ;  /* 0x0000009e779e7221 */ /* 0x000fe20000000000 */
[----:B------:R1:W0:Y:S01]  /*c3f0*/  MUFU.EX2 R25, R24 ;  /* 0x0000001800197308 */ /* 0x0002220000000800 */
[----:B----4-:R-:W-:Y:S02]  /*c400*/  FADD R23, -R17, R212 ;  /* 0x000000d411177221 */ /* 0x010fe40000000100 */
[----:B------:R-:W-:Y:S02]  /*c410*/  FADD R159, R120, R159 ;  /* 0x0000009f789f7221 */ /* 0x000fe40000000000 */
[----:B------:R-:W-:Y:S02]  /*c420*/  FADD R160, R121, R160 ;  /* 0x000000a079a07221 */ /* 0x000fe40000000000 */
[----:B0-----:R-:W-:Y:S01]  /*c430*/  FADD R161, R151, R161 ;  /* 0x000000a197a17221 */ /* 0x001fe20000000000 */
[----:B------:R0:W4:Y:S01]  /*c440*/  MUFU.EX2 R153, R21 ;  /* 0x0000001500997308 */ /* 0x0001220000000800 */
[----:B-1----:R-:W-:-:S02]  /*c450*/  FMUL R24, R163, 1.4426950216293334961 ;  /* 0x3fb8aa3ba3187820 */ /* 0x002fc40000400000 */
[----:B---3--:R-:W-:-:S05]  /*c460*/  FADD R162, R152, R162 ;  /* 0x000000a298a27221 */ /* 0x008fca0000000000 */
[----:B------:R-:W1:Y:S01]  /*c470*/  MUFU.EX2 R166, R166 ;  /* 0x000000a600a67308 */ /* 0x000e620000000800 */
[----:B0-----:R-:W-:Y:S02]  /*c480*/  FMUL R21, R23, 1.4426950216293334961 ;  /* 0x3fb8aa3b17157820 */ /* 0x001fe40000400000 */
[----:B------:R-:W-:-:S04]  /*c490*/  FADD R23, -R18, R213 ;  /* 0x000000d512177221 */ /* 0x000fc80000000100 */
[----:B------:R-:W-:Y:S01]  /*c4a0*/  FMUL R23, R23, 1.4426950216293334961 ;  /* 0x3fb8aa3b17177820 */ /* 0x000fe20000400000 */
[----:B------:R-:W0:Y:S08]  /*c4b0*/  MUFU.EX2 R21, R21 ;  /* 0x0000001500157308 */ /* 0x000e300000000800 */
[----:B------:R-:W3:Y:S08]  /*c4c0*/  MUFU.EX2 R23, R23 ;  /* 0x0000001700177308 */ /* 0x000ef00000000800 */
[----:B------:R-:W0:Y:S01]  /*c4d0*/  MUFU.EX2 R24, R24 ;  /* 0x0000001800187308 */ /* 0x000e220000000800 */
[----:B------:R-:W-:Y:S05]  /*c4e0*/  @P0 BRA `(.L_x_14) ;  /* 0x0000005000000947 */ /* 0x000fea0003800000 */
[----:B-12-4-:R-:W2:Y:S04]  /*c4f0*/  LDL R168, [R1+0x34] ;  /* 0x0000340001a87983 */ /* 0x016ea80000100800 */
[----:B--2---:R1:W-:Y:S01]  /*c500*/  STS [R168], R118 ;  /* 0x00000076a8007388 */ /* 0x0043e20000000800 */
[----:B------:R-:W-:Y:S05]  /*c510*/  @P0 BRA `(.L_x_15) ;  /* 0x0000005000000947 */ /* 0x000fea0003800000 */
[----:B-1----:R-:W2:Y:S04]  /*c520*/  LDL R168, [R1+0x30] ;  /* 0x0000300001a87983 */ /* 0x002ea80000100800 */
[----:B--2---:R1:W-:Y:S02]  /*c530*/  STS [R168], R158 ;  /* 0x0000009ea8007388 */ /* 0x0043e40000000800 */
.L_x_14:
[----:B-12-4-:R-:W-:Y:S05]  /*c540*/  @P0 BRA `(.L_x_16) ;  /* 0x0000005000000947 */ /* 0x016fea0003800000 */
[----:B------:R-:W2:Y:S04]  /*c550*/  LDL R118, [R1+0x2c] ;  /* 0x00002c0001767983 */ /* 0x000ea80000100800 */
[----:B--2---:R1:W-:Y:S02]  /*c560*/  STS [R118], R159 ;  /* 0x0000009f76007388 */ /* 0x0043e40000000800 */
.L_x_15:
[----:B------:R-:W-:Y:S05]  /*c570*/  @P0 BRA `(.L_x_17) ;  /* 0x0000006000000947 */ /* 0x000fea0003800000 */
[----:B-1----:R-:W2:Y:S04]  /*c580*/  LDL R118, [R1+0x28] ;  /* 0x0000280001767983 */ /* 0x002ea80000100800 */
[----:B--2---:R1:W-:Y:S02]  /*c590*/  STS [R118], R160 ;  /* 0x000000a076007388 */ /* 0x0043e40000000800 */
.L_x_16:
[----:B------:R-:W-:Y:S01]  /*c5a0*/  @P0 BREAK B1 ;  /* 0x0000000000010942 */ /* 0x000fe20003800000 */
[----:B------:R-:W-:Y:S05]  /*c5b0*/  @P0 BRA `(.L_x_18) ;  /* 0x0000005000000947 */ /* 0x000fea0003800000 */
[----:B-1----:R-:W2:Y:S04]  /*c5c0*/  LDL R118, [R1+0x24] ;  /* 0x0000240001767983 */ /* 0x002ea80000100800 */
[----:B--2---:R1:W-:Y:S02]  /*c5d0*/  STS [R118], R161 ;  /* 0x000000a176007388 */ /* 0x0043e40000000800 */
.L_x_17:
[----:B------:R-:W-:Y:S05]  /*c5e0*/  BSYNC B1 ;  /* 0x0000000000017941 */ /* 0x000fea0003800000 */
.L_x_13:
[----:B-1----:R-:W2:Y:S04]  /*c5f0*/  LDL R118, [R1+0x20] ;  /* 0x0000200001767983 */ /* 0x002ea80000100800 */
[----:B--2---:R1:W-:Y:S02]  /*c600*/  @!P0 STS [R118], R162 ;  /* 0x000000a276008388 */ /* 0x0043e40000000800 */
.L_x_18:
[----:B------:R-:W-:Y:S05]  /*c610*/  BSYNC B0 ;  /* 0x0000000000007941 */ /* 0x000fea0003800000 */
.L_x_12:
[----:B------:R-:W-:Y:S01]  /*c620*/  WARPSYNC 0xffffffff ;  /* 0xffffffff00007948 */ /* 0x000fe20003800000 */
[----:B-1----:R-:W2:Y:S04]  /*c630*/  LDL.64 R160, [R1+0x818] ;  /* 0x0008180001a07983 */ /* 0x002ea80000100a00 */
[----:B------:R-:W4:Y:S04]  /*c640*/  LDL.64 R170, [R1+0x810] ;  /* 0x0008100001aa7983 */ /* 0x000f280000100a00 */
[----:B---3--:R-:W4:Y:S04]  /*c650*/  LDL.64 R168, [R1+0x7f8] ;  /* 0x0007f80001a87983 */ /* 0x008f280000100a00 */
[----:B------:R-:W-:Y:S06]  /*c660*/  BAR.SYNC.DEFER_BLOCKING 0x0 ;  /* 0x0000000000007b1d */ /* 0x000fec0000010000 */
[----:B------:R-:W4:Y:S04]  /*c670*/  LDL.64 R178, [R1+0x828] ;  /* 0x0008280001b27983 */ /* 0x000f280000100a00 */
[----:B------:R-:W4:Y:S04]  /*c680*/  LDL.64 R158, [R1+0x820] ;  /* 0x00082000019e7983 */ /* 0x000f280000100a00 */
[----:B------:R-:W4:Y:S04]  /*c690*/  LDL.64 R174, [R1+0x808] ;  /* 0x0008080001ae7983 */ /* 0x000f280000100a00 */
[----:B------:R-:W4:Y:S04]  /*c6a0*/  LDL.64 R176, [R1+0x800] ;  /* 0x0008000001b07983 */ /* 0x000f280000100a00 */
[----:B------:R-:W4:Y:S04]  /*c6b0*/  LDL.64 R162, [R1+0x7f0] ;  /* 0x0007f00001a27983 */ /* 0x000f280000100a00 */
[----:B------:R-:W1:Y:S04]  /*c6c0*/  LDS R120, [R172.X4] ;  /* 0x00000000ac787984 */ /* 0x000e680000004800 */
[----:B------:R-:W0:Y:S04]  /*c6d0*/  LDS R118, [R172.X4+0x200] ;  /* 0x00020000ac767984 */ /* 0x000e280000004800 */
[----:B-1----:R-:W1:Y:S04]  /*c6e0*/  SHFL.BFLY PT, R121, R120, 0x2, 0x1f ;  /* 0x0c401f0078797f89 */ /* 0x002e6800000e0000 */
[----:B0-----:R-:W0:Y:S04]  /*c6f0*/  SHFL.BFLY PT, R119, R118, 0x2, 0x1f ;  /* 0x0c401f0076777f89 */ /* 0x001e2800000e0000 */
[----:B------:R-:W-:Y:S01]  /*c700*/  STL [R1+0x918], R93 ;  /* 0x0009185d01007387 */ /* 0x000fe20000100800 */
[----:B-1----:R-:W-:-:S02]  /*c710*/  FADD R121, R120, R121 ;  /* 0x0000007978797221 */ /* 0x002fc40000000000 */
[----:B0-----:R-:W-:-:S03]  /*c720*/  FADD R119, R118, R119 ;  /* 0x0000007776777221 */ /* 0x001fc60000000000 */
[----:B------:R-:W0:Y:S04]  /*c730*/  SHFL.BFLY PT, R120, R121, 0x1, 0x1f ;  /* 0x0c201f0079787f89 */ /* 0x000e2800000e0000 */
[----:B------:R-:W1:Y:S04]  /*c740*/  SHFL.BFLY PT, R118, R119, 0x1, 0x1f ;  /* 0x0c201f0077767f89 */ /* 0x000e6800000e0000 */
[----:B------:R-:W-:Y:S04]  /*c750*/  STL [R1+0x914], R94 ;  /* 0x0009145e01007387 */ /* 0x000fe80000100800 */
        /* <DEDUP_REMOVED lines=8> */
[----:B------:R-:W-:Y:S01]  /*c7e0*/  STL [R1+0x8f0], R101 ;  /* 0x0008f06501007387 */ /* 0x000fe20000100800 */
[----:B0-----:R-:W-:-:S03]  /*c7f0*/  FADD R120, R121, R120 ;  /* 0x0000007879787221 */ /* 0x001fc60000000000 */
[----:B------:R-:W-:Y:S01]  /*c800*/  STL [R1+0x8ec], R102 ;  /* 0x0008ec6601007387 */ /* 0x000fe20000100800 */
[----:B-1----:R-:W-:-:S03]  /*c810*/  FADD R118, R119, R118 ;  /* 0x0000007677767221 */ /* 0x002fc60000000000 */
        /* <DEDUP_REMOVED lines=8> */
[----:B------:R-:W-:Y:S04]  /*c8a0*/  @!P0 STS [R172.X4], R120 ;  /* 0x00000078ac008388 */ /* 0x000fe80000004800 */
[----:B------:R-:W-:Y:S04]  /*c8b0*/  STL [R1+0x8c8], R111 ;  /* 0x0008c86f01007387 */ /* 0x000fe80000100800 */
[----:B------:R0:W-:Y:S04]  /*c8c0*/  @!P0 STS [R172.X4+0x200], R118 ;  /* 0x00020076ac008388 */ /* 0x0001e80000004800 */
[----:B------:R-:W-:Y:S04]  /*c8d0*/  STL [R1+0x8c4], R10 ;  /* 0x0008c40a01007387 */ /* 0x000fe80000100800 */
[----:B------:R-:W-:Y:S06]  /*c8e0*/  BAR.SYNC.DEFER_BLOCKING 0x0 ;  /* 0x0000000000007b1d */ /* 0x000fec0000010000 */
[----:B------:R-:W-:Y:S04]  /*c8f0*/  STL [R1+0x8c0], R13 ;  /* 0x0008c00d01007387 */ /* 0x000fe80000100800 */
[----:B------:R-:W-:Y:S04]  /*c900*/  STL [R1+0x8bc], R14 ;  /* 0x0008bc0e01007387 */ /* 0x000fe80000100800 */
[----:B------:R1:W-:Y:S04]  /*c910*/  STL [R1+0x8b8], R15 ;  /* 0x0008b80f01007387 */ /* 0x0003e80000100800 */
        /* <DEDUP_REMOVED lines=12> */
[----:B0-----:R-:W-:-:S03]  /*c9e0*/  IMAD.WIDE R118, R11, 0x2, R156 ;  /* 0x000000020b767825 */ /* 0x001fc600078e029c */
[----:B------:R-:W-:Y:S04]  /*c9f0*/  STL [R1+0x884], R6 ;  /* 0x0008840601007387 */ /* 0x000fe80000100800 */
[----:B------:R-:W-:Y:S04]  /*ca00*/  STL [R1+0x880], R5 ;  /* 0x0008800501007387 */ /* 0x000fe80000100800 */
[----:B------:R0:W-:Y:S04]  /*ca10*/  STL [R1+0x87c], R4 ;  /* 0x00087c0401007387 */ /* 0x0001e80000100800 */
[----:B------:R0:W-:Y:S04]  /*ca20*/  STL [R1+0x878], R3 ;  /* 0x0008780301007387 */ /* 0x0001e80000100800 */
[----:B------:R-:W3:Y:S04]  /*ca30*/  LDL.64 R108, [R1+0x7e8] ;  /* 0x0007e800016c7983 */ /* 0x000ee80000100a00 */
[----:B------:R-:W3:Y:S04]  /*ca40*/  LDL.64 R98, [R1+0x7e0] ;  /* 0x0007e00001627983 */ /* 0x000ee80000100a00 */
[----:B------:R4:W3:Y:S01]  /*ca50*/  LDG.E.U16 R93, [R118.64] ;  /* 0x00000006765d7981 */ /* 0x0008e2000c1e1500 */
[----:B--2---:R-:W-:-:S03]  /*ca60*/  IMAD.WIDE R160, R11, 0x2, R160 ;  /* 0x000000020ba07825 */ /* 0x004fc600078e02a0 */
[----:B-1----:R-:W2:Y:S04]  /*ca70*/  LDL.64 R14, [R1+0x7d8] ;  /* 0x0007d800010e7983 */ /* 0x002ea80000100a00 */
[----:B------:R1:W2:Y:S01]  /*ca80*/  LDG.E.U16 R107, [R160.64] ;  /* 0x00000006a06b7981 */ /* 0x0002a2000c1e1500 */
[----:B----4-:R-:W-:-:S03]  /*ca90*/  IMAD.WIDE R118, R11, 0x2, R170 ;  /* 0x000000020b767825 */ /* 0x010fc600078e02aa */
[----:B------:R-:W4:Y:S04]  /*caa0*/  LDL.64 R170, [R1+0x7c0] ;  /* 0x0007c00001aa7983 */ /* 0x000f280000100a00 */
[----:B------:R-:W4:Y:S01]  /*cab0*/  LDL.64 R110, [R1+0x7b0] ;  /* 0x0007b000016e7983 */ /* 0x000f220000100a00 */
[----:B-1----:R-:W-:-:S03]  /*cac0*/  IMAD.WIDE R160, R11, 0x2, R168 ;  /* 0x000000020ba07825 */ /* 0x002fc600078e02a8 */
[----:B------:R-:W4:Y:S01]  /*cad0*/  LDL.64 R168, [R1+0x798] ;  /* 0x0007980001a87983 */ /* 0x000f220000100a00 */
[----:B------:R-:W-:-:S03]  /*cae0*/  IMAD.WIDE R120, R11, 0x2, R178 ;  /* 0x000000020b787825 */ /* 0x000fc600078e02b2 */
[----:B0-----:R-:W4:Y:S01]  /*caf0*/  LDL.64 R4, [R1+0x7d0] ;  /* 0x0007d00001047983 */ /* 0x001f220000100a00 */
[----:B------:R-:W-:-:S03]  /*cb00*/  IMAD.WIDE R158, R11, 0x2, R158 ;  /* 0x000000020b9e7825 */ /* 0x000fc600078e029e */
[----:B------:R0:W4:Y:S04]  /*cb10*/  LDG.E.U16 R24, [R120.64] ;  /* 0x0000000678187981 */ /* 0x000128000c1e1500 */
[----:B------:R1:W4:Y:S04]  /*cb20*/  LDG.E.U16 R102, [R158.64] ;  /* 0x000000069e667981 */ /* 0x000328000c1e1500 */
[----:B------:R-:W4:Y:S01]  /*cb30*/  LDL.64 R100, [R1+0x7a8] ;  /* 0x0007a80001647983 */ /* 0x000f220000100a00 */
[----:B0-----:R-:W-:-:S03]  /*cb40*/  IMAD.WIDE R120, R11, 0x2, R174 ;  /* 0x000000020b787825 */ /* 0x001fc600078e02ae */
[----:B------:R3:W4:Y:S01]  /*cb50*/  LDG.E.U16 R10, [R118.64] ;  /* 0x00000006760a7981 */ /* 0x000722000c1e1500 */
[----:B-1----:R-:W-:-:S03]  /*cb60*/  IMAD.WIDE R158, R11, 0x2, R176 ;  /* 0x000000020b9e7825 */ /* 0x002fc600078e02b0 */
[----:B------:R-:W4:Y:S04]  /*cb70*/  LDL.64 R174, [R1+0x7b8] ;  /* 0x0007b80001ae7983 */ /* 0x000f280000100a00 */
[----:B------:R0:W4:Y:S04]  /*cb80*/  LDG.E.U16 R17, [R120.64] ;  /* 0x0000000678117981 */ /* 0x000128000c1e1500 */
        /* <DEDUP_REMOVED lines=9> */
[----:B------:R1:W4:Y:S04]  /*cc20*/  LDG.E.U16 R7, [R160.64] ;  /* 0x00000006a0077981 */ /* 0x000328000c1e1500 */
[----:B------:R-:W4:Y:S01]  /*cc30*/  LDL.64 R186, [R1+0x740] ;  /* 0x0007400001ba7983 */ /* 0x000f220000100a00 */
[----:B------:R-:W-:-:S03]  /*cc40*/  IMAD.WIDE R162, R11, 0x2, R162 ;  /* 0x000000020ba27825 */ /* 0x000fc600078e02a2 */
        /* <DEDUP_REMOVED lines=8> */
[----:B------:R0:W0:Y:S01]  /*ccd0*/  LDS R239, [R206.X4] ;  /* 0x00000000ceef7984 */ /* 0x0000220000004800 */
[----:B------:R-:W-:-:S02]  /*cce0*/  FMUL R48, R166, R48 ;  /* 0x00000030a6307220 */ /* 0x000fc40000400000 */
[----:B------:R-:W-:Y:S01]  /*ccf0*/  FMUL R49, R166, R49 ;  /* 0x00000031a6317220 */ /* 0x000fe20000400000 */
[----:B------:R-:W0:Y:S01]  /*cd00*/  LDS R241, [R241.X16] ;  /* 0x00000000f1f17984 */ /* 0x000e22000000c800 */
[----:B---3--:R-:W-:-:S04]  /*cd10*/  IMAD.WIDE R118, R11, 0x2, R108 ;  /* 0x000000020b767825 */ /* 0x008fc800078e026c */
[C---:B0-----:R-:W-:Y:S02]  /*cd20*/  IMAD.WIDE R120, R11.reuse, 0x2, R98 ;  /* 0x000000020b787825 */ /* 0x041fe400078e0262 */
[----:B------:R4:W2:Y:S04]  /*cd30*/  LDG.E.U16 R98, [R118.64] ;  /* 0x0000000676627981 */ /* 0x0008a8000c1e1500 */
[----:B------:R0:W2:Y:S02]  /*cd40*/  LDG.E.U16 R103, [R120.64] ;  /* 0x0000000678677981 */ /* 0x0000a4000c1e1500 */
[C---:B--2---:R-:W-:Y:S02]  /*cd50*/  IMAD.WIDE R158, R11.reuse, 0x2, R14 ;  /* 0x000000020b9e7825 */ /* 0x044fe400078e020e */
[----:B------:R-:W2:Y:S04]  /*cd60*/  LDL.64 R14, [R1+0x780] ;  /* 0x00078000010e7983 */ /* 0x000ea80000100a00 */
[----:B------:R0:W2:Y:S01]  /*cd70*/  LDG.E.U16 R108, [R158.64] ;  /* 0x000000069e6c7981 */ /* 0x0000a2000c1e1500 */
[----:B----4-:R-:W-:-:S03]  /*cd80*/  IMAD.WIDE R118, R11, 0x2, R170 ;  /* 0x000000020b767825 */ /* 0x010fc600078e02aa */
[----:B------:R-:W4:Y:S04]  /*cd90*/  LDL.64 R170, [R1+0x760] ;  /* 0x0007600001aa7983 */ /* 0x000f280000100a00 */
[----:B------:R1:W2:Y:S01]  /*cda0*/  LDG.E.U16 R193, [R118.64] ;  /* 0x0000000676c17981 */ /* 0x0002a2000c1e1500 */
[----:B0-----:R-:W-:-:S03]  /*cdb0*/  IMAD.WIDE R158, R11, 0x2, R110 ;  /* 0x000000020b9e7825 */ /* 0x001fc600078e026e */
[----:B------:R-:W2:Y:S01]  /*cdc0*/  LDL.64 R110, [R1+0x758] ;  /* 0x00075800016e7983 */ /* 0x000ea20000100a00 */
[----:B-1----:R-:W-:-:S03]  /*cdd0*/  IMAD.WIDE R160, R11, 0x2, R4 ;  /* 0x000000020ba07825 */ /* 0x002fc600078e0204 */
        /* <DEDUP_REMOVED lines=8> */
[----:B------:R-:W-:-:S03]  /*ce60*/  IMAD.WIDE R120, R11, 0x2, R174 ;  /* 0x000000020b787825 */ /* 0x000fc600078e02ae */
[----:B------:R-:W2:Y:S01]  /*ce70*/  LDL.64 R174, [R1+0x720] ;  /* 0x0007200001ae7983 */ /* 0x000ea20000100a00 */
[----:B-1----:R-:W-:-:S03]  /*ce80*/  IMAD.WIDE R158, R11, 0x2, R96 ;  /* 0x000000020b9e7825 */ /* 0x002fc600078e0260 */
[----:B------:R0:W2:Y:S04]  /*ce90*/  LDG.E.U16 R6, [R120.64] ;  /* 0x0000000678067981 */ /* 0x0000a8000c1e1500 */
[----:B------:R2:W2:Y:S04]  /*cea0*/  LDG.E.U16 R99, [R160.64] ;  /* 0x00000006a0637981 */ /* 0x0004a8000c1e1500 */
[----:B------:R-:W2:Y:S01]  /*ceb0*/  LDL.64 R96, [R1+0x728] ;  /* 0x0007280001607983 */ /* 0x000ea20000100a00 */
[----:B0-----:R-:W-:-:S04]  /*cec0*/  IMAD.WIDE R120, R11, 0x2, R154 ;  /* 0x000000020b787825 */ /* 0x001fc800078e029a */
[C---:B------:R-:W-:Y:S02]  /*ced0*/  IMAD.WIDE R118, R11.reuse, 0x2, R182 ;  /* 0x000000020b767825 */ /* 0x040fe400078e02b6 */
[----:B------:R-:W2:Y:S04]  /*cee0*/  LDL.64 R182, [R1+0x708] ;  /* 0x0007080001b67983 */ /* 0x000ea80000100a00 */
[----:B------:R0:W2:Y:S01]  /*cef0*/  LDG.E.U16 R25, [R118.64] ;  /* 0x0000000676197981 */ /* 0x0000a2000c1e1500 */
[----:B------:R-:W-:-:S03]  /*cf00*/  IMAD.WIDE R162, R11, 0x2, R18 ;  /* 0x000000020ba27825 */ /* 0x000fc600078e0212 */
[----:B------:R4:W2:Y:S04]  /*cf10*/  LDG.E.U16 R19, [R158.64] ;  /* 0x000000069e137981 */ /* 0x0008a8000c1e1500 */
[----:B------:R1:W2:Y:S02]  /*cf20*/  LDG.E.U16 R18, [R162.64] ;  /* 0x00000006a2127981 */ /* 0x0002a4000c1e1500 */
[----:B-1----:R-:W-:-:S05]  /*cf30*/  IMAD.WIDE R162, R11, 0x2, R104 ;  /* 0x000000020ba27825 */ /* 0x002fca00078e0268 */
[----:B------:R1:W2:Y:S02]  /*cf40*/  LDG.E.U16 R104, [R162.64] ;  /* 0x00000006a2687981 */ /* 0x0002a4000c1e1500 */
[C---:B--2---:R-:W-:Y:S02]  /*cf50*/  IMAD.WIDE R160, R11.reuse, 0x2, R14 ;  /* 0x000000020ba07825 */ /* 0x044fe400078e020e */
[----:B------:R2:W3:Y:S04]  /*cf60*/  LDG.E.U16 R14, [R120.64] ;  /* 0x00000006780e7981 */ /* 0x0004e8000c1e1500 */
[----:B------:R0:W3:Y:S01]  /*cf70*/  LDG.E.U16 R155, [R160.64] ;  /* 0x00000006a09b7981 */ /* 0x0000e2000c1e1500 */
[----:B----4-:R-:W-:-:S03]  /*cf80*/  IMAD.WIDE R158, R11, 0x2, R170 ;  /* 0x000000020b9e7825 */ /* 0x010fc600078e02aa */
[----:B------:R-:W4:Y:S01]  /*cf90*/  LDL.64 R170, [R1+0x6e8] ;  /* 0x0006e80001aa7983 */ /* 0x000f220000100a00 */
[----:B--2---:R-:W-:-:S03]  /*cfa0*/  IMAD.WIDE R120, R11, 0x2, R180 ;  /* 0x000000020b787825 */ /* 0x004fc600078e02b4 */
[----:B------:R-:W2:Y:S01]  /*cfb0*/  LDL.64 R180, [R1+0x6f0] ;  /* 0x0006f00001b47983 */ /* 0x000ea20000100a00 */
[----:B0-----:R-:W-:-:S03]  /*cfc0*/  IMAD.WIDE R160, R11, 0x2, R110 ;  /* 0x000000020ba07825 */ /* 0x001fc600078e026e */
[----:B------:R0:W3:Y:S04]  /*cfd0*/  LDG.E.U16 R105, [R158.64] ;  /* 0x000000069e697981 */ /* 0x0000e8000c1e1500 */
[----:B------:R1:W3:Y:S01]  /*cfe0*/  LDG.E.U16 R110, [R160.64] ;  /* 0x00000006a06e7981 */ /* 0x0002e2000c1e1500 */
[----:B------:R-:W-:-:S03]  /*cff0*/  IMAD.WIDE R118, R11, 0x2, R168 ;  /* 0x000000020b767825 */ /* 0x000fc600078e02a8 */
[----:B------:R-:W3:Y:S01]  /*d000*/  LDL.64 R168, [R1+0x6e0] ;  /* 0x0006e00001a87983 */ /* 0x000ee20000100a00 */
[----:B0-----:R-:W-:-:S03]  /*d010*/  IMAD.WIDE R158, R11, 0x2, R178 ;  /* 0x000000020b9e7825 */ /* 0x001fc600078e02b2 */
[----:B------:R-:W3:Y:S01]  /*d020*/  LDL.64 R178, [R1+0x6d8] ;  /* 0x0006d80001b27983 */ /* 0x000ee20000100a00 */
[----:B-1----:R-:W-:-:S03]  /*d030*/  IMAD.WIDE R160, R11, 0x2, R176 ;  /* 0x000000020ba07825 */ /* 0x002fc600078e02b0 */
[----:B------:R-:W3:Y:S01]  /*d040*/  LDL.64 R176, [R1+0x6d0] ;  /* 0x0006d00001b07983 */ /* 0x000ee20000100a00 */
[----:B------:R-:W-:-:S03]  /*d050*/  IMAD.WIDE R162, R11, 0x2, R4 ;  /* 0x000000020ba27825 */ /* 0x000fc600078e0204 */
[----:B------:R0:W3:Y:S04]  /*d060*/  LDG.E.U16 R20, [R118.64] ;  /* 0x0000000676147981 */ /* 0x0000e8000c1e1500 */
[----:B------:R1:W3:Y:S04]  /*d070*/  LDG.E.U16 R5, [R162.64] ;  /* 0x00000006a2057981 */ /* 0x0002e8000c1e1500 */
[----:B------:R1:W3:Y:S01]  /*d080*/  LDG.E.U16 R4, [R158.64] ;  /* 0x000000069e047981 */ /* 0x0002e2000c1e1500 */
[----:B0-----:R-:W-:-:S03]  /*d090*/  IMAD.WIDE R118, R11, 0x2, R174 ;  /* 0x000000020b767825 */ /* 0x001fc600078e02ae */
[----:B------:R-:W3:Y:S01]  /*d0a0*/  LDL.64 R174, [R1+0x6c0] ;  /* 0x0006c00001ae7983 */ /* 0x000ee20000100a00 */
[----:B-1----:R-:W-:-:S03]  /*d0b0*/  IMAD.WIDE R162, R11, 0x2, R100 ;  /* 0x000000020ba27825 */ /* 0x002fc600078e0264 */
[----:B------:R0:W3:Y:S04]  /*d0c0*/  LDG.E.U16 R100, [R120.64] ;  /* 0x0000000678647981 */ /* 0x0000e8000c1e1500 */
[----:B------:R1:W3:Y:S01]  /*d0d0*/  LDG.E.U16 R15, [R162.64] ;  /* 0x00000006a20f7981 */ /* 0x0002e2000c1e1500 */
[----:B------:R-:W-:-:S03]  /*d0e0*/  IMAD.WIDE R158, R11, 0x2, R196 ;  /* 0x000000020b9e7825 */ /* 0x000fc600078e02c4 */
        /* <DEDUP_REMOVED lines=11> */
[----:B------:R-:W3:Y:S04]  /*d1a0*/  LDL.64 R182, [R1+0x6b0] ;  /* 0x0006b00001b67983 */ /* 0x000ee80000100a00 */
[----:B------:R2:W3:Y:S04]  /*d1b0*/  LDG.E.U16 R111, [R120.64] ;  /* 0x00000006786f7981 */ /* 0x0004e8000c1e1500 */
[----:B------:R3:W3:Y:S01]  /*d1c0*/  LDG.E.U16 R197, [R160.64] ;  /* 0x00000006a0c57981 */ /* 0x0006e2000c1e1500 */
[----:B------:R-:W-:-:S03]  /*d1d0*/  IMAD.WIDE R162, R11, 0x2, R190 ;  /* 0x000000020ba27825 */ /* 0x000fc600078e02be */
[----:B------:R4:W3:Y:S04]  /*d1e0*/  LDG.E.U16 R16, [R158.64] ;  /* 0x000000069e107981 */ /* 0x0008e8000c1e1500 */
[----:B------:R0:W3:Y:S04]  /*d1f0*/  LDG.E.U16 R3, [R118.64] ;  /* 0x0000000676037981 */ /* 0x0000e8000c1e1500 */
[----:B------:R1:W3:Y:S04]  /*d200*/  LDG.E.U16 R8, [R162.64] ;  /* 0x00000006a2087981 */ /* 0x0002e8000c1e1500 */
[----:B------:R-:W3:Y:S04]  /*d210*/  LDL.64 R190, [R1+0x660] ;  /* 0x0006600001be7983 */ /* 0x000ee80000100a00 */
[----:B------:R-:W3:Y:S01]  /*d220*/  LDL.64 R188, [R1+0x658] ;  /* 0x0006580001bc7983 */ /* 0x000ee20000100a00 */
[----:B----4-:R-:W-:-:S03]  /*d230*/  IMAD.WIDE R158, R11, 0x2, R170 ;  /* 0x000000020b9e7825 */ /* 0x010fc600078e02aa */
[----:B------:R-:W4:Y:S01]  /*d240*/  LDL.64 R170, [R1+0x690] ;  /* 0x0006900001aa7983 */ /* 0x000f220000100a00 */
[----:B--2---:R-:W-:-:S03]  /*d250*/  IMAD.WIDE R120, R11, 0x2, R180 ;  /* 0x000000020b787825 */ /* 0x004fc600078e02b4 */
[----:B------:R-:W2:Y:S04]  /*d260*/  LDL.64 R180, [R1+0x6a0] ;  /* 0x0006a00001b47983 */ /* 0x000ea80000100a00 */
[----:B------:R0:W2:Y:S04]  /*d270*/  LDG.E.U16 R252, [R158.64] ;  /* 0x000000069efc7981 */ /* 0x0000a8000c1e1500 */
[----:B------:R0:W2:Y:S01]  /*d280*/  LDG.E.U16 R97, [R120.64] ;  /* 0x0000000678617981 */ /* 0x0000a2000c1e1500 */
[----:B---3--:R-:W-:-:S03]  /*d290*/  IMAD.WIDE R160, R11, 0x2, R168 ;  /* 0x000000020ba07825 */ /* 0x008fc600078e02a8 */
[----:B------:R-:W3:Y:S01]  /*d2a0*/  LDL.64 R168, [R1+0x688] ;  /* 0x0006880001a87983 */ /* 0x000ee20000100a00 */
[----:B-1----:R-:W-:-:S03]  /*d2b0*/  IMAD.WIDE R162, R11, 0x2, R178 ;  /* 0x000000020ba27825 */ /* 0x002fc600078e02b2 */
[----:B------:R-:W3:Y:S01]  /*d2c0*/  LDL.64 R178, [R1+0x680] ;  /* 0x0006800001b27983 */ /* 0x000ee20000100a00 */
[----:B0-----:R-:W-:-:S03]  /*d2d0*/  IMAD.WIDE R118, R11, 0x2, R176 ;  /* 0x000000020b767825 */ /* 0x001fc600078e02b0 */
[----:B------:R-:W3:Y:S04]  /*d2e0*/  LDL.64 R176, [R1+0x678] ;  /* 0x0006780001b07983 */ /* 0x000ee80000100a00 */
[----:B------:R0:W3:Y:S04]  /*d2f0*/  LDG.E.U16 R251, [R160.64] ;  /* 0x00000006a0fb7981 */ /* 0x0000e8000c1e1500 */
[----:B------:R1:W3:Y:S04]  /*d300*/  LDG.E.U16 R250, [R162.64] ;  /* 0x00000006a2fa7981 */ /* 0x0002e8000c1e1500 */
[----:B------:R0:W3:Y:S01]  /*d310*/  LDG.E.U16 R249, [R118.64] ;  /* 0x0000000676f97981 */ /* 0x0000e2000c1e1500 */
[----:B------:R-:W-:-:S03]  /*d320*/  IMAD.WIDE R158, R11, 0x2, R174 ;  /* 0x000000020b9e7825 */ /* 0x000fc600078e02ae */
[----:B------:R-:W3:Y:S04]  /*d330*/  LDL.64 R174, [R1+0x670] ;  /* 0x0006700001ae7983 */ /* 0x000ee80000100a00 */
[----:B------:R0:W3:Y:S01]  /*d340*/  LDG.E.U16 R247, [R158.64] ;  /* 0x000000069ef77981 */ /* 0x0000e2000c1e1500 */
[----:B------:R-:W-:-:S03]  /*d350*/  IMAD.WIDE R120, R11, 0x2, R186 ;  /* 0x000000020b787825 */ /* 0x000fc600078e02ba */
[----:B------:R-:W3:Y:S04]  /*d360*/  LDL.64 R186, [R1+0x650] ;  /* 0x0006500001ba7983 */ /* 0x000ee80000100a00 */
[----:B------:R2:W3:Y:S01]  /*d370*/  LDG.E.U16 R248, [R120.64] ;  /* 0x0000000678f87981 */ /* 0x0004e2000c1e1500 */
[----:B0-----:R-:W-:-:S03]  /*d380*/  IMAD.WIDE R160, R11, 0x2, R184 ;  /* 0x000000020ba07825 */ /* 0x001fc600078e02b8 */
[----:B------:R-:W3:Y:S01]  /*d390*/  LDL.64 R184, [R1+0x648] ;  /* 0x0006480001b87983 */ /* 0x000ee20000100a00 */
[----:B-1----:R-:W-:-:S03]  /*d3a0*/  IMAD.WIDE R162, R11, 0x2, R182 ;  /* 0x000000020ba27825 */ /* 0x002fc600078e02b6 */
[----:B------:R-:W3:Y:S04]  /*d3b0*/  LDL.64 R182, [R1+0x640] ;  /* 0x0006400001b67983 */ /* 0x000ee80000100a00 */
[----:B------:R3:W3:Y:S01]  /*d3c0*/  LDG.E.U16 R245, [R162.64] ;  /* 0x00000006a2f57981 */ /* 0x0006e2000c1e1500 */
[----:B------:R-:W-:-:S03]  /*d3d0*/  IMAD.WIDE R118, R11, 0x2, R212 ;  /* 0x000000020b767825 */ /* 0x000fc600078e02d4 */
[----:B------:R4:W3:Y:S04]  /*d3e0*/  LDG.E.U16 R246, [R160.64] ;  /* 0x00000006a0f67981 */ /* 0x0008e8000c1e1500 */
[----:B------:R0:W3:Y:S01]  /*d3f0*/  LDG.E.U16 R244, [R118.64] ;  /* 0x0000000676f47981 */ /* 0x0000e2000c1e1500 */
[----:B----4-:R-:W-:-:S03]  /*d400*/  IMAD.WIDE R160, R11, 0x2, R170 ;  /* 0x000000020ba07825 */ /* 0x010fc600078e02aa */
[----:B------:R-:W4:Y:S01]  /*d410*/  LDL.64 R170, [R1+0x440] ;  /* 0x0004400001aa7983 */ /* 0x000f220000100a00 */
[----:B--2---:R-:W-:-:S03]  /*d420*/  IMAD.WIDE R120, R11, 0x2, R180 ;  /* 0x000000020b787825 */ /* 0x004fc600078e02b4 */
[----:B------:R-:W2:Y:S04]  /*d430*/  LDL.64 R180, [R1+0x638] ;  /* 0x0006380001b47983 */ /* 0x000ea80000100a00 */
[----:B------:R1:W2:Y:S01]  /*d440*/  LDG.E.U16 R243, [R120.64] ;  /* 0x0000000678f37981 */ /* 0x0002a2000c1e1500 */
[----:B------:R-:W-:-:S03]  /*d450*/  IMAD.WIDE R158, R11, 0x2, R210 ;  /* 0x000000020b9e7825 */ /* 0x000fc600078e02d2 */
[----:B------:R1:W2:Y:S01]  /*d460*/  LDG.E.U16 R240, [R160.64] ;  /* 0x00000006a0f07981 */ /* 0x0002a2000c1e1500 */
[----:B---3--:R-:W-:-:S03]  /*d470*/  IMAD.WIDE R162, R11, 0x2, R168 ;  /* 0x000000020ba27825 */ /* 0x008fc600078e02a8 */
        /* <DEDUP_REMOVED lines=12> */
[----:B------:R-:W3:Y:S01]  /*d540*/  LDL.64 R190, [R1+0x608] ;  /* 0x0006080001be7983 */ /* 0x000ee20000100a00 */
[----:B------:R-:W-:-:S03]  /*d550*/  IMAD.WIDE R118, R11, 0x2, R188 ;  /* 0x000000020b767825 */ /* 0x000fc600078e02bc */
[----:B------:R-:W3:Y:S04]  /*d560*/  LDL.64 R188, [R1+0x600] ;  /* 0x0006000001bc7983 */ /* 0x000ee80000100a00 */
[----:B------:R0:W3:Y:S04]  /*d570*/  LDG.E.U16 R236, [R120.64] ;  /* 0x0000000678ec7981 */ /* 0x0000e8000c1e1500 */
[----:B------:R1:W3:Y:S04]  /*d580*/  LDG.E.U16 R235, [R158.64] ;  /* 0x000000069eeb7981 */ /* 0x0002e8000c1e1500 */
[----:B------:R1:W3:Y:S01]  /*d590*/  LDG.E.U16 R234, [R160.64] ;  /* 0x00000006a0ea7981 */ /* 0x0002e2000c1e1500 */
[----:B0-----:R-:W-:-:S03]  /*d5a0*/  IMAD.WIDE R120, R11, 0x2, R186 ;  /* 0x000000020b787825 */ /* 0x001fc600078e02ba */
[----:B------:R-:W3:Y:S04]  /*d5b0*/  LDL.64 R208, [R1+0x610] ;  /* 0x0006100001d07983 */ /* 0x000ee80000100a00 */
[----:B------:R2:W3:Y:S01]  /*d5c0*/  LDG.E.U16 R233, [R162.64] ;  /* 0x00000006a2e97981 */ /* 0x0004e2000c1e1500 */
[----:B-1----:R-:W-:-:S03]  /*d5d0*/  IMAD.WIDE R158, R11, 0x2, R184 ;  /* 0x000000020b9e7825 */ /* 0x002fc600078e02b8 */
[----:B------:R-:W3:Y:S01]  /*d5e0*/  LDL.64 R184, [R1+0x5f0] ;  /* 0x0005f00001b87983 */ /* 0x000ee20000100a00 */
[----:B------:R-:W-:-:S03]  /*d5f0*/  IMAD.WIDE R160, R11, 0x2, R182 ;  /* 0x000000020ba07825 */ /* 0x000fc600078e02b6 */
[----:B------:R-:W3:Y:S04]  /*d600*/  LDL.64 R182, [R1+0x5e8] ;  /* 0x0005e80001b67983 */ /* 0x000ee80000100a00 */
[----:B------:R-:W3:Y:S04]  /*d610*/  LDL.64 R186, [R1+0x5f8] ;  /* 0x0005f80001ba7983 */ /* 0x000ee80000100a00 */
[----:B------:R3:W3:Y:S04]  /*d620*/  LDG.E.U16 R231, [R120.64] ;  /* 0x0000000678e77981 */ /* 0x0006e8000c1e1500 */
[----:B------:R4:W3:Y:S04]  /*d630*/  LDG.E.U16 R232, [R118.64] ;  /* 0x0000000676e87981 */ /* 0x0008e8000c1e1500 */
[----:B------:R0:W3:Y:S04]  /*d640*/  LDG.E.U16 R229, [R160.64] ;  /* 0x00000006a0e57981 */ /* 0x0000e8000c1e1500 */
[----:B------:R1:W3:Y:S01]  /*d650*/  LDG.E.U16 R230, [R158.64] ;  /* 0x000000069ee67981 */ /* 0x0002e2000c1e1500 */
        /* <DEDUP_REMOVED lines=16> */
[----:B------:R-:W3:Y:S01]  /*d760*/  LDL.64 R174, [R1+0x5b8] ;  /* 0x0005b80001ae7983 */ /* 0x000ee20000100a00 */
[----:B0-----:R-:W-:-:S03]  /*d770*/  IMAD.WIDE R120, R11, 0x2, R190 ;  /* 0x000000020b787825 */ /* 0x001fc600078e02be */
[----:B------:R0:W3:Y:S01]  /*d780*/  LDG.E.U16 R223, [R162.64] ;  /* 0x00000006a2df7981 */ /* 0x0000e2000c1e1500 */
[----:B-1----:R-:W-:-:S03]  /*d790*/  IMAD.WIDE R158, R11, 0x2, R188 ;  /* 0x000000020b9e7825 */ /* 0x002fc600078e02bc */
[----:B------:R1:W3:Y:S04]  /*d7a0*/  LDG.E.U16 R221, [R120.64] ;  /* 0x0000000678dd7981 */ /* 0x0002e8000c1e1500 */
[----:B------:R1:W3:Y:S04]  /*d7b0*/  LDG.E.U16 R220, [R158.64] ;  /* 0x000000069edc7981 */ /* 0x0002e8000c1e1500 */
[----:B0-----:R-:W3:Y:S04]  /*d7c0*/  LDL.64 R162, [R1+0x5b0] ;  /* 0x0005b00001a27983 */ /* 0x001ee80000100a00 */
[----:B------:R-:W3:Y:S01]  /*d7d0*/  LDL.64 R160, [R1+0x588] ;  /* 0x0005880001a07983 */ /* 0x000ee20000100a00 */
[----:B------:R-:W-:-:S05]  /*d7e0*/  IMAD.WIDE R118, R11, 0x2, R208 ;  /* 0x000000020b767825 */ /* 0x000fca00078e02d0 */
[----:B------:R0:W3:Y:S01]  /*d7f0*/  LDG.E.U16 R222, [R118.64] ;  /* 0x0000000676de7981 */ /* 0x0000e2000c1e1500 */
[----:B-1----:R-:W-:-:S04]  /*d800*/  IMAD.WIDE R120, R11, 0x2, R184 ;  /* 0x000000020b787825 */ /* 0x002fc800078e02b8 */
[C---:B------:R-:W-:Y:S01]  /*d810*/  IMAD.WIDE R158, R11.reuse, 0x2, R182 ;  /* 0x000000020b9e7825 */ /* 0x040fe200078e02b6 */
[----:B------:R3:W3:Y:S03]  /*d820*/  LDG.E.U16 R218, [R120.64] ;  /* 0x0000000678da7981 */ /* 0x0006e6000c1e1500 */
[C---:B0-----:R-:W-:Y:S01]  /*d830*/  IMAD.WIDE R118, R11.reuse, 0x2, R186 ;  /* 0x000000020b767825 */ /* 0x041fe200078e02ba */
[----:B------:R2:W3:Y:S04]  /*d840*/  LDG.E.U16 R217, [R158.64] ;  /* 0x000000069ed97981 */ /* 0x0004e8000c1e1500 */
[----:B------:R4:W3:Y:S02]  /*d850*/  LDG.E.U16 R219, [R118.64] ;  /* 0x0000000676db7981 */ /* 0x0008e4000c1e1500 */
[----:B----4-:R-:W-:-:S02]  /*d860*/  IMAD.WIDE R118, R11, 0x2, R170 ;  /* 0x000000020b767825 */ /* 0x010fc400078e02aa */
[----:B------:R-:W4:Y:S02]  /*d870*/  LDL.64 R170, [R1+0x5a8] ;  /* 0x0005a80001aa7983 */ /* 0x000f240000100a00 */
[C---:B--2---:R-:W-:Y:S02]  /*d880*/  IMAD.WIDE R158, R11.reuse, 0x2, R180 ;  /* 0x000000020b9e7825 */ /* 0x044fe400078e02b4 */
[----:B------:R-:W2:Y:S04]  /*d890*/  LDL.64 R180, [R1+0x598] ;  /* 0x0005980001b47983 */ /* 0x000ea80000100a00 */
[----:B------:R0:W2:Y:S04]  /*d8a0*/  LDG.E.U16 R216, [R118.64] ;  /* 0x0000000676d87981 */ /* 0x0000a8000c1e1500 */
[----:B------:R1:W2:Y:S01]  /*d8b0*/  LDG.E.U16 R213, [R158.64] ;  /* 0x000000069ed57981 */ /* 0x0002a2000c1e1500 */
[----:B---3--:R-:W-:-:S03]  /*d8c0*/  IMAD.WIDE R120, R11, 0x2, R168 ;  /* 0x000000020b787825 */ /* 0x008fc600078e02a8 */
[----:B------:R-:W3:Y:S04]  /*d8d0*/  LDL.64 R168, [R1+0x5a0] ;  /* 0x0005a00001a87983 */ /* 0x000ee80000100a00 */
[----:B------:R1:W3:Y:S01]  /*d8e0*/  LDG.E.U16 R215, [R120.64] ;  /* 0x0000000678d77981 */ /* 0x0002e2000c1e1500 */
[----:B0-----:R-:W-:-:S03]  /*d8f0*/  IMAD.WIDE R118, R11, 0x2, R178 ;  /* 0x000000020b767825 */ /* 0x001fc600078e02b2 */
[----:B------:R-:W3:Y:S04]  /*d900*/  LDL.64 R178, [R1+0x590] ;  /* 0x0005900001b27983 */ /* 0x000ee80000100a00 */
[----:B------:R3:W3:Y:S01]  /*d910*/  LDG.E.U16 R211, [R118.64] ;  /* 0x0000000676d37981 */ /* 0x0006e2000c1e1500 */
[----:B-1----:R-:W-:-:S03]  /*d920*/  IMAD.WIDE R120, R11, 0x2, R176 ;  /* 0x000000020b787825 */ /* 0x002fc600078e02b0 */
[----:B------:R-:W3:Y:S04]  /*d930*/  LDL.64 R176, [R1+0x580] ;  /* 0x0005800001b07983 */ /* 0x000ee80000100a00 */
[----:B------:R4:W3:Y:S01]  /*d940*/  LDG.E.U16 R209, [R120.64] ;  /* 0x0000000678d17981 */ /* 0x0008e2000c1e1500 */
[----:B------:R-:W-:-:S03]  /*d950*/  IMAD.WIDE R158, R11, 0x2, R174 ;  /* 0x000000020b9e7825 */ /* 0x000fc600078e02ae */
[----:B------:R-:W3:Y:S04]  /*d960*/  LDL.64 R174, [R1+0x578] ;  /* 0x0005780001ae7983 */ /* 0x000ee80000100a00 */
[----:B------:R0:W3:Y:S02]  /*d970*/  LDG.E.U16 R207, [R158.64] ;  /* 0x000000069ecf7981 */ /* 0x0000e4000c1e1500 */
[C---:B0-----:R-:W-:Y:S02]  /*d980*/  IMAD.WIDE R158, R11.reuse, 0x2, R162 ;  /* 0x000000020b9e7825 */ /* 0x041fe400078e02a2 */
[----:B------:R-:W3:Y:S04]  /*d990*/  LDL.64 R162, [R1+0x570] ;  /* 0x0005700001a27983 */ /* 0x000ee80000100a00 */
[----:B------:R2:W3:Y:S01]  /*d9a0*/  LDG.E.U16 R191, [R158.64] ;  /* 0x000000069ebf7981 */ /* 0x0004e2000c1e1500 */
[----:B----4-:R-:W-:-:S03]  /*d9b0*/  IMAD.WIDE R120, R11, 0x2, R170 ;  /* 0x000000020b787825 */ /* 0x010fc600078e02aa */
[----:B------:R-:W4:Y:S01]  /*d9c0*/  LDL.64 R170, [R1+0x560] ;  /* 0x0005600001aa7983 */ /* 0x000f220000100a00 */
[----:B--2---:R-:W-:-:S03]  /*d9d0*/  IMAD.WIDE R158, R11, 0x2, R180 ;  /* 0x000000020b9e7825 */ /* 0x004fc600078e02b4 */
[----:B------:R0:W2:Y:S04]  /*d9e0*/  LDG.E.U16 R189, [R120.64] ;  /* 0x0000000678bd7981 */ /* 0x0000a8000c1e1500 */
[----:B------:R1:W2:Y:S01]  /*d9f0*/  LDG.E.U16 R185, [R158.64] ;  /* 0x000000069eb97981 */ /* 0x0002a2000c1e1500 */
[----:B---3--:R-:W-:-:S03]  /*da00*/  IMAD.WIDE R118, R11, 0x2, R168 ;  /* 0x000000020b767825 */ /* 0x008fc600078e02a8 */
[----:B------:R-:W3:Y:S04]  /*da10*/  LDL.64 R168, [R1+0x558] ;  /* 0x0005580001a87983 */ /* 0x000ee80000100a00 */
[----:B------:R1:W2:Y:S01]  /*da20*/  LDG.E.U16 R187, [R118.64] ;  /* 0x0000000676bb7981 */ /* 0x0002a2000c1e1500 */
[----:B0-----:R-:W-:-:S05]  /*da30*/  IMAD.WIDE R120, R11, 0x2, R178 ;  /* 0x000000020b787825 */ /* 0x001fca00078e02b2 */
[----:B------:R0:W2:Y:S01]  /*da40*/  LDG.E.U16 R183, [R120.64] ;  /* 0x0000000678b77981 */ /* 0x0000a2000c1e1500 */
[----:B-1----:R-:W-:-:S05]  /*da50*/  IMAD.WIDE R158, R11, 0x2, R176 ;  /* 0x000000020b9e7825 */ /* 0x002fca00078e02b0 */
[----:B------:R1:W2:Y:S04]  /*da60*/  LDG.E.U16 R179, [R158.64] ;  /* 0x000000069eb37981 */ /* 0x0002a8000c1e1500 */
[----:B-1----:R-:W2:Y:S01]  /*da70*/  LDL.64 R158, [R1+0x568] ;  /* 0x00056800019e7983 */ /* 0x002ea20000100a00 */
[----:B------:R-:W-:-:S03]  /*da80*/  IMAD.WIDE R118, R11, 0x2, R160 ;  /* 0x000000020b767825 */ /* 0x000fc600078e02a0 */
[----:B------:R-:W2:Y:S01]  /*da90*/  LDL.64 R160, [R1+0x550] ;  /* 0x0005500001a07983 */ /* 0x000ea20000100a00 */
[----:B0-----:R-:W-:-:S03]  /*daa0*/  IMAD.WIDE R120, R11, 0x2, R174 ;  /* 0x000000020b787825 */ /* 0x001fc600078e02ae */
[----:B------:R0:W2:Y:S04]  /*dab0*/  LDG.E.U16 R181, [R118.64] ;  /* 0x0000000676b57981 */ /* 0x0000a8000c1e1500 */
[----:B------:R4:W2:Y:S01]  /*dac0*/  LDG.E.U16 R177, [R120.64] ;  /* 0x0000000678b17981 */ /* 0x0008a2000c1e1500 */
[----:B0-----:R-:W-:-:S03]  /*dad0*/  IMAD.WIDE R118, R11, 0x2, R162 ;  /* 0x000000020b767825 */ /* 0x001fc600078e02a2 */
[----:B------:R-:W2:Y:S04]  /*dae0*/  LDL.64 R162, [R1+0x538] ;  /* 0x0005380001a27983 */ /* 0x000ea80000100a00 */
[----:B------:R3:W2:Y:S01]  /*daf0*/  LDG.E.U16 R175, [R118.64] ;  /* 0x0000000676af7981 */ /* 0x0006a2000c1e1500 */
[----:B----4-:R-:W-:-:S04]  /*db00*/  IMAD.WIDE R120, R11, 0x2, R170 ;  /* 0x000000020b787825 */ /* 0x010fc800078e02aa */
[C---:B---3--:R-:W-:Y:S02]  /*db10*/  IMAD.WIDE R118, R11.reuse, 0x2, R168 ;  /* 0x000000020b767825 */ /* 0x048fe400078e02a8 */
[----:B------:R0:W3:Y:S04]  /*db20*/  LDG.E.U16 R169, [R120.64] ;  /* 0x0000000678a97981 */ /* 0x0000e8000c1e1500 */
[----:B0-----:R0:W4:Y:S04]  /*db30*/  LDG.E.U16 R121, [R118.64] ;  /* 0x0000000676797981 */ /* 0x001128000c1e1500 */
[----:B0-----:R-:W3:Y:S01]  /*db40*/  LDL.64 R118, [R1+0x548] ;  /* 0x0005480001767983 */ /* 0x001ee20000100a00 */
[----:B--2---:R-:W-:-:S05]  /*db50*/  IMAD.WIDE R158, R11, 0x2, R158 ;  /* 0x000000020b9e7825 */ /* 0x004fca00078e029e */
[----:B------:R0:W2:Y:S04]  /*db60*/  LDG.E.U16 R171, [R158.64] ;  /* 0x000000069eab7981 */ /* 0x0000a8000c1e1500 */
[----:B0-----:R-:W2:Y:S01]  /*db70*/  LDL.64 R158, [R1+0x540] ;  /* 0x00054000019e7983 */ /* 0x001ea20000100a00 */
[----:B------:R-:W-:-:S05]  /*db80*/  IMAD.WIDE R160, R11, 0x2, R160 ;  /* 0x000000020ba07825 */ /* 0x000fca00078e02a0 */
[----:B------:R0:W4:Y:S04]  /*db90*/  LDG.E.U16 R120, [R160.64] ;  /* 0x00000006a0787981 */ /* 0x000128000c1e1500 */
[----:B0-----:R-:W4:Y:S01]  /*dba0*/  LDL.64 R160, [R1+0x530] ;  /* 0x0005300001a07983 */ /* 0x001f220000100a00 */
[----:B---3--:R-:W-:-:S06]  /*dbb0*/  IMAD.WIDE R118, R11, 0x2, R118 ;  /* 0x000000020b767825 */ /* 0x008fcc00078e0276 */
[----:B------:R0:W3:Y:S01]  /*dbc0*/  LDG.E.U16 R119, [R118.64] ;  /* 0x0000000676777981 */ /* 0x0000e2000c1e1500 */
[----:B--2---:R-:W-:-:S05]  /*dbd0*/  IMAD.WIDE R158, R11, 0x2, R158 ;  /* 0x000000020b9e7825 */ /* 0x004fca00078e029e */
[----:B0-----:R0:W2:Y:S04]  /*dbe0*/  LDG.E.U16 R118, [R158.64] ;  /* 0x000000069e767981 */ /* 0x0010a8000c1e1500 */
[----:B0-----:R-:W2:Y:S01]  /*dbf0*/  LDL.64 R158, [R1+0x528] ;  /* 0x00052800019e7983 */ /* 0x001ea20000100a00 */
[----:B----4-:R-:W-:-:S05]  /*dc00*/  IMAD.WIDE R160, R11, 0x2, R160 ;  /* 0x000000020ba07825 */ /* 0x010fca00078e02a0 */
[----:B------:R0:W4:Y:S04]  /*dc10*/  LDG.E.U16 R152, [R160.64] ;  /* 0x00000006a0987981 */ /* 0x000128000c1e1500 */
[----:B0-----:R-:W3:Y:S01]  /*dc20*/  LDL.64 R160, [R1+0x518] ;  /* 0x0005180001a07983 */ /* 0x001ee20000100a00 */
[----:B--2---:R-:W-:-:S05]  /*dc30*/  IMAD.WIDE R158, R11, 0x2, R158 ;  /* 0x000000020b9e7825 */ /* 0x004fca00078e029e */
[----:B------:R0:W2:Y:S04]  /*dc40*/  LDG.E.U16 R168, [R158.64] ;  /* 0x000000069ea87981 */ /* 0x0000a8000c1e1500 */
[----:B0-----:R-:W2:Y:S01]  /*dc50*/  LDL.64 R158, [R1+0x520] ;  /* 0x00052000019e7983 */ /* 0x001ea20000100a00 */
[----:B------:R-:W-:-:S04]  /*dc60*/  IMAD.WIDE R162, R11, 0x2, R162 ;  /* 0x000000020ba27825 */ /* 0x000fc800078e02a2 */
[C---:B---3--:R-:W-:Y:S01]  /*dc70*/  IMAD.WIDE R160, R11.reuse, 0x2, R160 ;  /* 0x000000020ba07825 */ /* 0x048fe200078e02a0 */
[----:B------:R0:W3:Y:S04]  /*dc80*/  LDG.E.U16 R151, [R162.64] ;  /* 0x00000006a2977981 */ /* 0x0000e8000c1e1500 */
[----:B------:R1:W3:Y:S04]  /*dc90*/  LDG.E.U16 R172, [R160.64] ;  /* 0x00000006a0ac7981 */ /* 0x0002e8000c1e1500 */
[----:B0-----:R-:W3:Y:S04]  /*dca0*/  LDL.64 R162, [R1+0x510] ;  /* 0x0005100001a27983 */ /* 0x001ee80000100a00 */
[----:B-1----:R-:W4:Y:S01]  /*dcb0*/  LDL.64 R160, [R1+0x500] ;  /* 0x0005000001a07983 */ /* 0x002f220000100a00 */
[----:B--2---:R-:W-:-:S05]  /*dcc0*/  IMAD.WIDE R158, R11, 0x2, R158 ;  /* 0x000000020b9e7825 */ /* 0x004fca00078e029e */
[----:B------:R0:W2:Y:S04]  /*dcd0*/  LDG.E.U16 R170, [R158.64] ;  /* 0x000000069eaa7981 */ /* 0x0000a8000c1e1500 */
[----:B0-----:R-:W2:Y:S01]  /*dce0*/  LDL.64 R158, [R1+0x508] ;  /* 0x00050800019e7983 */ /* 0x001ea20000100a00 */
[----:B---3--:R-:W-:-:S04]  /*dcf0*/  IMAD.WIDE R162, R11, 0x2, R162 ;  /* 0x000000020ba27825 */ /* 0x008fc800078e02a2 */
[C---:B----4-:R-:W-:Y:S01]  /*dd00*/  IMAD.WIDE R160, R11.reuse, 0x2, R160 ;  /* 0x000000020ba07825 */ /* 0x050fe200078e02a0 */
[----:B------:R0:W3:Y:S04]  /*dd10*/  LDG.E.U16 R174, [R162.64] ;  /* 0x00000006a2ae7981 */ /* 0x0000e8000c1e1500 */
[----:B------:R1:W4:Y:S04]  /*dd20*/  LDG.E.U16 R178, [R160.64] ;  /* 0x00000006a0b27981 */ /* 0x000328000c1e1500 */
        /* <DEDUP_REMOVED lines=60> */
[C---:B----4-:R-:W-:Y:S02]  /*e0f0*/  IMAD.WIDE R160, R11.reuse, 0x2, R160 ;  /* 0x000000020ba07825 */ /* 0x050fe400078e02a0 */
[----:B------:R0:W3:Y:S04]  /*e100*/  LDG.E.U16 R162, [R162.64] ;  /* 0x00000006a2a27981 */ /* 0x0000e8000c1e1500 */
[----:B------:R1:W4:Y:S01]  /*e110*/  LDG.E.U16 R160, [R160.64] ;  /* 0x00000006a0a07981 */ /* 0x000322000c1e1500 */
[----:B--2---:R-:W-:-:S05]  /*e120*/  IMAD.WIDE R158, R11, 0x2, R158 ;  /* 0x000000020b9e7825 */ /* 0x004fca00078e029e */
[----:B0-----:R0:W2:Y:S04]  /*e130*/  LDG.E.U16 R163, [R158.64] ;  /* 0x000000069ea37981 */ /* 0x0010a8000c1e1500 */
[----:B0-----:R-:W2:Y:S04]  /*e140*/  LDL.64 R158, [R1+0x450] ;  /* 0x00045000019e7983 */ /* 0x001ea80000100a00 */
[----:B-1----:R-:W3:Y:S01]  /*e150*/  LDL.LU R161, [R1+0x1c] ;  /* 0x00001c0001a17983 */ /* 0x002ee20000300800 */
[----:B--2---:R-:W-:-:S04]  /*e160*/  IMAD.WIDE R158, R11, 0x2, R158 ;  /* 0x000000020b9e7825 */ /* 0x004fc800078e029e */
[C---:B---3--:R-:W-:Y:S02]  /*e170*/  FFMA R161, R166.reuse, R161, R239 ;  /* 0x000000a1a6a17223 */ /* 0x048fe400000000ef */
[----:B------:R-:W2:Y:S04]  /*e180*/  LDL.LU R239, [R1+0x18] ;  /* 0x0000180001ef7983 */ /* 0x000ea80000300800 */
[----:B------:R0:W-:Y:S04]  /*e190*/  STL [R1+0x1c], R161 ;  /* 0x00001ca101007387 */ /* 0x0001e80000100800 */
[----:B0-----:R0:W3:Y:S04]  /*e1a0*/  LDG.E.U16 R161, [R158.64] ;  /* 0x000000069ea17981 */ /* 0x0010e8000c1e1500 */
[----:B0-----:R-:W2:Y:S01]  /*e1b0*/  LDL.64 R158, [R1+0x448] ;  /* 0x00044800019e7983 */ /* 0x001ea20000100a00 */
[----:B------:R-:W-:-:S02]  /*e1c0*/  FMUL R52, R166, R52 ;  /* 0x00000034a6347220 */ /* 0x000fc40000400000 */
[C---:B------:R-:W-:Y:S02]  /*e1d0*/  FMUL R53, R166.reuse, R53 ;  /* 0x00000035a6357220 */ /* 0x040fe40000400000 */
[C---:B------:R-:W-:Y:S02]  /*e1e0*/  FMUL R56, R166.reuse, R56 ;  /* 0x00000038a6387220 */ /* 0x040fe40000400000 */
[C---:B------:R-:W-:Y:S02]  /*e1f0*/  FMUL R57, R166.reuse, R57 ;  /* 0x00000039a6397220 */ /* 0x040fe40000400000 */
[C---:B------:R-:W-:Y:S02]  /*e200*/  FMUL R60, R166.reuse, R60 ;  /* 0x0000003ca63c7220 */ /* 0x040fe40000400000 */
[----:B------:R-:W-:Y:S02]  /*e210*/  FMUL R61, R166, R61 ;  /* 0x0000003da63d7220 */ /* 0x000fe40000400000 */
[----:B------:R-:W-:-:S02]  /*e220*/  FMUL R50, R165, R50 ;  /* 0x00000032a5327220 */ /* 0x000fc40000400000 */
[C---:B------:R-:W-:Y:S02]  /*e230*/  FMUL R51, R165.reuse, R51 ;  /* 0x00000033a5337220 */ /* 0x040fe40000400000 */
[C---:B------:R-:W-:Y:S02]  /*e240*/  FMUL R54, R165.reuse, R54 ;  /* 0x00000036a5367220 */ /* 0x040fe40000400000 */
[C---:B------:R-:W-:Y:S02]  /*e250*/  FMUL R55, R165.reuse, R55 ;  /* 0x00000037a5377220 */ /* 0x040fe40000400000 */
[C---:B------:R-:W-:Y:S02]  /*e260*/  FMUL R58, R165.reuse, R58 ;  /* 0x0000003aa53a7220 */ /* 0x040fe40000400000 */
[C---:B------:R-:W-:Y:S02]  /*e270*/  FMUL R59, R165.reuse, R59 ;  /* 0x0000003ba53b7220 */ /* 0x040fe40000400000 */
[----:B------:R-:W-:-:S02]  /*e280*/  FMUL R62, R165, R62 ;  /* 0x0000003ea53e7220 */ /* 0x000fc40000400000 */
[----:B------:R-:W-:Y:S02]  /*e290*/  FMUL R63, R165, R63 ;  /* 0x0000003fa53f7220 */ /* 0x000fe40000400000 */
[----:B--2---:R-:W-:-:S05]  /*e2a0*/  IMAD.WIDE R158, R11, 0x2, R158 ;  /* 0x000000020b9e7825 */ /* 0x004fca00078e029e */
[----:B------:R0:W2:Y:S04]  /*e2b0*/  LDG.E.U16 R166, [R158.64] ;  /* 0x000000069ea67981 */ /* 0x0000a8000c1e1500 */
[----:B0-----:R-:W2:Y:S01]  /*e2c0*/  LDL.64 R158, [R1+0x438] ;  /* 0x00043800019e7983 */ /* 0x001ea20000100a00 */
[----:B------:R-:W-:-:S03]  /*e2d0*/  FFMA R239, R165, R239, R241 ;  /* 0x000000efa5ef7223 */ /* 0x000fc600000000f1 */
[----:B------:R-:W3:Y:S04]  /*e2e0*/  LDL.LU R241, [R1+0x10] ;  /* 0x0000100001f17983 */ /* 0x000ee80000300800 */
[----:B------:R0:W-:Y:S04]  /*e2f0*/  STL [R1+0x18], R239 ;  /* 0x000018ef01007387 */ /* 0x0001e80000100800 */
[----:B------:R-:W3:Y:S01]  /*e300*/  LDL.LU R165, [R1+0x14] ;  /* 0x0000140001a57983 */ /* 0x000ee20000300800 */
[C---:B------:R-:W-:Y:S02]  /*e310*/  FMUL R64, R164.reuse, R64 ;  /* 0x00000040a4407220 */ /* 0x040fe40000400000 */
[----:B------:R-:W-:-:S02]  /*e320*/  FMUL R65, R164, R65 ;  /* 0x00000041a4417220 */ /* 0x000fc40000400000 */
[C---:B------:R-:W-:Y:S02]  /*e330*/  FMUL R68, R164.reuse, R68 ;  /* 0x00000044a4447220 */ /* 0x040fe40000400000 */
[C---:B------:R-:W-:Y:S02]  /*e340*/  FMUL R69, R164.reuse, R69 ;  /* 0x00000045a4457220 */ /* 0x040fe40000400000 */
[C---:B------:R-:W-:Y:S02]  /*e350*/  FMUL R72, R164.reuse, R72 ;  /* 0x00000048a4487220 */ /* 0x040fe40000400000 */
[C---:B------:R-:W-:Y:S02]  /*e360*/  FMUL R73, R164.reuse, R73 ;  /* 0x00000049a4497220 */ /* 0x040fe40000400000 */
[C---:B------:R-:W-:Y:S02]  /*e370*/  FMUL R76, R164.reuse, R76 ;  /* 0x0000004ca44c7220 */ /* 0x040fe40000400000 */
[----:B------:R-:W-:-:S02]  /*e380*/  FMUL R77, R164, R77 ;  /* 0x0000004da44d7220 */ /* 0x000fc40000400000 */
[----:B--2---:R-:W-:-:S06]  /*e390*/  IMAD.WIDE R158, R11, 0x2, R158 ;  /* 0x000000020b9e7825 */ /* 0x004fcc00078e029e */
[----:B------:R1:W2:Y:S04]  /*e3a0*/  LDG.E.U16 R158, [R158.64] ;  /* 0x000000069e9e7981 */ /* 0x0002a8000c1e1500 */
[----:B-1----:R-:W0:Y:S02]  /*e3b0*/  S2R R159, SR_TID.X ;  /* 0x00000000009f7919 */ /* 0x002e240000002100 */
[--C-:B0-----:R-:W-:Y:S02]  /*e3c0*/  SHF.R.U32.HI R239, RZ, 0x2, R159.reuse ;  /* 0x00000002ffef7819 */ /* 0x101fe4000001169f */
[----:B------:R-:W-:-:S04]  /*e3d0*/  SHF.R.U32.HI R159, RZ, 0x2, R159 ;  /* 0x00000002ff9f7819 */ /* 0x000fc8000001169f */
[----:B------:R-:W-:-:S04]  /*e3e0*/  SGXT.U32 R159, R159, 0x3 ;  /* 0x000000039f9f781a */ /* 0x000fc80000000000 */
[----:B------:R-:W-:-:S06]  /*e3f0*/  LOP3.LUT R159, R159, 0x10, RZ, 0xfc, !PT ;  /* 0x000000109f9f7812 */ /* 0x000fcc00078efcff */
[----:B------:R-:W3:Y:S01]  /*e400*/  LDS R159, [R159.X16] ;  /* 0x000000009f9f7984 */ /* 0x000ee2000000c800 */
[----:B------:R-:W-:-:S04]  /*e410*/  SGXT.U32 R239, R239, 0x3 ;  /* 0x00000003efef781a */ /* 0x000fc80000000000 */
[----:B------:R-:W-:Y:S01]  /*e420*/  LOP3.LUT R239, R239, 0x18, RZ, 0xfc, !PT ;  /* 0x00000018efef7812 */ /* 0x000fe200078efcff */
[----:B---3--:R-:W-:-:S04]  /*e430*/  FFMA R165, R164, R165, R159 ;  /* 0x000000a5a4a57223 */ /* 0x008fc8000000009f */
[----:B------:R-:W0:Y:S04]  /*e440*/  LDS R159, [R239.X16] ;  /* 0x00000000ef9f7984 */ /* 0x000e28000000c800 */
[----:B------:R1:W-:Y:S01]  /*e450*/  STL [R1+0x14], R165 ;  /* 0x000014a501007387 */ /* 0x0003e20000100800 */
[----:B0-----:R-:W-:-:S05]  /*e460*/  FFMA R241, R153, R241, R159 ;  /* 0x000000f199f17223 */ /* 0x001fca000000009f */
[----:B------:R0:W-:Y:S04]  /*e470*/  STL [R1+0x10], R241 ;  /* 0x000010f101007387 */ /* 0x0001e80000100800 */
[----:B------:R-:W3:Y:S04]  /*e480*/  LDL.LU R164, [R1+0xc] ;  /* 0x00000c0001a47983 */ /* 0x000ee80000300800 */
[----:B------:R-:W0:Y:S04]  /*e490*/  S2R R239, SR_TID.X ;  /* 0x0000000000ef7919 */ /* 0x000e280000002100 */
[----:B-1----:R-:W1:Y:S01]  /*e4a0*/  S2R R165, SR_TID.X ;  /* 0x0000000000a57919 */ /* 0x002e620000002100 */
[----:B0-----:R-:W-:-:S04]  /*e4b0*/  SHF.R.U32.HI R239, RZ, 0x2, R239 ;  /* 0x00000002ffef7819 */ /* 0x001fc800000116ef */
[----:B------:R-:W-:-:S04]  /*e4c0*/  SGXT.U32 R239, R239, 0x3 ;  /* 0x00000003efef781a */ /* 0x000fc80000000000 */
[----:B------:R-:W-:-:S05]  /*e4d0*/  LOP3.LUT R239, R239, 0x20, RZ, 0xfc, !PT ;  /* 0x00000020efef7812 */ /* 0x000fca00078efcff */
[----:B------:R0:W3:Y:S01]  /*e4e0*/  LDS R159, [R239.X16] ;  /* 0x00000000ef9f7984 */ /* 0x0000e2000000c800 */
[--C-:B-1----:R-:W-:Y:S02]  /*e4f0*/  SHF.R.U32.HI R241, RZ, 0x2, R165.reuse ;  /* 0x00000002fff17819 */ /* 0x102fe400000116a5 */
[--C-:B0-----:R-:W-:Y:S02]  /*e500*/  SHF.R.U32.HI R239, RZ, 0x2, R165.reuse ;  /* 0x00000002ffef7819 */ /* 0x101fe400000116a5 */
[----:B------:R-:W-:Y:S02]  /*e510*/  SHF.R.U32.HI R165, RZ, 0x2, R165 ;  /* 0x00000002ffa57819 */ /* 0x000fe400000116a5 */
[----:B------:R-:W-:Y:S02]  /*e520*/  SGXT.U32 R239, R239, 0x3 ;  /* 0x00000003efef781a */ /* 0x000fe40000000000 */
[----:B------:R-:W-:Y:S02]  /*e530*/  SGXT.U32 R241, R241, 0x3 ;  /* 0x00000003f1f1781a */ /* 0x000fe40000000000 */
[----:B------:R-:W-:-:S02]  /*e540*/  SGXT.U32 R165, R165, 0x3 ;  /* 0x00000003a5a5781a */ /* 0x000fc40000000000 */
[----:B------:R-:W-:Y:S02]  /*e550*/  LOP3.LUT R241, R241, 0x30, RZ, 0xfc, !PT ;  /* 0x00000030f1f17812 */ /* 0x000fe400078efcff */
[----:B------:R-:W-:Y:S02]  /*e560*/  LOP3.LUT R165, R165, 0x28, RZ, 0xfc, !PT ;  /* 0x00000028a5a57812 */ /* 0x000fe400078efcff */
[----:B------:R-:W-:Y:S02]  /*e570*/  LOP3.LUT R239, R239, 0x38, RZ, 0xfc, !PT ;  /* 0x00000038efef7812 */ /* 0x000fe400078efcff */
[----:B------:R-:W-:Y:S02]  /*e580*/  F2FP.PACK_AB R22, R22, R150 ;  /* 0x000000961616723e */ /* 0x000fe400000000ff */
[----:B------:R-:W-:Y:S01]  /*e590*/  F2FP.PACK_AB R117, R117, R149 ;  /* 0x000000957575723e */ /* 0x000fe200000000ff */
[----:B------:R-:W-:Y:S01]  /*e5a0*/  LDS R150, [R165.X16] ;  /* 0x00000000a5967984 */ /* 0x000fe2000000c800 */
[----:B------:R-:W-:-:S03]  /*e5b0*/  F2FP.PACK_AB R116, R116, R148 ;  /* 0x000000947474723e */ /* 0x000fc600000000ff */
[----:B------:R-:W-:Y:S04]  /*e5c0*/  LDS R149, [R241.X16] ;  /* 0x00000000f1957984 */ /* 0x000fe8000000c800 */
[----:B------:R0:W-:Y:S04]  /*e5d0*/  LDS R148, [R239.X16] ;  /* 0x00000000ef947984 */ /* 0x0001e8000000c800 */
[----:B------:R-:W-:Y:S01]  /*e5e0*/  BAR.SYNC.DEFER_BLOCKING 0x0 ;  /* 0x0000000000007b1d */ /* 0x000fe20000010000 */
[----:B0-----:R-:W-:-:S05]  /*e5f0*/  LOP3.LUT R239, R9, 0x10, RZ, 0x3c, !PT ;  /* 0x0000001009ef7812 */ /* 0x001fca00078e3cff */
[----:B------:R0:W-:Y:S04]  /*e600*/  STS.U16 [R9], R93 ;  /* 0x0000005d09007388 */ /* 0x0001e80000000400 */
[----:B------:R1:W-:Y:S04]  /*e610*/  STS.U16 [R9+0x800], R94 ;  /* 0x0008005e09007388 */ /* 0x0003e80000000400 */
[----:B------:R0:W-:Y:S04]  /*e620*/  STS.U16 [R9+0x1000], R95 ;  /* 0x0010005f09007388 */ /* 0x0001e80000000400 */
[----:B------:R0:W-:Y:S04]  /*e630*/  STS.U16 [R9+0x1800], R25 ;  /* 0x0018001909007388 */ /* 0x0001e80000000400 */
[----:B------:R0:W-:Y:S04]  /*e640*/  STS.U16 [R9+0x2000], R96 ;  /* 0x0020006009007388 */ /* 0x0001e80000000400 */
        /* <DEDUP_REMOVED lines=28> */
[----:B------:R0:W-:Y:S04]  /*e810*/  STS.U16 [R241+0x200], R102 ;  /* 0x00020066f1007388 */ /* 0x0001e80000000400 */
[----:B------:R0:W-:Y:S04]  /*e820*/  STS.U16 [R241+0xa00], R103 ;  /* 0x000a0067f1007388 */ /* 0x0001e80000000400 */
[----:B------:R0:W-:Y:S04]  /*e830*/  STS.U16 [R241+0x1200], R104 ;  /* 0x00120068f1007388 */ /* 0x0001e80000000400 */
[----:B------:R0:W-:Y:S04]  /*e840*/  STS.U16 [R241+0x1a00], R105 ;  /* 0x001a0069f1007388 */ /* 0x0001e80000000400 */
[----:B------:R0:W-:Y:S04]  /*e850*/  STS.U16 [R241+0x2200], R106 ;  /* 0x0022006af1007388 */ /* 0x0001e80000000400 */
[----:B------:R-:W-:Y:S04]  /*e860*/  STS.U16 [R241+0x2a00], R251 ;  /* 0x002a00fbf1007388 */ /* 0x000fe80000000400 */
[----:B------:R-:W-:Y:S04]  /*e870*/  STS.U16 [R241+0x3200], R243 ;  /* 0x003200f3f1007388 */ /* 0x000fe80000000400 */
[----:B------:R-:W-:Y:S01]  /*e880*/  STS.U16 [R241+0x3a00], R233 ;  /* 0x003a00e9f1007388 */ /* 0x000fe20000000400 */
[----:B---3--:R-:W-:-:S05]  /*e890*/  FFMA R164, R21, R164, R159 ;  /* 0x000000a415a47223 */ /* 0x008fca000000009f */
[----:B------:R-:W-:Y:S04]  /*e8a0*/  STL [R1+0xc], R164 ;  /* 0x00000ca401007387 */ /* 0x000fe80000100800 */
[----:B0-----:R-:W3:Y:S04]  /*e8b0*/  LDL.LU R93, [R1+0x918] ;  /* 0x00091800015d7983 */ /* 0x001ee80000300800 */
[----:B-1----:R-:W2:Y:S04]  /*e8c0*/  LDL.LU R94, [R1+0x914] ;  /* 0x00091400015e7983 */ /* 0x002ea80000300800 */
[----:B------:R-:W2:Y:S04]  /*e8d0*/  LDL.LU R95, [R1+0x910] ;  /* 0x00091000015f7983 */ /* 0x000ea80000300800 */
[----:B------:R-:W2:Y:S04]  /*e8e0*/  LDL.LU R25, [R1+0x90c] ;  /* 0x00090c0001197983 */ /* 0x000ea80000300800 */
[----:B------:R-:W2:Y:S04]  /*e8f0*/  LDL.LU R96, [R1+0x908] ;  /* 0x0009080001607983 */ /* 0x000ea80000300800 */
[----:B------:R-:W2:Y:S04]  /*e900*/  LDL.LU R97, [R1+0x904] ;  /* 0x0009040001617983 */ /* 0x000ea80000300800 */
[----:B------:R-:W2:Y:S01]  /*e910*/  LDL.LU R24, [R1+0x900] ;  /* 0x0009000001187983 */ /* 0x000ea20000300800 */
[----:B------:R-:W-:-:S03]  /*e920*/  LOP3.LUT R239, R9, 0x30, RZ, 0x3c, !PT ;  /* 0x0000003009ef7812 */ /* 0x000fc600078e3cff */
[----:B------:R-:W2:Y:S04]  /*e930*/  LDL.LU R98, [R1+0x8fc] ;  /* 0x0008fc0001627983 */ /* 0x000ea80000300800 */
[----:B------:R-:W-:Y:S04]  /*e940*/  STS.U16 [R241+0x4200], R225 ;  /* 0x004200e1f1007388 */ /* 0x000fe80000000400 */
        /* <DEDUP_REMOVED lines=15> */
[----:B------:R0:W-:Y:S04]  /*ea40*/  STS.U16 [R239+0x300], R107 ;  /* 0x0003006bef007388 */ /* 0x0001e80000000400 */
[----:B------:R1:W-:Y:S04]  /*ea50*/  STS.U16 [R239+0xb00], R108 ;  /* 0x000b006cef007388 */ /* 0x0003e80000000400 */
[----:B------:R4:W-:Y:S04]  /*ea60*/  STS.U16 [R239+0x1300], R109 ;  /* 0x0013006def007388 */ /* 0x0009e80000000400 */
[----:B0-----:R-:W2:Y:S04]  /*ea70*/  LDL.LU R107, [R1+0x8d8] ;  /* 0x0008d800016b7983 */ /* 0x001ea80000300800 */
[----:B-1----:R-:W2:Y:S04]  /*ea80*/  LDL.LU R108, [R1+0x8d4] ;  /* 0x0008d400016c7983 */ /* 0x002ea80000300800 */
[----:B----4-:R-:W4:Y:S04]  /*ea90*/  LDL.LU R109, [R1+0x8d0] ;  /* 0x0008d000016d7983 */ /* 0x010f280000300800 */
[----:B------:R0:W-:Y:S04]  /*eaa0*/  STS.U16 [R239+0x1b00], R110 ;  /* 0x001b006eef007388 */ /* 0x0001e80000000400 */
[----:B------:R1:W-:Y:S04]  /*eab0*/  STS.U16 [R239+0x2300], R111 ;  /* 0x0023006fef007388 */ /* 0x0003e80000000400 */
[----:B0-----:R-:W2:Y:S04]  /*eac0*/  LDL.LU R110, [R1+0x8cc] ;  /* 0x0008cc00016e7983 */ /* 0x001ea80000300800 */
[----:B-1----:R-:W2:Y:S04]  /*ead0*/  LDL.LU R111, [R1+0x8c8] ;  /* 0x0008c800016f7983 */ /* 0x002ea80000300800 */
        /* <DEDUP_REMOVED lines=71> */
[----:B------:R-:W-:-:S03]  /*ef50*/  F2FP.PACK_AB R167, R167, R173 ;  /* 0x000000ada7a7723e */ /* 0x000fc600000000ff */
[----:B------:R-:W-:Y:S01]  /*ef60*/  STS.U16 [R239+0x4700], R220 ;  /* 0x004700dcef007388 */ /* 0x000fe20000000400 */
[----:B------:R-:W-:-:S03]  /*ef70*/  F2FP.PACK_AB R37, R37, R145 ;  /* 0x000000912525723e */ /* 0x000fc600000000ff */
[----:B------:R-:W-:Y:S01]  /*ef80*/  STS.U16 [R239+0x4f00], R209 ;  /* 0x004f00d1ef007388 */ /* 0x000fe20000000400 */
[----:B------:R-:W-:Y:S02]  /*ef90*/  F2FP.PACK_AB R114, R114, R144 ;  /* 0x000000907272723e */ /* 0x000fe400000000ff */
[----:B------:R-:W-:Y:S01]  /*efa0*/  F2FP.PACK_AB R35, R35, R141 ;  /* 0x0000008d2323723e */ /* 0x000fe200000000ff */
[----:B------:R-:W-:Y:S01]  /*efb0*/  STS.U16 [R239+0x5700], R179 ;  /* 0x005700b3ef007388 */ /* 0x000fe20000000400 */
[----:B------:R-:W-:Y:S02]  /*efc0*/  F2FP.PACK_AB R112, R112, R140 ;  /* 0x0000008c7070723e */ /* 0x000fe400000000ff */
[----:B------:R-:W-:Y:S01]  /*efd0*/  F2FP.PACK_AB R33, R33, R137 ;  /* 0x000000892121723e */ /* 0x000fe200000000ff */
[----:B------:R-:W-:Y:S01]  /*efe0*/  STS.U16 [R239+0x5f00], R118 ;  /* 0x005f0076ef007388 */ /* 0x000fe20000000400 */
[----:B------:R-:W-:Y:S02]  /*eff0*/  F2FP.PACK_AB R46, R46, R136 ;  /* 0x000000882e2e723e */ /* 0x000fe400000000ff */
[----:B------:R-:W-:Y:S01]  /*f000*/  F2FP.PACK_AB R31, R31, R133 ;  /* 0x000000851f1f723e */ /* 0x000fe200000000ff */
[----:B------:R-:W-:Y:S01]  /*f010*/  STS.U16 [R239+0x6700], R178 ;  /* 0x006700b2ef007388 */ /* 0x000fe20000000400 */
[----:B------:R-:W-:-:S02]  /*f020*/  F2FP.PACK_AB R44, R44, R132 ;  /* 0x000000842c2c723e */ /* 0x000fc400000000ff */
[----:B------:R-:W-:Y:S02]  /*f030*/  F2FP.PACK_AB R29, R29, R129 ;  /* 0x000000811d1d723e */ /* 0x000fe400000000ff */
[----:B------:R-:W-:Y:S02]  /*f040*/  F2FP.PACK_AB R42, R42, R128 ;  /* 0x000000802a2a723e */ /* 0x000fe400000000ff */
[----:B------:R-:W-:Y:S02]  /*f050*/  F2FP.PACK_AB R27, R27, R125 ;  /* 0x0000007d1b1b723e */ /* 0x000fe400000000ff */
[----:B------:R-:W-:Y:S01]  /*f060*/  F2FP.PACK_AB R40, R40, R124 ;  /* 0x0000007c2828723e */ /* 0x000fe200000000ff */
[----:B------:R-:W-:Y:S01]  /*f070*/  STS.U16 [R239+0x6f00], R206 ;  /* 0x006f00ceef007388 */ /* 0x000fe20000000400 */
[----:B------:R-:W-:Y:S02]  /*f080*/  F2FP.PACK_AB R203, R203, R205 ;  /* 0x000000cdcbcb723e */ /* 0x000fe400000000ff */
[----:B0-----:R-:W-:Y:S01]  /*f090*/  LOP3.LUT R119, R0, 0x40, RZ, 0x3c, !PT ;  /* 0x0000004000777812 */ /* 0x001fe200078e3cff */
[----:B------:R-:W-:Y:S01]  /*f0a0*/  STS.U16 [R239+0x7700], R163 ;  /* 0x007700a3ef007388 */ /* 0x000fe20000000400 */
[----:B------:R-:W-:-:S02]  /*f0b0*/  F2FP.PACK_AB R199, R199, R201 ;  /* 0x000000c9c7c7723e */ /* 0x000fc400000000ff */
[----:B------:R-:W-:Y:S01]  /*f0c0*/  F2FP.PACK_AB R115, R115, R147 ;  /* 0x000000937373723e */ /* 0x000fe200000000ff */
[----:B--2---:R-:W-:Y:S01]  /*f0d0*/  STS.U16 [R239+0x7f00], R158 ;  /* 0x007f009eef007388 */ /* 0x004fe20000000400 */
[----:B------:R-:W-:Y:S02]  /*f0e0*/  F2FP.PACK_AB R38, R38, R146 ;  /* 0x000000922626723e */ /* 0x000fe400000000ff */
[----:B------:R-:W-:Y:S01]  /*f0f0*/  F2FP.PACK_AB R113, R113, R143 ;  /* 0x0000008f7171723e */ /* 0x000fe200000000ff */
[----:B------:R-:W-:Y:S01]  /*f100*/  STS [R0+0xc000], R22 ;  /* 0x00c0001600007388 */ /* 0x000fe20000000800 */
[----:B------:R-:W-:-:S03]  /*f110*/  F2FP.PACK_AB R36, R36, R142 ;  /* 0x0000008e2424723e */ /* 0x000fc600000000ff */
[----:B------:R-:W-:Y:S01]  /*f120*/  STS [R0+0xc800], R117 ;  /* 0x00c8007500007388 */ /* 0x000fe20000000800 */
[----:B------:R-:W-:-:S03]  /*f130*/  F2FP.PACK_AB R47, R47, R139 ;  /* 0x0000008b2f2f723e */ /* 0x000fc600000000ff */
[----:B------:R-:W-:Y:S01]  /*f140*/  STS [R0+0xc080], R167 ;  /* 0x00c080a700007388 */ /* 0x000fe20000000800 */
[----:B------:R-:W-:-:S03]  /*f150*/  F2FP.PACK_AB R34, R34, R138 ;  /* 0x0000008a2222723e */ /* 0x000fc600000000ff */
[----:B------:R-:W-:Y:S04]  /*f160*/  STS [R0+0xc880], R116 ;  /* 0x00c8807400007388 */ /* 0x000fe80000000800 */
        /* <DEDUP_REMOVED lines=11> */
[----:B------:R-:W-:Y:S01]  /*f220*/  STS [R0+0xf880], R40 ;  /* 0x00f8802800007388 */ /* 0x000fe20000000800 */
[----:B------:R-:W-:-:S03]  /*f230*/  F2FP.PACK_AB R45, R45, R135 ;  /* 0x000000872d2d723e */ /* 0x000fc600000000ff */
        /* <DEDUP_REMOVED lines=23> */
[----:B------:R-:W-:Y:S01]  /*f3b0*/  BAR.SYNC.DEFER_BLOCKING 0x0 ;  /* 0x0000000000007b1d */ /* 0x000fe20000010000 */
[----:B------:R-:W-:-:S02]  /*f3c0*/  FMUL R80, R21, R80 ;  /* 0x0000005015507220 */ /* 0x000fc40000400000 */
[----:B------:R-:W-:Y:S02]  /*f3d0*/  FMUL R81, R21, R81 ;  /* 0x0000005115517220 */ /* 0x000fe40000400000 */
[C---:B------:R-:W-:Y:S02]  /*f3e0*/  FMUL R82, R23.reuse, R82 ;  /* 0x0000005217527220 */ /* 0x040fe40000400000 */
[----:B------:R-:W-:Y:S02]  /*f3f0*/  FMUL R83, R23, R83 ;  /* 0x0000005317537220 */ /* 0x000fe40000400000 */
[C---:B------:R-:W-:Y:S02]  /*f400*/  FMUL R84, R21.reuse, R84 ;  /* 0x0000005415547220 */ /* 0x040fe40000400000 */
[----:B------:R-:W-:Y:S02]  /*f410*/  FMUL R85, R21, R85 ;  /* 0x0000005515557220 */ /* 0x000fe40000400000 */
[----:B------:R-:W-:-:S02]  /*f420*/  FMUL R86, R23, R86 ;  /* 0x0000005617567220 */ /* 0x000fc40000400000 */
[----:B------:R-:W-:Y:S02]  /*f430*/  FMUL R87, R23, R87 ;  /* 0x0000005717577220 */ /* 0x000fe40000400000 */
[C---:B------:R-:W-:Y:S02]  /*f440*/  FMUL R88, R21.reuse, R88 ;  /* 0x0000005815587220 */ /* 0x040fe40000400000 */
[----:B------:R-:W-:Y:S02]  /*f450*/  FMUL R89, R21, R89 ;  /* 0x0000005915597220 */ /* 0x000fe40000400000 */
[C---:B------:R-:W-:Y:S02]  /*f460*/  FMUL R90, R23.reuse, R90 ;  /* 0x0000005a175a7220 */ /* 0x040fe40000400000 */
[----:B------:R-:W-:Y:S01]  /*f470*/  FMUL R91, R23, R91 ;  /* 0x0000005b175b7220 */ /* 0x000fe20000400000 */
[----:B------:R-:W-:Y:S04]  /*f480*/  LDSM.16.M88.4 R140, [R2] ;  /* 0x00000000028c783b */ /* 0x000fe80000000200 */
[----:B------:R-:W-:Y:S04]  /*f490*/  LDSM.16.M88.4 R120, [R2+0x2000] ;  /* 0x002000000278783b */ /* 0x000fe80000000200 */
[----:B------:R-:W-:Y:S04]  /*f4a0*/  LDSM.16.M88.4 R116, [R2+0x4000] ;  /* 0x004000000274783b */ /* 0x000fe80000000200 */
[----:B------:R-:W0:Y:S04]  /*f4b0*/  LDSM.16.M88.4 R144, [R12+0xe000] ;  /* 0x00e000000c90783b */ /* 0x000e280000000200 */
[----:B------:R-:W-:Y:S04]  /*f4c0*/  LDSM.16.M88.4 R44, [R2+0x6000] ;  /* 0x00600000022c783b */ /* 0x000fe80000000200 */
[----:B------:R-:W1:Y:S04]  /*f4d0*/  LDSM.16.M88.4 R32, [R12+0xd000] ;  /* 0x00d000000c20783b */ /* 0x000e680000000200 */
[----:B------:R-:W2:Y:S01]  /*f4e0*/  LDSM.16.M88.4 R112, [R12+0xc000] ;  /* 0x00c000000c70783b */ /* 0x000ea20000000200 */
        /* <DEDUP_REMOVED lines=8> */
[C---:B------:R-:W-:Y:S01]  /*f570*/  FMUL R92, R21.reuse, R92 ;  /* 0x0000005c155c7220 */ /* 0x040fe20000400000 */
[----:B------:R-:W-:Y:S01]  /*f580*/  LOP3.LUT R151, R12, 0x20, RZ, 0x3c, !PT ;  /* 0x000000200c977812 */ /* 0x000fe200078e3cff */
[----:B---3--:R-:W-:Y:S01]  /*f590*/  FMUL R93, R21, R93 ;  /* 0x0000005d155d7220 */ /* 0x008fe20000400000 */
[----:B------:R-:W3:Y:S01]  /*f5a0*/  LDL.LU R10, [R1+0x8c4] ;  /* 0x0008c400010a7983 */ /* 0x000ee20000300800 */
[C---:B------:R-:W-:Y:S02]  /*f5b0*/  FMUL R94, R23.reuse, R94 ;  /* 0x0000005e175e7220 */ /* 0x040fe40000400000 */
[----:B------:R-:W-:Y:S02]  /*f5c0*/  FMUL R95, R23, R95 ;  /* 0x0000005f175f7220 */ /* 0x000fe40000400000 */
[----:B------:R-:W-:-:S02]  /*f5d0*/  FMUL R124, R25, R96 ;  /* 0x00000060197c7220 */ /* 0x000fc40000400000 */
[C---:B------:R-:W-:Y:S01]  /*f5e0*/  FMUL R125, R25.reuse, R97 ;  /* 0x00000061197d7220 */ /* 0x040fe20000400000 */
[C---:B0-----:R-:W-:Y:S01]  /*f5f0*/  HMMA.16816.F32 R80, R144.reuse, R140, R80 ;  /* 0x0000008c9050723c */ /* 0x041fe20000001850 */
[C---:B------:R-:W-:Y:S02]  /*f600*/  FMUL R126, R24.reuse, R98 ;  /* 0x00000062187e7220 */ /* 0x040fe40000400000 */
[C---:B------:R-:W-:Y:S02]  /*f610*/  FMUL R29, R25.reuse, R101 ;  /* 0x00000065191d7220 */ /* 0x040fe40000400000 */
[C---:B------:R-:W-:Y:S02]  /*f620*/  FMUL R31, R24.reuse, R103 ;  /* 0x00000067181f7220 */ /* 0x040fe40000400000 */
[----:B------:R-:W-:Y:S01]  /*f630*/  FMUL R108, R25, R108 ;  /* 0x0000006c196c7220 */ /* 0x000fe20000400000 */
[----:B------:R-:W-:Y:S01]  /*f640*/  HMMA.16816.F32 R84, R144, R120, R84 ;  /* 0x000000789054723c */ /* 0x000fe20000001854 */
[----:B------:R-:W-:-:S02]  /*f650*/  FMUL R127, R24, R99 ;  /* 0x00000063187f7220 */ /* 0x000fc40000400000 */
[C---:B----4-:R-:W-:Y:S02]  /*f660*/  FMUL R109, R25.reuse, R109 ;  /* 0x0000006d196d7220 */ /* 0x050fe40000400000 */
[C---:B------:R-:W-:Y:S02]  /*f670*/  FMUL R110, R24.reuse, R110 ;  /* 0x0000006e186e7220 */ /* 0x040fe40000400000 */
[----:B------:R-:W-:Y:S01]  /*f680*/  FMUL R111, R24, R111 ;  /* 0x0000006f186f7220 */ /* 0x000fe20000400000 */
[----:B------:R-:W-:Y:S01]  /*f690*/  HMMA.16816.F32 R88, R144, R116, R88 ;  /* 0x000000749058723c */ /* 0x000fe20000001858 */
[C---:B------:R-:W-:Y:S01]  /*f6a0*/  FMUL R28, R25.reuse, R100 ;  /* 0x00000064191c7220 */ /* 0x040fe20000400000 */
[----:B------:R-:W-:Y:S01]  /*f6b0*/  LOP3.LUT R27, R12, 0x40, RZ, 0x3c, !PT ;  /* 0x000000400c1b7812 */ /* 0x000fe200078e3cff */
[----:B------:R-:W-:Y:S01]  /*f6c0*/  FMUL R30, R24, R102 ;  /* 0x00000066181e7220 */ /* 0x000fe20000400000 */
[----:B------:R-:W-:Y:S01]  /*f6d0*/  LOP3.LUT R239, R2, 0x40, RZ, 0x3c, !PT ;  /* 0x0000004002ef7812 */ /* 0x000fe200078e3cff */
[----:B------:R-:W-:Y:S03]  /*f6e0*/  LDSM.16.M88.4 R132, [R12+0xc080] ;  /* 0x00c080000c84783b */ /* 0x000fe60000000200 */
[C---:B-1----:R-:W-:Y:S08]  /*f6f0*/  HMMA.16816.F32 R64, R32.reuse, R140, R64 ;  /* 0x0000008c2040723c */ /* 0x042ff00000001840 */
[C---:B------:R-:W-:Y:S08]  /*f700*/  HMMA.16816.F32 R68, R32.reuse, R120, R68 ;  /* 0x000000782044723c */ /* 0x040ff00000001844 */
[C---:B------:R-:W-:Y:S08]  /*f710*/  HMMA.16816.F32 R72, R32.reuse, R116, R72 ;  /* 0x000000742048723c */ /* 0x040ff00000001848 */
[-C--:B------:R-:W-:Y:S01]  /*f720*/  HMMA.16816.F32 R36, R32, R44.reuse, R76 ;  /* 0x0000002c2024723c */ /* 0x080fe2000000184c */
[----:B------:R-:W0:Y:S04]  /*f730*/  LDSM.16.M88.4 R76, [R12+0xf000] ;  /* 0x00f000000c4c783b */ /* 0x000e280000000200 */
[----:B------:R-:W-:Y:S03]  /*f740*/  LDSM.16.M88.4 R32, [R151+0xd000] ;  /* 0x00d000009720783b */ /* 0x000fe60000000200 */
[----:B------:R-:W-:Y:S01]  /*f750*/  HMMA.16816.F32 R144, R144, R44, R92 ;  /* 0x0000002c9090723c */ /* 0x000fe2000000185c */
[----:B------:R-:W1:Y:S07]  /*f760*/  LDSM.16.M88.4 R92, [R151+0xc000] ;  /* 0x00c00000975c783b */ /* 0x000e6e0000000200 */
[C---:B--2---:R-:W-:Y:S08]  /*f770*/  HMMA.16816.F32 R48, R112.reuse, R140, R48 ;  /* 0x0000008c7030723c */ /* 0x044ff00000001830 */
[C---:B------:R-:W-:Y:S08]  /*f780*/  HMMA.16816.F32 R52, R112.reuse, R120, R52 ;  /* 0x000000787034723c */ /* 0x040ff00000001834 */
[C---:B------:R-:W-:Y:S08]  /*f790*/  HMMA.16816.F32 R56, R112.reuse, R116, R56 ;  /* 0x000000747038723c */ /* 0x040ff00000001838 */
[----:B------:R-:W-:Y:S01]  /*f7a0*/  HMMA.16816.F32 R40, R112, R44, R60 ;  /* 0x0000002c7028723c */ /* 0x000fe2000000183c */
[----:B------:R-:W2:Y:S04]  /*f7b0*/  LDSM.16.M88.4 R60, [R151+0xe000] ;  /* 0x00e00000973c783b */ /* 0x000ea80000000200 */
[----:B------:R-:W4:Y:S01]  /*f7c0*/  LDSM.16.M88.4 R112, [R151+0xf000] ;  /* 0x00f000009770783b */ /* 0x000f220000000200 */
[----:B------:R-:W-:-:S02]  /*f7d0*/  FMUL R96, R25, R104 ;  /* 0x0000006819607220 */ /* 0x000fc40000400000 */
[----:B------:R-:W-:Y:S01]  /*f7e0*/  FMUL R97, R25, R105 ;  /* 0x0000006919617220 */ /* 0x000fe20000400000 */
[----:B------:R-:W-:Y:S01]  /*f7f0*/  LOP3.LUT R22, R12, 0x60, RZ, 0x3c, !PT ;  /* 0x000000600c167812 */ /* 0x000fe200078e3cff */
[C---:B------:R-:W-:Y:S01]  /*f800*/  FMUL R98, R24.reuse, R106 ;  /* 0x0000006a18627220 */ /* 0x040fe20000400000 */
[----:B------:R-:W3:Y:S01]  /*f810*/  LDL.LU R13, [R1+0x8c0] ;  /* 0x0008c000010d7983 */ /* 0x000ee20000300800 */
[----:B------:R-:W-:Y:S01]  /*f820*/  FMUL R99, R24, R107 ;  /* 0x0000006b18637220 */ /* 0x000fe20000400000 */
[C---:B0-----:R-:W-:Y:S02]  /*f830*/  HMMA.16816.F32 R28, R76.reuse, R120, R28 ;  /* 0x000000784c1c723c */ /* 0x041fe4000000181c */
[----:B------:R-:W-:Y:S04]  /*f840*/  LDSM.16.M88.4 R100, [R27+0xc000] ;  /* 0x00c000001b64783b */ /* 0x000fe80000000200 */
[----:B------:R-:W0:Y:S02]  /*f850*/  LDSM.16.M88.4 R128, [R239] ;  /* 0x00000000ef80783b */ /* 0x000e240000000200 */
[----:B------:R-:W-:Y:S02]  /*f860*/  HMMA.16816.F32 R96, R76, R116, R96 ;  /* 0x000000744c60723c */ /* 0x000fe40000001860 */
[----:B------:R-:W-:Y:S04]  /*f870*/  LDSM.16.M88.4 R104, [R27+0xd000] ;  /* 0x00d000001b68783b */ /* 0x000fe80000000200 */
[----:B------:R-:W-:Y:S02]  /*f880*/  LDSM.16.M88.4 R136, [R27+0xf000] ;  /* 0x00f000001b88783b */ /* 0x000fe40000000200 */
[C---:B-1----:R-:W-:Y:S02]  /*f890*/  HMMA.16816.F32 R48, R92.reuse, R142, R48 ;  /* 0x0000008e5c30723c */ /* 0x042fe40000001830 */
[----:B------:R-:W3:Y:S04]  /*f8a0*/  LDL.LU R14, [R1+0x8bc] ;  /* 0x0008bc00010e7983 */ /* 0x000ee80000300800 */
[----:B------:R-:W3:Y:S02]  /*f8b0*/  LDL.LU R15, [R1+0x8b8] ;  /* 0x0008b800010f7983 */ /* 0x000ee40000300800 */
[C---:B------:R-:W-:Y:S02]  /*f8c0*/  HMMA.16816.F32 R52, R92.reuse, R122, R52 ;  /* 0x0000007a5c34723c */ /* 0x040fe40000001834 */
[----:B------:R-:W3:Y:S04]  /*f8d0*/  LDL.LU R16, [R1+0x8b4] ;  /* 0x0008b40001107983 */ /* 0x000ee80000300800 */
[----:B------:R-:W3:Y:S02]  /*f8e0*/  LDL.LU R17, [R1+0x8b0] ;  /* 0x0008b00001117983 */ /* 0x000ee40000300800 */
[C---:B------:R-:W-:Y:S02]  /*f8f0*/  HMMA.16816.F32 R56, R92.reuse, R118, R56 ;  /* 0x000000765c38723c */ /* 0x040fe40000001838 */
[----:B------:R-:W3:Y:S04]  /*f900*/  LDL.LU R18, [R1+0x8ac] ;  /* 0x0008ac0001127983 */ /* 0x000ee80000300800 */
[----:B------:R-:W3:Y:S02]  /*f910*/  LDL.LU R19, [R1+0x8a8] ;  /* 0x0008a80001137983 */ /* 0x000ee40000300800 */
[----:B------:R-:W-:Y:S02]  /*f920*/  HMMA.16816.F32 R40, R92, R46, R40 ;  /* 0x0000002e5c28723c */ /* 0x000fe40000001828 */
[----:B------:R-:W-:Y:S04]  /*f930*/  LDSM.16.M88.4 R92, [R239+0x4000] ;  /* 0x00400000ef5c783b */ /* 0x000fe80000000200 */
[----:B------:R-:W3:Y:S02]  /*f940*/  LDL.LU R20, [R1+0x8a4] ;  /* 0x0008a40001147983 */ /* 0x000ee40000300800 */
[C---:B------:R-:W-:Y:S02]  /*f950*/  HMMA.16816.F32 R64, R32.reuse, R142, R64 ;  /* 0x0000008e2040723c */ /* 0x040fe40000001840 */
[----:B------:R1:W5:Y:S04]  /*f960*/  LDL.LU R197, [R1+0x8a0] ;  /* 0x0008a00001c57983 */ /* 0x0003680000300800 */
[----:B------:R1:W5:Y:S02]  /*f970*/  LDL.LU R195, [R1+0x89c] ;  /* 0x00089c0001c37983 */ /* 0x0003640000300800 */
[C---:B------:R-:W-:Y:S02]  /*f980*/  HMMA.16816.F32 R68, R32.reuse, R122, R68 ;  /* 0x0000007a2044723c */ /* 0x040fe40000001844 */
[----:B------:R1:W5:Y:S04]  /*f990*/  LDL.LU R193, [R1+0x898] ;  /* 0x0008980001c17983 */ /* 0x0003680000300800 */
[----:B------:R1:W5:Y:S02]  /*f9a0*/  LDL.LU R155, [R1+0x894] ;  /* 0x00089400019b7983 */ /* 0x0003640000300800 */
[C---:B------:R-:W-:Y:S02]  /*f9b0*/  HMMA.16816.F32 R72, R32.reuse, R118, R72 ;  /* 0x000000762048723c */ /* 0x040fe40000001848 */
[----:B------:R1:W5:Y:S04]  /*f9c0*/  LDL.LU R154, [R1+0x890] ;  /* 0x00089000019a7983 */ /* 0x0003680000300800 */
[----:B------:R1:W5:Y:S02]  /*f9d0*/  LDL.LU R8, [R1+0x88c] ;  /* 0x00088c0001087983 */ /* 0x0003640000300800 */
[----:B------:R-:W-:Y:S02]  /*f9e0*/  HMMA.16816.F32 R36, R32, R46, R36 ;  /* 0x0000002e2024723c */ /* 0x000fe40000001824 */
[----:B------:R-:W0:Y:S04]  /*f9f0*/  LDSM.16.M88.4 R32, [R239+0x2000] ;  /* 0x00200000ef20783b */ /* 0x000e280000000200 */
[----:B------:R1:W5:Y:S02]  /*fa00*/  LDL.LU R7, [R1+0x888] ;  /* 0x0008880001077983 */ /* 0x0003640000300800 */
[C---:B------:R-:W-:Y:S02]  /*fa10*/  HMMA.16816.F32 R124, R76.reuse, R140, R124 ;  /* 0x0000008c4c7c723c */ /* 0x040fe4000000187c */
[----:B------:R1:W5:Y:S04]  /*fa20*/  LDL.LU R6, [R1+0x884] ;  /* 0x0008840001067983 */ /* 0x0003680000300800 */
[----:B------:R1:W5:Y:S02]  /*fa30*/  LDL.LU R5, [R1+0x880] ;  /* 0x0008800001057983 */ /* 0x0003640000300800 */
[----:B------:R-:W-:Y:S02]  /*fa40*/  HMMA.16816.F32 R108, R76, R44, R108 ;  /* 0x0000002c4c6c723c */ /* 0x000fe4000000186c */
[----:B------:R-:W0:Y:S04]  /*fa50*/  LDSM.16.M88.4 R76, [R239+0x6000] ;  /* 0x00600000ef4c783b */ /* 0x000e280000000200 */
[----:B------:R1:W5:Y:S02]  /*fa60*/  LDL.LU R4, [R1+0x87c] ;  /* 0x00087c0001047983 */ /* 0x0003640000300800 */
[C---:B--2---:R-:W-:Y:S02]  /*fa70*/  HMMA.16816.F32 R80, R60.reuse, R142, R80 ;  /* 0x0000008e3c50723c */ /* 0x044fe40000001850 */
[----:B------:R1:W5:Y:S06]  /*fa80*/  LDL.LU R3, [R1+0x878] ;  /* 0x0008780001037983 */ /* 0x00036c0000300800 */
[C---:B------:R-:W-:Y:S08]  /*fa90*/  HMMA.16816.F32 R84, R60.reuse, R122, R84 ;  /* 0x0000007a3c54723c */ /* 0x040ff00000001854 */
[C---:B------:R-:W-:Y:S08]  /*faa0*/  HMMA.16816.F32 R88, R60.reuse, R118, R88 ;  /* 0x000000763c58723c */ /* 0x040ff00000001858 */
[----:B------:R-:W-:Y:S01]  /*fab0*/  HMMA.16816.F32 R144, R60, R46, R144 ;  /* 0x0000002e3c90723c */ /* 0x000fe20000001890 */
[----:B------:R-:W2:Y:S07]  /*fac0*/  LDSM.16.M88.4 R60, [R27+0xe000] ;  /* 0x00e000001b3c783b */ /* 0x000eae0000000200 */
[C---:B----4-:R-:W-:Y:S01]  /*fad0*/  HMMA.16816.F32 R120, R112.reuse, R122, R28 ;  /* 0x0000007a7078723c */ /* 0x050fe2000000181c */
[----:B------:R-:W-:Y:S07]  /*fae0*/  LDSM.16.M88.4 R28, [R22+0xd000] ;  /* 0x00d00000161c783b */ /* 0x000fee0000000200 */
[C---:B------:R-:W-:Y:S01]  /*faf0*/  HMMA.16816.F32 R116, R112.reuse, R118, R96 ;  /* 0x000000767074723c */ /* 0x040fe20000001860 */
[----:B------:R-:W4:Y:S07]  /*fb00*/  LDSM.16.M88.4 R96, [R22+0xc000] ;  /* 0x00c000001660783b */ /* 0x000f2e0000000200 */
[----:B------:R-:W-:Y:S01]  /*fb10*/  HMMA.16816.F32 R140, R112, R142, R124 ;  /* 0x0000008e708c723c */ /* 0x000fe2000000187c */
[----:B------:R-:W-:Y:S07]  /*fb20*/  LDSM.16.M88.4 R124, [R2+0x6080] ;  /* 0x00608000027c783b */ /* 0x000fee0000000200 */
[C---:B0-----:R-:W-:Y:S08]  /*fb30*/  HMMA.16816.F32 R48, R100.reuse, R128, R48 ;  /* 0x000000806430723c */ /* 0x041ff00000001830 */
[C---:B------:R-:W-:Y:S08]  /*fb40*/  HMMA.16816.F32 R52, R100.reuse, R32, R52 ;  /* 0x000000206434723c */ /* 0x040ff00000001834 */
[----:B------:R-:W-:Y:S08]  /*fb50*/  HMMA.16816.F32 R56, R100, R92, R56 ;  /* 0x0000005c6438723c */ /* 0x000ff00000001838 */
[C---:B------:R-:W-:Y:S08]  /*fb60*/  HMMA.16816.F32 R64, R104.reuse, R128, R64 ;  /* 0x000000806840723c */ /* 0x040ff00000001840 */
[C---:B------:R-:W-:Y:S08]  /*fb70*/  HMMA.16816.F32 R68, R104.reuse, R32, R68 ;  /* 0x000000206844723c */ /* 0x040ff00000001844 */
[----:B------:R-:W-:Y:S08]  /*fb80*/  HMMA.16816.F32 R72, R104, R92, R72 ;  /* 0x0000005c6848723c */ /* 0x000ff00000001848 */
[----:B------:R-:W-:Y:S01]  /*fb90*/  HMMA.16816.F32 R44, R112, R46, R108 ;  /* 0x0000002e702c723c */ /* 0x000fe2000000186c */
[----:B------:R-:W-:Y:S04]  /*fba0*/  LDSM.16.M88.4 R112, [R22+0xf000] ;  /* 0x00f000001670783b */ /* 0x000fe80000000200 */
[----:B------:R-:W-:Y:S03]  /*fbb0*/  LDSM.16.M88.4 R108, [R12+0xe080] ;  /* 0x00e080000c6c783b */ /* 0x000fe60000000200 */
[-C--:B------:R-:W-:Y:S01]  /*fbc0*/  HMMA.16816.F32 R40, R100, R76.reuse, R40 ;  /* 0x0000004c6428723c */ /* 0x080fe20000001828 */
[----:B------:R-:W0:Y:S07]  /*fbd0*/  LDSM.16.M88.4 R100, [R22+0xe000] ;  /* 0x00e000001664783b */ /* 0x000e2e0000000200 */
[----:B------:R-:W-:Y:S01]  /*fbe0*/  HMMA.16816.F32 R36, R104, R76, R36 ;  /* 0x0000004c6824723c */ /* 0x000fe20000001824 */
[----:B------:R-:W-:Y:S07]  /*fbf0*/  LDSM.16.M88.4 R104, [R12+0xd080] ;  /* 0x00d080000c68783b */ /* 0x000fee0000000200 */
[C---:B--2---:R-:W-:Y:S08]  /*fc00*/  HMMA.16816.F32 R80, R60.reuse, R128, R80 ;  /* 0x000000803c50723c */ /* 0x044ff00000001850 */
[C---:B------:R-:W-:Y:S08]  /*fc10*/  HMMA.16816.F32 R84, R60.reuse, R32, R84 ;  /* 0x000000203c54723c */ /* 0x040ff00000001854 */
[C---:B------:R-:W-:Y:S08]  /*fc20*/  HMMA.16816.F32 R88, R60.reuse, R92, R88 ;  /* 0x0000005c3c58723c */ /* 0x040ff00000001858 */
[----:B------:R-:W-:Y:S01]  /*fc30*/  HMMA.16816.F32 R144, R60, R76, R144 ;  /* 0x0000004c3c90723c */ /* 0x000fe20000001890 */
[----:B------:R-:W-:Y:S07]  /*fc40*/  LDSM.16.M88.4 R60, [R12+0xf080] ;  /* 0x00f080000c3c783b */ /* 0x000fee0000000200 */
[C---:B------:R-:W-:Y:S08]  /*fc50*/  HMMA.16816.F32 R140, R136.reuse, R128, R140 ;  /* 0x00000080888c723c */ /* 0x040ff0000000188c */
[C---:B------:R-:W-:Y:S08]  /*fc60*/  HMMA.16816.F32 R120, R136.reuse, R32, R120 ;  /* 0x000000208878723c */ /* 0x040ff00000001878 */
[----:B------:R-:W-:Y:S08]  /*fc70*/  HMMA.16816.F32 R116, R136, R92, R116 ;  /* 0x0000005c8874723c */ /* 0x000ff00000001874 */
[C---:B----4-:R-:W-:Y:S08]  /*fc80*/  HMMA.16816.F32 R48, R96.reuse, R130, R48 ;  /* 0x000000826030723c */ /* 0x050ff00000001830 */
[C---:B------:R-:W-:Y:S08]  /*fc90*/  HMMA.16816.F32 R52, R96.reuse, R34, R52 ;  /* 0x000000226034723c */ /* 0x040ff00000001834 */
[----:B------:R-:W-:Y:S08]  /*fca0*/  HMMA.16816.F32 R56, R96, R94, R56 ;  /* 0x0000005e6038723c */ /* 0x000ff00000001838 */
[C---:B------:R-:W-:Y:S08]  /*fcb0*/  HMMA.16816.F32 R64, R28.reuse, R130, R64 ;  /* 0x000000821c40723c */ /* 0x040ff00000001840 */
[C---:B------:R-:W-:Y:S08]  /*fcc0*/  HMMA.16816.F32 R68, R28.reuse, R34, R68 ;  /* 0x000000221c44723c */ /* 0x040ff00000001844 */
[----:B------:R-:W-:Y:S08]  /*fcd0*/  HMMA.16816.F32 R72, R28, R94, R72 ;  /* 0x0000005e1c48723c */ /* 0x000ff00000001848 */
[----:B------:R-:W-:Y:S01]  /*fce0*/  HMMA.16816.F32 R136, R136, R76, R44 ;  /* 0x0000004c8888723c */ /* 0x000fe2000000182c */
[----:B------:R-:W2:Y:S07]  /*fcf0*/  LDSM.16.M88.4 R44, [R2+0x80] ;  /* 0x00008000022c783b */ /* 0x000eae0000000200 */
[-C--:B------:R-:W-:Y:S01]  /*fd00*/  HMMA.16816.F32 R96, R96, R78.reuse, R40 ;  /* 0x0000004e6060723c */ /* 0x080fe20000001828 */
[----:B------:R-:W4:Y:S07]  /*fd10*/  LDSM.16.M88.4 R40, [R2+0x2080] ;  /* 0x002080000228783b */ /* 0x000f2e0000000200 */
[----:B------:R-:W-:Y:S01]  /*fd20*/  HMMA.16816.F32 R28, R28, R78, R36 ;  /* 0x0000004e1c1c723c */ /* 0x000fe20000001824 */
[----:B------:R-:W1:Y:S07]  /*fd30*/  LDSM.16.M88.4 R36, [R2+0x4080] ;  /* 0x004080000224783b */ /* 0x000e6e0000000200 */
[C---:B0-----:R-:W-:Y:S08]  /*fd40*/  HMMA.16816.F32 R80, R100.reuse, R130, R80 ;  /* 0x000000826450723c */ /* 0x041ff00000001850 */
[C---:B------:R-:W-:Y:S08]  /*fd50*/  HMMA.16816.F32 R84, R100.reuse, R34, R84 ;  /* 0x000000226454723c */ /* 0x040ff00000001854 */
[C---:B------:R-:W-:Y:S08]  /*fd60*/  HMMA.16816.F32 R88, R100.reuse, R94, R88 ;  /* 0x0000005e6458723c */ /* 0x040ff00000001858 */
[----:B------:R-:W-:Y:S08]  /*fd70*/  HMMA.16816.F32 R100, R100, R78, R144 ;  /* 0x0000004e6464723c */ /* 0x000ff00000001890 */
[C---:B------:R-:W-:Y:S08]  /*fd80*/  HMMA.16816.F32 R128, R112.reuse, R130, R140 ;  /* 0x000000827080723c */ /* 0x040ff0000000188c */
[C---:B------:R-:W-:Y:S01]  /*fd90*/  HMMA.16816.F32 R32, R112.reuse, R34, R120 ;  /* 0x000000227020723c */ /* 0x040fe20000001878 */
[----:B------:R-:W0:Y:S07]  /*fda0*/  LDSM.16.M88.4 R120, [R151+0xc080] ;  /* 0x00c080009778783b */ /* 0x000e2e0000000200 */
[C---:B------:R-:W-:Y:S01]  /*fdb0*/  HMMA.16816.F32 R92, R112.reuse, R94, R116 ;  /* 0x0000005e705c723c */ /* 0x040fe20000001874 */
[----:B------:R-:W0:Y:S07]  /*fdc0*/  LDSM.16.M88.4 R116, [R151+0xd080] ;  /* 0x00d080009774783b */ /* 0x000e2e0000000200 */
[----:B------:R-:W-:Y:S01]  /*fdd0*/  HMMA.16816.F32 R76, R112, R78, R136 ;  /* 0x0000004e704c723c */ /* 0x000fe20000001888 */
[----:B------:R-:W0:Y:S07]  /*fde0*/  LDSM.16.M88.4 R112, [R151+0xe080] ;  /* 0x00e080009770783b */ /* 0x000e2e0000000200 */
[C---:B--2---:R-:W-:Y:S08]  /*fdf0*/  HMMA.16816.F32 R48, R132.reuse, R44, R48 ;  /* 0x0000002c8430723c */ /* 0x044ff00000001830 */
[C---:B----4-:R-:W-:Y:S08]  /*fe00*/  HMMA.16816.F32 R52, R132.reuse, R40, R52 ;  /* 0x000000288434723c */ /* 0x050ff00000001834 */
[----:B-1----:R-:W-:Y:S08]  /*fe10*/  HMMA.16816.F32 R56, R132, R36, R56 ;  /* 0x000000248438723c */ /* 0x002ff00000001838 */
[C---:B------:R-:W-:Y:S08]  /*fe20*/  HMMA.16816.F32 R64, R104.reuse, R44, R64 ;  /* 0x0000002c6840723c */ /* 0x040ff00000001840 */
[C---:B------:R-:W-:Y:S08]  /*fe30*/  HMMA.16816.F32 R68, R104.reuse, R40, R68 ;  /* 0x000000286844723c */ /* 0x040ff00000001844 */
[----:B------:R-:W-:Y:S08]  /*fe40*/  HMMA.16816.F32 R72, R104, R36, R72 ;  /* 0x000000246848723c */ /* 0x000ff00000001848 */
[C---:B------:R-:W-:Y:S08]  /*fe50*/  HMMA.16816.F32 R80, R108.reuse, R44, R80 ;  /* 0x0000002c6c50723c */ /* 0x040ff00000001850 */
[C---:B------:R-:W-:Y:S08]  /*fe60*/  HMMA.16816.F32 R84, R108.reuse, R40, R84 ;  /* 0x000000286c54723c */ /* 0x040ff00000001854 */
[----:B------:R-:W-:Y:S08]  /*fe70*/  HMMA.16816.F32 R88, R108, R36, R88 ;  /* 0x000000246c58723c */ /* 0x000ff00000001858 */
[-C--:B------:R-:W-:Y:S01]  /*fe80*/  HMMA.16816.F32 R96, R132, R124.reuse, R96 ;  /* 0x0000007c8460723c */ /* 0x080fe20000001860 */
[----:B------:R-:W-:Y:S07]  /*fe90*/  LDSM.16.M88.4 R132, [R27+0xd080] ;  /* 0x00d080001b84783b */ /* 0x000fee0000000200 */
[-C--:B------:R-:W-:Y:S01]  /*fea0*/  HMMA.16816.F32 R28, R104, R124.reuse, R28 ;  /* 0x0000007c681c723c */ /* 0x080fe2000000181c */
[----:B------:R-:W-:Y:S07]  /*feb0*/  LDSM.16.M88.4 R104, [R239+0x4080] ;  /* 0x00408000ef68783b */ /* 0x000fee0000000200 */
[----:B------:R-:W-:Y:S01]  /*fec0*/  HMMA.16816.F32 R108, R108, R124, R100 ;  /* 0x0000007c6c6c723c */ /* 0x000fe20000001864 */
[----:B------:R-:W-:Y:S07]  /*fed0*/  LDSM.16.M88.4 R100, [R239+0x2080] ;  /* 0x00208000ef64783b */ /* 0x000fee0000000200 */
[C---:B------:R-:W-:Y:S08]  /*fee0*/  HMMA.16816.F32 R128, R60.reuse, R44, R128 ;  /* 0x0000002c3c80723c */ /* 0x040ff00000001880 */
[C---:B------:R-:W-:Y:S08]  /*fef0*/  HMMA.16816.F32 R32, R60.reuse, R40, R32 ;  /* 0x000000283c20723c */ /* 0x040ff00000001820 */
[C---:B------:R-:W-:Y:S08]  /*ff00*/  HMMA.16816.F32 R92, R60.reuse, R36, R92 ;  /* 0x000000243c5c723c */ /* 0x040ff0000000185c */
[----:B------:R-:W-:Y:S01]  /*ff10*/  HMMA.16816.F32 R60, R60, R124, R76 ;  /* 0x0000007c3c3c723c */ /* 0x000fe2000000184c */
[----:B------:R-:W1:Y:S07]  /*ff20*/  LDSM.16.M88.4 R76, [R151+0xf080] ;  /* 0x00f08000974c783b */ /* 0x000e6e0000000200 */
[C---:B0-----:R-:W-:Y:S08]  /*ff30*/  HMMA.16816.F32 R48, R120.reuse, R46, R48 ;  /* 0x0000002e7830723c */ /* 0x041ff00000001830 */
[C---:B------:R-:W-:Y:S08]  /*ff40*/  HMMA.16816.F32 R52, R120.reuse, R42, R52 ;  /* 0x0000002a7834723c */ /* 0x040ff00000001834 */
[----:B------:R-:W-:Y:S08]  /*ff50*/  HMMA.16816.F32 R56, R120, R38, R56 ;  /* 0x000000267838723c */ /* 0x000ff00000001838 */
        /* <DEDUP_REMOVED lines=9> */
[----:B------:R-:W0:Y:S07]  /*fff0*/  LDSM.16.M88.4 R28, [R27+0xc080] ;  /* 0x00c080001b1c783b */ /* 0x000e2e0000000200 */
[----:B------:R-:W-:Y:S01]  /*10000*/  HMMA.16816.F32 R112, R112, R126, R108 ;  /* 0x0000007e7070723c */ /* 0x000fe2000000186c */
[----:B------:R-:W2:Y:S07]  /*10010*/  LDSM.16.M88.4 R108, [R239+0x6080] ;  /* 0x00608000ef6c783b */ /* 0x000eae0000000200 */
[C---:B-1----:R-:W-:Y:S01]  /*10020*/  HMMA.16816.F32 R44, R76.reuse, R46, R128 ;  /* 0x0000002e4c2c723c */ /* 0x042fe20000001880 */
[----:B------:R-:W1:Y:S07]  /*10030*/  LDSM.16.M88.4 R128, [R27+0xe080] ;  /* 0x00e080001b80783b */ /* 0x000e6e0000000200 */
[C---:B------:R-:W-:Y:S01]  /*10040*/  HMMA.16816.F32 R40, R76.reuse, R42, R32 ;  /* 0x0000002a4c28723c */ /* 0x040fe20000001820 */
[----:B------:R4:W1:Y:S07]  /*10050*/  LDSM.16.M88.4 R32, [R27+0xf080] ;  /* 0x00f080001b20783b */ /* 0x00086e0000000200 */
[C---:B------:R-:W-:Y:S01]  /*10060*/  HMMA.16816.F32 R36, R76.reuse, R38, R92 ;  /* 0x000000264c24723c */ /* 0x040fe2000000185c */
[----:B------:R-:W-:Y:S04]  /*10070*/  LDSM.16.M88.4 R92, [R22+0xe080] ;  /* 0x00e08000165c783b */ /* 0x000fe80000000200 */
[----:B----4-:R-:W4:Y:S03]  /*10080*/  LDL.LU R27, [R1+0x8] ;  /* 0x00000800011b7983 */ /* 0x010f260000300800 */
[----:B------:R-:W-:Y:S01]  /*10090*/  HMMA.16816.F32 R124, R76, R126, R60 ;  /* 0x0000007e4c7c723c */ /* 0x000fe2000000183c */
[----:B------:R-:W1:Y:S04]  /*100a0*/  LDSM.16.M88.4 R60, [R22+0xc080] ;  /* 0x00c08000163c783b */ /* 0x000e680000000200 */
[----:B------:R-:W1:Y:S03]  /*100b0*/  LDSM.16.M88.4 R76, [R22+0xd080] ;  /* 0x00d08000164c783b */ /* 0x000e660000000200 */
[C---:B0-----:R-:W-:Y:S08]  /*100c0*/  HMMA.16816.F32 R48, R28.reuse, R96, R48 ;  /* 0x000000601c30723c */ /* 0x041ff00000001830 */
[C---:B------:R-:W-:Y:S08]  /*100d0*/  HMMA.16816.F32 R52, R28.reuse, R100, R52 ;  /* 0x000000641c34723c */ /* 0x040ff00000001834 */
[C---:B------:R-:W-:Y:S08]  /*100e0*/  HMMA.16816.F32 R56, R28.reuse, R104, R56 ;  /* 0x000000681c38723c */ /* 0x040ff00000001838 */
[----:B--2---:R-:W-:Y:S01]  /*100f0*/  HMMA.16816.F32 R120, R28, R108, R120 ;  /* 0x0000006c1c78723c */ /* 0x004fe20000001878 */
[----:B------:R0:W2:Y:S04]  /*10100*/  LDSM.16.M88.4 R28, [R22+0xf080] ;  /* 0x00f08000161c783b */ /* 0x0000a80000000200 */
[----:B0-----:R-:W4:Y:S04]  /*10110*/  LDL.LU R22, [R1+0x4] ;  /* 0x0000040001167983 */ /* 0x001f280000300800 */
[----:B------:R-:W4:Y:S01]  /*10120*/  LDL.LU R26, [R1] ;  /* 0x00000000011a7983 */ /* 0x000f220000300800 */
[C---:B------:R-:W-:Y:S08]  /*10130*/  HMMA.16816.F32 R64, R132.reuse, R96, R64 ;  /* 0x000000608440723c */ /* 0x040ff00000001840 */
[C---:B------:R-:W-:Y:S08]  /*10140*/  HMMA.16816.F32 R68, R132.reuse, R100, R68 ;  /* 0x000000648444723c */ /* 0x040ff00000001844 */
[----:B------:R-:W-:Y:S08]  /*10150*/  HMMA.16816.F32 R72, R132, R104, R72 ;  /* 0x000000688448723c */ /* 0x000ff00000001848 */
[C---:B-1----:R-:W-:Y:S08]  /*10160*/  HMMA.16816.F32 R80, R128.reuse, R96, R80 ;  /* 0x000000608050723c */ /* 0x042ff00000001850 */
[C---:B------:R-:W-:Y:S08]  /*10170*/  HMMA.16816.F32 R84, R128.reuse, R100, R84 ;  /* 0x000000648054723c */ /* 0x040ff00000001854 */
[----:B------:R-:W-:Y:S01]  /*10180*/  HMMA.16816.F32 R88, R128, R104, R88 ;  /* 0x000000688058723c */ /* 0x000fe20000001858 */
[----:B------:R-:W-:-:S07]  /*10190*/  UIADD3 UR4, UR4, 0x80, URZ ;  /* 0x0000008004047890 */ /* 0x000fce000fffe03f */
[-C--:B------:R-:W-:Y:S08]  /*101a0*/  HMMA.16816.F32 R116, R132, R108.reuse, R116 ;  /* 0x0000006c8474723c */ /* 0x080ff00000001874 */
[----:B------:R-:W-:Y:S08]  /*101b0*/  HMMA.16816.F32 R112, R128, R108, R112 ;  /* 0x0000006c8070723c */ /* 0x000ff00000001870 */
[C---:B------:R-:W-:Y:S08]  /*101c0*/  HMMA.16816.F32 R44, R32.reuse, R96, R44 ;  /* 0x00000060202c723c */ /* 0x040ff0000000182c */
[C---:B------:R-:W-:Y:S08]  /*101d0*/  HMMA.16816.F32 R40, R32.reuse, R100, R40 ;  /* 0x000000642028723c */ /* 0x040ff00000001828 */
[C---:B------:R-:W-:Y:S08]  /*101e0*/  HMMA.16816.F32 R36, R32.reuse, R104, R36 ;  /* 0x000000682024723c */ /* 0x040ff00000001824 */
[----:B------:R-:W-:Y:S01]  /*101f0*/  HMMA.16816.F32 R32, R32, R108, R124 ;  /* 0x0000006c2020723c */ /* 0x000fe2000000187c */
[----:B------:R-:W-:Y:S01]  /*10200*/  MOV R21, 0x80 ;  /* 0x0000008000157802 */ /* 0x000fe20000000f00 */
[----:B---3--:R-:W-:Y:S01]  /*10210*/  IMAD.MOV.U32 R192, RZ, RZ, R14 ;  /* 0x000000ffffc07224 */ /* 0x008fe200078e000e */
[----:B------:R-:W-:-:S05]  /*10220*/  MOV R194, R13 ;  /* 0x0000000d00c27202 */ /* 0x000fca0000000f00 */
[----:B------:R-:W-:Y:S01]  /*10230*/  HMMA.16816.F32 R48, R60, R98, R48 ;  /* 0x000000623c30723c */ /* 0x000fe20000001830 */
[C---:B------:R-:W-:Y:S01]  /*10240*/  IMAD R10, R21.reuse, c[0x0][0x1a4], R10 ;  /* 0x00006900150a7a24 */ /* 0x040fe200078e020a */
[----:B------:R-:W-:Y:S01]  /*10250*/  MOV R196, R15 ;  /* 0x0000000f00c47202 */ /* 0x000fe20000000f00 */
[----:B------:R-:W-:-:S05]  /*10260*/  IMAD R11, R21, c[0x0][0x1b4], R11 ;  /* 0x00006d00150b7a24 */ /* 0x000fca00078e020b */
[----:B------:R-:W-:Y:S01]  /*10270*/  HMMA.16816.F32 R52, R60, R102, R52 ;  /* 0x000000663c34723c */ /* 0x000fe20000001834 */
[----:B------:R-:W-:Y:S01]  /*10280*/  IMAD.MOV.U32 R198, RZ, RZ, R16 ;  /* 0x000000ffffc67224 */ /* 0x000fe200078e0010 */
[----:B------:R-:W-:Y:S01]  /*10290*/  MOV R212, R17 ;  /* 0x0000001100d47202 */ /* 0x000fe20000000f00 */
[----:B------:R-:W-:-:S05]  /*102a0*/  IMAD.MOV.U32 R213, RZ, RZ, R18 ;  /* 0x000000ffffd57224 */ /* 0x000fca00078e0012 */
[----:B------:R-:W-:Y:S01]  /*102b0*/  HMMA.16816.F32 R56, R60, R106, R56 ;  /* 0x0000006a3c38723c */ /* 0x000fe20000001838 */
[----:B------:R-:W-:Y:S01]  /*102c0*/  MOV R214, R19 ;  /* 0x0000001300d67202 */ /* 0x000fe20000000f00 */
[----:B------:R-:W-:-:S06]  /*102d0*/  IMAD.MOV.U32 R215, RZ, RZ, R20 ;  /* 0x000000ffffd77224 */ /* 0x000fcc00078e0014 */
[C---:B------:R-:W-:Y:S08]  /*102e0*/  HMMA.16816.F32 R64, R76.reuse, R98, R64 ;  /* 0x000000624c40723c */ /* 0x040ff00000001840 */
[C---:B------:R-:W-:Y:S08]  /*102f0*/  HMMA.16816.F32 R68, R76.reuse, R102, R68 ;  /* 0x000000664c44723c */ /* 0x040ff00000001844 */
[----:B------:R-:W-:Y:S08]  /*10300*/  HMMA.16816.F32 R72, R76, R106, R72 ;  /* 0x0000006a4c48723c */ /* 0x000ff00000001848 */
[C---:B------:R-:W-:Y:S08]  /*10310*/  HMMA.16816.F32 R80, R92.reuse, R98, R80 ;  /* 0x000000625c50723c */ /* 0x040ff00000001850 */
[C---:B------:R-:W-:Y:S08]  /*10320*/  HMMA.16816.F32 R84, R92.reuse, R102, R84 ;  /* 0x000000665c54723c */ /* 0x040ff00000001854 */
[----:B------:R-:W-:Y:S08]  /*10330*/  HMMA.16816.F32 R88, R92, R106, R88 ;  /* 0x0000006a5c58723c */ /* 0x000ff00000001858 */
[-C--:B------:R-:W-:Y:S08]  /*10340*/  HMMA.16816.F32 R60, R60, R110.reuse, R120 ;  /* 0x0000006e3c3c723c */ /* 0x080ff00000001878 */
[-C--:B------:R-:W-:Y:S08]  /*10350*/  HMMA.16816.F32 R76, R76, R110.reuse, R116 ;  /* 0x0000006e4c4c723c */ /* 0x080ff00000001874 */
[----:B------:R-:W-:Y:S08]  /*10360*/  HMMA.16816.F32 R92, R92, R110, R112 ;  /* 0x0000006e5c5c723c */ /* 0x000ff00000001870 */
[C---:B--2---:R-:W-:Y:S08]  /*10370*/  HMMA.16816.F32 R96, R28.reuse, R98, R44 ;  /* 0x000000621c60723c */ /* 0x044ff0000000182c */
[C---:B------:R-:W-:Y:S08]  /*10380*/  HMMA.16816.F32 R100, R28.reuse, R102, R40 ;  /* 0x000000661c64723c */ /* 0x040ff00000001828 */
[C---:B------:R-:W-:Y:S08]  /*10390*/  HMMA.16816.F32 R104, R28.reuse, R106, R36 ;  /* 0x0000006a1c68723c */ /* 0x040ff00000001824 */
[----:B------:R-:W-:Y:S01]  /*103a0*/  HMMA.16816.F32 R108, R28, R110, R32 ;  /* 0x0000006e1c6c723c */ /* 0x000fe20000001820 */
[----:B----4-:R-:W-:-:S02]  /*103b0*/  FFMA R27, R23, R27, R150 ;  /* 0x0000001b171b7223 */ /* 0x010fc40000000096 */
[----:B------:R-:W-:-:S05]  /*103c0*/  FFMA R22, R25, R22, R149 ;  /* 0x0000001619167223 */ /* 0x000fca0000000095 */
[----:B------:R0:W-:Y:S04]  /*103d0*/  STL [R1+0x4], R22 ;  /* 0x0000041601007387 */ /* 0x0001e80000100800 */
[----:B0-----:R-:W0:Y:S01]  /*103e0*/  S2R R22, SR_CTAID.X ;  /* 0x0000000000167919 */ /* 0x001e220000002500 */
[----:B------:R-:W-:-:S03]  /*103f0*/  FFMA R26, R24, R26, R148 ;  /* 0x0000001a181a7223 */ /* 0x000fc60000000094 */
[----:B------:R1:W-:Y:S04]  /*10400*/  STL [R1+0x8], R27 ;  /* 0x0000081b01007387 */ /* 0x0003e80000100800 */
[----:B------:R1:W-:Y:S01]  /*10410*/  STL [R1], R26 ;  /* 0x0000001a01007387 */ /* 0x0003e20000100800 */
[----:B0-----:R-:W-:-:S05]  /*10420*/  IMAD.SHL.U32 R22, R22, 0x40, RZ ;  /* 0x0000004016167824 */ /* 0x001fca00078e00ff */
[----:B------:R-:W-:-:S04]  /*10430*/  IADD3 R22, R22, 0x40, RZ ;  /* 0x0000004016167810 */ /* 0x000fc80007ffe0ff */
[----:B------:R-:W-:-:S13]  /*10440*/  ISETP.LE.AND P1, PT, R22, UR4, PT ;  /* 0x0000000416007c0c */ /* 0x000fda000bf23270 */
[----:B-1----:R-:W-:Y:S01]  /*10450*/  @P1 CALL.REL.NOINC `(.L_x_0) ;  /* 0x0000001000001944 */ /* 0x002fe20003c00000 */
[----:B------:R-:W-:Y:S05]  /*10460*/  BRA `(.L_x_19) ;  /* 0xffff689000007947 */ /* 0x000fea000383ffff */
.L_x_0:
[----:B------:R-:W2:Y:S04]  /*10470*/  LDL.LU R23, [R1+0x4] ;  /* 0x0000040001177983 */ /* 0x000ea80000300800 */
[----:B------:R-:W3:Y:S04]  /*10480*/  LDL.LU R22, [R1] ;  /* 0x0000000001167983 */ /* 0x000ee80000300800 */
[----:B------:R-:W4:Y:S01]  /*10490*/  LDL.LU R21, [R1+0x8] ;  /* 0x0000080001157983 */ /* 0x000f220000300800 */
[----:B------:R-:W-:Y:S01]  /*104a0*/  MOV R47, R74 ;  /* 0x0000004a002f7202 */ /* 0x000fe20000000f00 */
[----:B------:R-:W-:Y:S01]  /*104b0*/  IMAD.MOV.U32 R46, RZ, RZ, R104 ;  /* 0x000000ffff2e7224 */ /* 0x000fe200078e0068 */
[----:B------:R-:W-:Y:S01]  /*104c0*/  MOV R74, R77 ;  /* 0x0000004d004a7202 */ /* 0x000fe20000000f00 */
[----:B------:R-:W2:Y:S01]  /*104d0*/  LDL.LU R131, [R1+0x1c] ;  /* 0x00001c0001837983 */ /* 0x000ea20000300800 */
[----:B------:R-:W-:Y:S01]  /*104e0*/  IMAD.MOV.U32 R77, RZ, RZ, R92 ;  /* 0x000000ffff4d7224 */ /* 0x000fe200078e005c */
[----:B------:R-:W-:Y:S01]  /*104f0*/  MOV R12, R57 ;  /* 0x00000039000c7202 */ /* 0x000fe20000000f00 */
[----:B------:R-:W-:Y:S01]  /*10500*/  IMAD.MOV.U32 R123, RZ, RZ, R68 ;  /* 0x000000ffff7b7224 */ /* 0x000fe200078e0044 */
[----:B------:R-:W4:Y:S01]  /*10510*/  LDL.LU R104, [R1+0x18] ;  /* 0x0000180001687983 */ /* 0x000f220000300800 */
[----:B------:R-:W-:Y:S01]  /*10520*/  MOV R57, R87 ;  /* 0x0000005700397202 */ /* 0x000fe20000000f00 */
[----:B------:R-:W-:Y:S01]  /*10530*/  IMAD.MOV.U32 R68, RZ, RZ, R96 ;  /* 0x000000ffff447224 */ /* 0x000fe200078e0060 */
[----:B------:R-:W-:Y:S01]  /*10540*/  MOV R124, R79 ;  /* 0x0000004f007c7202 */ /* 0x000fe20000000f00 */
        /* <DEDUP_REMOVED lines=12> */
[----:B------:R-:W0:Y:S01]  /*10610*/  S2R R184, SR_CTAID.X ;  /* 0x0000000000b87919 */ /* 0x000e220000002500 */
[----:B------:R-:W-:Y:S01]  /*10620*/  MOV R35, R94 ;  /* 0x0000005e00237202 */ /* 0x000fe20000000f00 */
[----:B------:R-:W-:Y:S01]  /*10630*/  IMAD.MOV.U32 R125, RZ, RZ, R82 ;  /* 0x000000ffff7d7224 */ /* 0x000fe200078e0052 */
[----:B------:R-:W-:Y:S01]  /*10640*/  MOV R114, R51 ;  /* 0x0000003300727202 */ /* 0x000fe20000000f00 */
[----:B------:R-:W1:Y:S01]  /*10650*/  S2R R186, SR_TID.X ;  /* 0x0000000000ba7919 */ /* 0x000e620000002100 */
[----:B------:R-:W-:Y:S01]  /*10660*/  IMAD.MOV.U32 R65, RZ, RZ, R86 ;  /* 0x000000ffff417224 */ /* 0x000fe200078e0056 */
[----:B------:R-:W-:Y:S01]  /*10670*/  MOV R118, R59 ;  /* 0x0000003b00767202 */ /* 0x000fe20000000f00 */
[----:B------:R-:W-:Y:S01]  /*10680*/  IMAD.MOV.U32 R75, RZ, RZ, R84 ;  /* 0x000000ffff4b7224 */ /* 0x000fe200078e0054 */
[----:B------:R-:W1:Y:S01]  /*10690*/  S2R R25, SR_TID.X ;  /* 0x0000000000197919 */ /* 0x000e620000002100 */
[----:B------:R-:W-:Y:S01]  /*106a0*/  IMAD.MOV.U32 R115, RZ, RZ, R54 ;  /* 0x000000ffff737224 */ /* 0x000fe200078e0036 */
[----:B------:R-:W-:Y:S01]  /*106b0*/  MOV R54, R67 ;  /* 0x0000004300367202 */ /* 0x000fe20000000f00 */
[----:B------:R-:W-:Y:S01]  /*106c0*/  IMAD.MOV.U32 R129, RZ, RZ, R80 ;  /* 0x000000ffff817224 */ /* 0x000fe200078e0050 */
[----:B------:R-:W1:Y:S01]  /*106d0*/  S2R R185, SR_CTAID.Y ;  /* 0x0000000000b97919 */ /* 0x000e620000002600 */
[----:B------:R-:W-:Y:S01]  /*106e0*/  MOV R67, R85 ;  /* 0x0000005500437202 */ /* 0x000fe20000000f00 */
[----:B------:R-:W-:Y:S01]  /*106f0*/  IMAD.MOV.U32 R45, RZ, RZ, R88 ;  /* 0x000000ffff2d7224 */ /* 0x000fe200078e0058 */
[----:B------:R-:W-:Y:S01]  /*10700*/  MOV R120, R63 ;  /* 0x0000003f00787202 */ /* 0x000fe20000000f00 */
[----:B------:R-:W1:Y:S01]  /*10710*/  S2R R24, SR_TID.X ;  /* 0x0000000000187919 */ /* 0x000e620000002100 */
[----:B------:R-:W-:Y:S01]  /*10720*/  IMAD.MOV.U32 R126, RZ, RZ, R78 ;  /* 0x000000ffff7e7224 */ /* 0x000fe200078e004e */
[----:B------:R-:W-:Y:S01]  /*10730*/  MOV R112, R61 ;  /* 0x0000003d00707202 */ /* 0x000fe20000000f00 */
[----:B------:R-:W-:-:S02]  /*10740*/  IMAD.MOV.U32 R121, RZ, RZ, R64 ;  /* 0x000000ffff797224 */ /* 0x000fc400078e0040 */
[----:B------:R-:W-:Y:S02]  /*10750*/  IMAD.MOV.U32 R113, RZ, RZ, R50 ;  /* 0x000000ffff717224 */ /* 0x000fe400078e0032 */
[----:B------:R-:W-:Y:S02]  /*10760*/  IMAD.MOV.U32 R117, RZ, RZ, R58 ;  /* 0x000000ffff757224 */ /* 0x000fe400078e003a */
[----:B0-----:R-:W-:Y:S02]  /*10770*/  IMAD.SHL.U32 R184, R184, 0x40, RZ ;  /* 0x00000040b8b87824 */ /* 0x001fe400078e00ff */
[----:B------:R-:W-:Y:S01]  /*10780*/  IMAD.MOV.U32 R11, RZ, RZ, R56 ;  /* 0x000000ffff0b7224 */ /* 0x000fe200078e0038 */
[----:B-1---5:R-:W-:Y:S02]  /*10790*/  SHF.L.U32 R6, R186, 0x3, RZ ;  /* 0x00000003ba067819 */ /* 0x022fe400000006ff */
[----:B------:R-:W-:Y:S02]  /*107a0*/  LOP3.LUT R184, R184, 0x3f, R186, 0xf8, !PT ;  /* 0x0000003fb8b87812 */ /* 0x000fe400078ef8ba */
[----:B------:R-:W-:-:S02]  /*107b0*/  LOP3.LUT R2, R186, 0xc, RZ, 0xc0, !PT ;  /* 0x0000000cba027812 */ /* 0x000fc400078ec0ff */
[----:B------:R-:W-:Y:S01]  /*107c0*/  LOP3.LUT R4, R25, 0x3, RZ, 0xc0, !PT ;  /* 0x0000000319047812 */ /* 0x000fe200078ec0ff */
[----:B------:R-:W-:Y:S01]  /*107d0*/  IMAD R5, R184, c[0x0][0x1c4], RZ ;  /* 0x00007100b8057a24 */ /* 0x000fe200078e02ff */
[----:B------:R-:W-:Y:S01]  /*107e0*/  LOP3.LUT R0, R6, 0x78, RZ, 0xc0, !PT ;  /* 0x0000007806007812 */ /* 0x000fe200078ec0ff */
[----:B------:R-:W-:Y:S01]  /*107f0*/  IMAD R3, R185, c[0x0][0x1c0], RZ ;  /* 0x00007000b9037a24 */ /* 0x000fe200078e02ff */
[----:B------:R-:W-:Y:S01]  /*10800*/  LOP3.LUT R7, R25, 0x60, RZ, 0xc0, !PT ;  /* 0x0000006019077812 */ /* 0x000fe200078ec0ff */
[----:B------:R-:W-:Y:S01]  /*10810*/  IMAD R9, R2, 0x20, R4 ;  /* 0x0000002002097824 */ /* 0x000fe200078e0204 */
[----:B------:R-:W-:Y:S02]  /*10820*/  LOP3.LUT R24, R24, 0x7f, RZ, 0xc0, !PT ;  /* 0x0000007f18187812 */ /* 0x000fe400078ec0ff */
[----:B------:R-:W-:Y:S01]  /*10830*/  LEA R29, R7, R0, 0x5 ;  /* 0x00000000071d7211 */ /* 0x000fe200078e28ff */
[----:B------:R-:W-:Y:S01]  /*10840*/  IMAD.SHL.U32 R0, R3, 0x2, RZ ;  /* 0x0000000203007824 */ /* 0x000fe200078e00ff */
[----:B------:R-:W-:Y:S01]  /*10850*/  SHF.L.U32 R7, R5, 0x1, RZ ;  /* 0x0000000105077819 */ /* 0x000fe200000006ff */
[----:B------:R-:W-:Y:S01]  /*10860*/  IMAD.HI R4, R3, 0x2, RZ ;  /* 0x0000000203047827 */ /* 0x000fe200078e02ff */
[----:B------:R-:W-:-:S02]  /*10870*/  LEA R44, R9, R2, 0x4 ;  /* 0x00000002092c7211 */ /* 0x000fc400078e20ff */
[----:B------:R-:W-:Y:S01]  /*10880*/  ISETP.GE.U32.AND P0, PT, R24, 0x40, PT ;  /* 0x000000401800780c */ /* 0x000fe20003f06070 */
[----:B------:R-:W-:Y:S01]  /*10890*/  IMAD.HI R5, R5, 0x2, RZ ;  /* 0x0000000205057827 */ /* 0x000fe200078e02ff */
[----:B------:R-:W-:Y:S02]  /*108a0*/  IADD3 R0, P1, P4, R7, c[0x0][0x178], R0 ;  /* 0x00005e0007007a10 */ /* 0x000fe40007c3e000 */
[----:B------:R-:W-:Y:S01]  /*108b0*/  SHF.R.S32.HI R31, RZ, 0x4, R186 ;  /* 0x00000004ff1f7819 */ /* 0x000fe200000114ba */
[----:B------:R-:W0:Y:S04]  /*108c0*/  S2R R130, SR_TID.X ;  /* 0x0000000000827919 */ /* 0x000e280000002100 */
[----:B------:R-:W-:Y:S01]  /*108d0*/  BAR.SYNC.DEFER_BLOCKING 0x0 ;  /* 0x0000000000007b1d */ /* 0x000fe20000010000 */
[----:B---3--:R-:W-:-:S05]  /*108e0*/  IMAD.MOV.U32 R34, RZ, RZ, R22 ;  /* 0x000000ffff227224 */ /* 0x008fca00078e0016 */
[----:B------:R-:W1:Y:S01]  /*108f0*/  S2R R22, SR_TID.X ;  /* 0x0000000000167919 */ /* 0x000e620000002100 */
[C---:B--2---:R-:W-:Y:S01]  /*10900*/  FMUL R8, R131.reuse, 8388608 ;  /* 0x4b00000083087820 */ /* 0x044fe20000400000 */
[----:B------:R-:W-:Y:S01]  /*10910*/  FSETP.GEU.AND P3, PT, R131, 1.175494350822287508e-38, PT ;  /* 0x008000008300780b */ /* 0x000fe20003f6e000 */
[----:B------:R-:W-:Y:S01]  /*10920*/  IMAD.MOV.U32 R25, RZ, RZ, R23 ;  /* 0x000000ffff197224 */ /* 0x000fe200078e0017 */
[----:B----4-:R-:W-:Y:S01]  /*10930*/  MOV R24, R21 ;  /* 0x0000001500187202 */ /* 0x010fe20000000f00 */
[----:B------:R-:W-:Y:S01]  /*10940*/  FMUL R7, R104, 8388608 ;  /* 0x4b00000068077820 */ /* 0x000fe20000400000 */
[----:B------:R-:W-:Y:S01]  /*10950*/  FSEL R8, R8, R131, !P3 ;  /* 0x0000008308087208 */ /* 0x000fe20005800000 */
[----:B------:R-:W-:-:S03]  /*10960*/  IMAD.MOV.U32 R21, RZ, RZ, R60 ;  /* 0x000000ffff157224 */ /* 0x000fc600078e003c */
[----:B------:R-:W-:Y:S02]  /*10970*/  IADD3 R2, R8, -0x3f3504f3, RZ ;  /* 0xc0cafb0d08027810 */ /* 0x000fe40007ffe0ff */
[----:B------:R-:W-:Y:S02]  /*10980*/  FSETP.GEU.AND P2, PT, R104, 1.175494350822287508e-38, PT ;  /* 0x008000006800780b */ /* 0x000fe40003f4e000 */
[----:B-1----:R-:W-:Y:S01]  /*10990*/  SHF.L.U32 R10, R22, 0x2, RZ ;  /* 0x00000002160a7819 */ /* 0x002fe200000006ff */
[----:B------:R-:W-:Y:S01]  /*109a0*/  FMUL R40, R43, 8388608 ;  /* 0x4b0000002b287820 */ /* 0x000fe20000400000 */
[----:B------:R-:W-:Y:S02]  /*109b0*/  LOP3.LUT R87, R2, 0xff800000, RZ, 0xc0, !PT ;  /* 0xff80000002577812 */ /* 0x000fe400078ec0ff */
[----:B------:R-:W-:Y:S02]  /*109c0*/  LOP3.LUT R32, R10, 0x80, RZ, 0xc0, !PT ;  /* 0x000000800a207812 */ /* 0x000fe400078ec0ff */
[----:B------:R-:W-:-:S02]  /*109d0*/  SHF.R.U32.HI R10, RZ, 0x1, R186 ;  /* 0x00000001ff0a7819 */ /* 0x000fc400000116ba */
[----:B------:R-:W-:Y:S02]  /*109e0*/  MOV R26, R24 ;  /* 0x00000018001a7202 */ /* 0x000fe40000000f00 */
[----:B------:R-:W-:Y:S02]  /*109f0*/  IADD3.X R2, R5, c[0x0][0x17c], R4, P1, P4 ;  /* 0x00005f0005027a10 */ /* 0x000fe40000fe8404 */
[----:B------:R-:W-:Y:S02]  /*10a00*/  FSETP.GEU.AND P1, PT, R43, 1.175494350822287508e-38, PT ;  /* 0x008000002b00780b */ /* 0x000fe40003f2e000 */
[----:B------:R-:W-:Y:S02]  /*10a10*/  MOV R36, R25 ;  /* 0x0000001900247202 */ /* 0x000fe40000000f00 */
[----:B------:R-:W-:Y:S01]  /*10a20*/  LOP3.LUT R33, R10, 0xc, RZ, 0xc0, !PT ;  /* 0x0000000c0a217812 */ /* 0x000fe200078ec0ff */
[----:B------:R-:W-:Y:S01]  /*10a30*/  FMUL R5, R34, 8388608 ;  /* 0x4b00000022057820 */ /* 0x000fe20000400000 */
[----:B------:R-:W-:-:S02]  /*10a40*/  FSEL R7, R7, R104, !P2 ;  /* 0x0000006807077208 */ /* 0x000fc40005000000 */
[----:B------:R-:W-:Y:S01]  /*10a50*/  SGXT R10, R31, 0x1 ;  /* 0x000000011f0a781a */ /* 0x000fe20000000200 */
[----:B------:R-:W-:Y:S01]  /*10a60*/  IMAD.MOV.U32 R38, RZ, RZ, R26 ;  /* 0x000000ffff267224 */ /* 0x000fe200078e001a */
[----:B------:R-:W-:Y:S02]  /*10a70*/  FSEL R96, RZ, -23, P2 ;  /* 0xc1b80000ff607808 */ /* 0x000fe40001000000 */
[----:B------:R-:W-:Y:S02]  /*10a80*/  LOP3.LUT R31, R6, 0x380, RZ, 0xc0, !PT ;  /* 0x00000380061f7812 */ /* 0x000fe400078ec0ff */
[----:B------:R-:W-:Y:S02]  /*10a90*/  FSEL R40, R40, R43, !P1 ;  /* 0x0000002b28287208 */ /* 0x000fe40004800000 */
[----:B------:R-:W-:Y:S02]  /*10aa0*/  FSETP.GEU.AND P2, PT, R34, 1.175494350822287508e-38, PT ;  /* 0x008000002200780b */ /* 0x000fe40003f4e000 */
[----:B------:R-:W-:-:S02]  /*10ab0*/  FSEL R83, RZ, -23, P1 ;  /* 0xc1b80000ff537808 */ /* 0x000fc40000800000 */
[----:B------:R-:W-:Y:S02]  /*10ac0*/  FSETP.GT.AND P1, PT, |R36|, 8.50705917302346158658e+37, PT ;  /* 0x7e8000002400780b */ /* 0x000fe40003f24200 */
[----:B------:R-:W-:Y:S02]  /*10ad0*/  IADD3 R3, R7, -0x3f3504f3, RZ ;  /* 0xc0cafb0d07037810 */ /* 0x000fe40007ffe0ff */
[----:B------:R-:W-:Y:S02]  /*10ae0*/  LOP3.LUT R6, R29, 0x1008, R10, 0x78, !PT ;  /* 0x000010081d067812 */ /* 0x000fe400078e780a */
[----:B------:R-:W-:Y:S02]  /*10af0*/  LEA R10, R44, R31, 0x1 ;  /* 0x0000001f2c0a7211 */ /* 0x000fe400078e08ff */
[----:B------:R-:W-:Y:S02]  /*10b00*/  FSEL R5, R5, R34, !P2 ;  /* 0x0000002205057208 */ /* 0x000fe40005000000 */
[----:B------:R-:W-:-:S02]  /*10b10*/  FSEL R44, RZ, -23, P2 ;  /* 0xc1b80000ff2c7808 */ /* 0x000fc40001000000 */
[----:B------:R-:W-:Y:S02]  /*10b20*/  FSETP.GT.AND P2, PT, |R38|, 8.50705917302346158658e+37, PT ;  /* 0x7e8000002600780b */ /* 0x000fe40003f44200 */
[----:B------:R-:W-:Y:S01]  /*10b30*/  LOP3.LUT R90, R3, 0xff800000, RZ, 0xc0, !PT ;  /* 0xff800000035a7812 */ /* 0x000fe200078ec0ff */
[C---:B------:R-:W-:Y:S01]  /*10b40*/  FMUL R3, R36.reuse, 8388608 ;  /* 0x4b00000024037820 */ /* 0x040fe20000400000 */
[----:B------:R-:W-:Y:S02]  /*10b50*/  FSEL R81, RZ, -23, P3 ;  /* 0xc1b80000ff517808 */ /* 0x000fe40001800000 */
[----:B------:R-:W-:Y:S01]  /*10b60*/  FSETP.GEU.AND P3, PT, R36, 1.175494350822287508e-38, PT ;  /* 0x008000002400780b */ /* 0x000fe20003f6e000 */
[C---:B------:R-:W-:Y:S01]  /*10b70*/  FMUL R41, R38.reuse, 8388608 ;  /* 0x4b00000026297820 */ /* 0x040fe20000400000 */
[----:B------:R-:W-:Y:S02]  /*10b80*/  FSETP.GEU.AND P4, PT, R38, 1.175494350822287508e-38, PT ;  /* 0x008000002600780b */ /* 0x000fe40003f8e000 */
[----:B------:R-:W-:-:S02]  /*10b90*/  FSEL R3, R3, R36, !P3 ;  /* 0x0000002403037208 */ /* 0x000fc40005800000 */
[----:B------:R-:W-:Y:S01]  /*10ba0*/  FSEL R55, RZ, -23, P3 ;  /* 0xc1b80000ff377808 */ /* 0x000fe20001800000 */
[----:B------:R-:W-:Y:S01]  /*10bb0*/  @P1 FMUL R109, R109, 0.25 ;  /* 0x3e8000006d6d1820 */ /* 0x000fe20000400000 */
[C---:B------:R-:W-:Y:S01]  /*10bc0*/  FSETP.GEU.AND P3, PT, |R36|.reuse, 1.175494350822287508e-38, PT ;  /* 0x008000002400780b */ /* 0x040fe20003f6e200 */
[----:B------:R-:W-:Y:S02]  /*10bd0*/  @P1 FMUL R36, R36, 0.25 ;  /* 0x3e80000024241820 */ /* 0x000fe40000400000 */
[----:B------:R-:W-:Y:S02]  /*10be0*/  @P1 FMUL R108, R108, 0.25 ;  /* 0x3e8000006c6c1820 */ /* 0x000fe40000400000 */
[----:B------:R-:W-:Y:S02]  /*10bf0*/  @P1 FMUL R105, R105, 0.25 ;  /* 0x3e80000069691820 */ /* 0x000fe40000400000 */
[----:B------:R-:W-:Y:S02]  /*10c00*/  @P1 FMUL R46, R46, 0.25 ;  /* 0x3e8000002e2e1820 */ /* 0x000fe40000400000 */
[----:B------:R-:W-:-:S02]  /*10c10*/  @P1 FMUL R101, R101, 0.25 ;  /* 0x3e80000065651820 */ /* 0x000fc40000400000 */
[----:B------:R-:W-:Y:S02]  /*10c20*/  @P1 FMUL R100, R100, 0.25 ;  /* 0x3e80000064641820 */ /* 0x000fe40000400000 */
[----:B------:R-:W-:Y:S02]  /*10c30*/  @P1 FMUL R66, R66, 0.25 ;  /* 0x3e80000042421820 */ /* 0x000fe40000400000 */
[----:B------:R-:W-:Y:S01]  /*10c40*/  @P1 FMUL R68, R68, 0.25 ;  /* 0x3e80000044441820 */ /* 0x000fe20000400000 */
[----:B------:R-:W-:Y:S02]  /*10c50*/  FSETP.GT.AND P1, PT, |R43|, 8.50705917302346158658e+37, PT ;  /* 0x7e8000002b00780b */ /* 0x000fe40003f24200 */
[----:B------:R-:W-:Y:S02]  /*10c60*/  FSEL R41, R41, R38, !P4 ;  /* 0x0000002629297208 */ /* 0x000fe40006000000 */
[----:B------:R-:W-:Y:S01]  /*10c70*/  FSEL R84, RZ, -23, P4 ;  /* 0xc1b80000ff547808 */ /* 0x000fe20002000000 */
[----:B------:R-:W-:Y:S01]  /*10c80*/  @P2 FMUL R95, R95, 0.25 ;  /* 0x3e8000005f5f2820 */ /* 0x000fe20000400000 */
[C---:B------:R-:W-:Y:S01]  /*10c90*/  FSETP.GEU.AND P4, PT, |R38|.reuse, 1.175494350822287508e-38, PT ;  /* 0x008000002600780b */ /* 0x040fe20003f8e200 */
[----:B------:R-:W-:-:S02]  /*10ca0*/  @P2 FMUL R38, R38, 0.25 ;  /* 0x3e80000026262820 */ /* 0x000fc40000400000 */
[----:B------:R-:W-:Y:S02]  /*10cb0*/  @P2 FMUL R35, R35, 0.25 ;  /* 0x3e80000023232820 */ /* 0x000fe40000400000 */
[----:B------:R-:W-:Y:S02]  /*10cc0*/  @P2 FMUL R91, R91, 0.25 ;  /* 0x3e8000005b5b2820 */ /* 0x000fe40000400000 */
[----:B------:R-:W-:Y:S02]  /*10cd0*/  @P2 FMUL R37, R37, 0.25 ;  /* 0x3e80000025252820 */ /* 0x000fe40000400000 */
[----:B------:R-:W-:Y:S02]  /*10ce0*/  @P2 FMUL R57, R57, 0.25 ;  /* 0x3e80000039392820 */ /* 0x000fe40000400000 */
[----:B------:R-:W-:Y:S02]  /*10cf0*/  @P2 FMUL R65, R65, 0.25 ;  /* 0x3e80000041412820 */ /* 0x000fe40000400000 */
[----:B------:R-:W-:-:S02]  /*10d00*/  @P2 FMUL R79, R79, 0.25 ;  /* 0x3e8000004f4f2820 */ /* 0x000fc40000400000 */
[----:B------:R-:W-:Y:S01]  /*10d10*/  @P2 FMUL R125, R125, 0.25 ;  /* 0x3e8000007d7d2820 */ /* 0x000fe20000400000 */
[----:B------:R-:W-:Y:S01]  /*10d20*/  FSETP.GT.AND P2, PT, |R42|, 8.50705917302346158658e+37, PT ;  /* 0x7e8000002a00780b */ /* 0x000fe20003f44200 */
[C---:B------:R-:W-:Y:S01]  /*10d30*/  FMUL R9, R92.reuse, 8388608 ;  /* 0x4b0000005c097820 */ /* 0x040fe20000400000 */
[----:B------:R-:W-:Y:S02]  /*10d40*/  FSETP.GEU.AND P6, PT, R92, 1.175494350822287508e-38, PT ;  /* 0x008000005c00780b */ /* 0x000fe40003fce000 */
[----:B------:R-:W-:Y:S01]  /*10d50*/  IADD3 R22, R3, -0x3f3504f3, RZ ;  /* 0xc0cafb0d03167810 */ /* 0x000fe20007ffe0ff */
[----:B------:R-:W-:Y:S01]  /*10d60*/  FMUL R39, R42, 8388608 ;  /* 0x4b0000002a277820 */ /* 0x000fe20000400000 */
[----:B------:R-:W-:Y:S01]  /*10d70*/  FSEL R9, R9, R92, !P6 ;  /* 0x0000005c09097208 */ /* 0x000fe20007000000 */
[----:B------:R-:W-:Y:S01]  /*10d80*/  @!P3 FMUL R36, R36, 16777216 ;  /* 0x4b8000002424b820 */ /* 0x000fe20000400000 */
[----:B------:R-:W-:Y:S01]  /*10d90*/  FSETP.GEU.AND P5, PT, R42, 1.175494350822287508e-38, PT ;  /* 0x008000002a00780b */ /* 0x000fe20003fae000 */
[----:B------:R-:W-:Y:S01]  /*10da0*/  @!P3 FMUL R109, R109, 16777216 ;  /* 0x4b8000006d6db820 */ /* 0x000fe20000400000 */
[----:B------:R-:W-:Y:S01]  /*10db0*/  FSEL R97, RZ, -23, P6 ;  /* 0xc1b80000ff617808 */ /* 0x000fe20003000000 */
[----:B------:R-:W-:Y:S01]  /*10dc0*/  @!P3 FMUL R108, R108, 16777216 ;  /* 0x4b8000006c6cb820 */ /* 0x000fe20000400000 */
[----:B------:R-:W-:Y:S01]  /*10dd0*/  LOP3.LUT R22, R22, 0xff800000, RZ, 0xc0, !PT ;  /* 0xff80000016167812 */ /* 0x000fe200078ec0ff */
[----:B------:R-:W-:Y:S01]  /*10de0*/  @!P3 FMUL R105, R105, 16777216 ;  /* 0x4b8000006969b820 */ /* 0x000fe20000400000 */
[----:B------:R-:W-:Y:S01]  /*10df0*/  FSETP.GT.AND P6, PT, |R34|, 8.50705917302346158658e+37, PT ;  /* 0x7e8000002200780b */ /* 0x000fe20003fc4200 */
[----:B------:R-:W-:-:S02]  /*10e00*/  @!P3 FMUL R46, R46, 16777216 ;  /* 0x4b8000002e2eb820 */ /* 0x000fc40000400000 */
[----:B------:R-:W-:Y:S02]  /*10e10*/  @!P3 FMUL R101, R101, 16777216 ;  /* 0x4b8000006565b820 */ /* 0x000fe40000400000 */
[----:B------:R-:W-:Y:S02]  /*10e20*/  @!P3 FMUL R100, R100, 16777216 ;  /* 0x4b8000006464b820 */ /* 0x000fe40000400000 */
[----:B------:R-:W-:Y:S02]  /*10e30*/  @!P3 FMUL R66, R66, 16777216 ;  /* 0x4b8000004242b820 */ /* 0x000fe40000400000 */
[----:B------:R-:W-:Y:S01]  /*10e40*/  @!P3 FMUL R68, R68, 16777216 ;  /* 0x4b8000004444b820 */ /* 0x000fe20000400000 */
[C---:B------:R-:W-:Y:S01]  /*10e50*/  FSETP.GEU.AND P3, PT, |R43|.reuse, 1.175494350822287508e-38, PT ;  /* 0x008000002b00780b */ /* 0x040fe20003f6e200 */
[----:B------:R-:W-:Y:S01]  /*10e60*/  @P1 FMUL R43, R43, 0.25 ;  /* 0x3e8000002b2b1820 */ /* 0x000fe20000400000 */
[----:B------:R-:W-:Y:S01]  /*10e70*/  FSEL R39, R39, R42, !P5 ;  /* 0x0000002a27277208 */ /* 0x000fe20006800000 */
[----:B------:R-:W-:Y:S01]  /*10e80*/  @P1 FMUL R93, R93, 0.25 ;  /* 0x3e8000005d5d1820 */ /* 0x000fe20000400000 */
[----:B------:R-:W-:Y:S01]  /*10e90*/  FSEL R82, RZ, -23, P5 ;  /* 0xc1b80000ff527808 */ /* 0x000fe20002800000 */
[----:B------:R-:W-:-:S02]  /*10ea0*/  @P1 FMUL R77, R77, 0.25 ;  /* 0x3e8000004d4d1820 */ /* 0x000fc40000400000 */
[----:B------:R-:W-:Y:S02]  /*10eb0*/  @P1 FMUL R89, R89, 0.25 ;  /* 0x3e80000059591820 */ /* 0x000fe40000400000 */
[----:B------:R-:W-:Y:S02]  /*10ec0*/  @P1 FMUL R45, R45, 0.25 ;  /* 0x3e8000002d2d1820 */ /* 0x000fe40000400000 */
[----:B------:R-:W-:Y:S02]  /*10ed0*/  @P1 FMUL R67, R67, 0.25 ;  /* 0x3e80000043431820 */ /* 0x000fe40000400000 */
[----:B------:R-:W-:Y:S02]  /*10ee0*/  @P1 FMUL R75, R75, 0.25 ;  /* 0x3e8000004b4b1820 */ /* 0x000fe40000400000 */
[----:B------:R-:W-:Y:S02]  /*10ef0*/  @P1 FMUL R127, R127, 0.25 ;  /* 0x3e8000007f7f1820 */ /* 0x000fe40000400000 */
[----:B------:R-:W-:Y:S01]  /*10f00*/  @P1 FMUL R129, R129, 0.25 ;  /* 0x3e80000081811820 */ /* 0x000fe20000400000 */
[----:B------:R-:W-:Y:S01]  /*10f10*/  FSETP.GT.AND P1, PT, |R92|, 8.50705917302346158658e+37, PT ;  /* 0x7e8000005c00780b */ /* 0x000fe20003f24200 */
[----:B------:R-:W1:Y:S01]  /*10f20*/  I2F R30, R22 ;  /* 0x00000016001e7306 */ /* 0x000e620000201400 */
[----:B------:R-:W-:Y:S01]  /*10f30*/  FSETP.GEU.AND P5, PT, |R34|, 1.175494350822287508e-38, PT ;  /* 0x008000002200780b */ /* 0x000fe20003fae200 */
[----:B------:R-:W-:-:S02]  /*10f40*/  @!P4 FMUL R38, R38, 16777216 ;  /* 0x4b8000002626c820 */ /* 0x000fc40000400000 */
[----:B------:R-:W-:Y:S02]  /*10f50*/  @!P4 FMUL R95, R95, 16777216 ;  /* 0x4b8000005f5fc820 */ /* 0x000fe40000400000 */
[----:B------:R-:W-:Y:S02]  /*10f60*/  @!P4 FMUL R35, R35, 16777216 ;  /* 0x4b8000002323c820 */ /* 0x000fe40000400000 */
[----:B------:R-:W-:Y:S02]  /*10f70*/  @!P4 FMUL R91, R91, 16777216 ;  /* 0x4b8000005b5bc820 */ /* 0x000fe40000400000 */
[----:B------:R-:W-:Y:S02]  /*10f80*/  @!P4 FMUL R37, R37, 16777216 ;  /* 0x4b8000002525c820 */ /* 0x000fe40000400000 */
[----:B------:R-:W-:Y:S02]  /*10f90*/  @!P4 FMUL R57, R57, 16777216 ;  /* 0x4b8000003939c820 */ /* 0x000fe40000400000 */
[----:B------:R-:W-:-:S02]  /*10fa0*/  @!P4 FMUL R65, R65, 16777216 ;  /* 0x4b8000004141c820 */ /* 0x000fc40000400000 */
[----:B------:R-:W-:Y:S02]  /*10fb0*/  @!P4 FMUL R79, R79, 16777216 ;  /* 0x4b8000004f4fc820 */ /* 0x000fe40000400000 */
[----:B------:R-:W-:Y:S01]  /*10fc0*/  @!P4 FMUL R125, R125, 16777216 ;  /* 0x4b8000007d7dc820 */ /* 0x000fe20000400000 */
[C---:B------:R-:W-:Y:S01]  /*10fd0*/  FSETP.GEU.AND P4, PT, |R42|.reuse, 1.175494350822287508e-38, PT ;  /* 0x008000002a00780b */ /* 0x040fe20003f8e200 */
[----:B------:R-:W-:Y:S02]  /*10fe0*/  @P2 FMUL R42, R42, 0.25 ;  /* 0x3e8000002a2a2820 */ /* 0x000fe40000400000 */
[----:B------:R-:W-:Y:S02]  /*10ff0*/  @P2 FMUL R124, R124, 0.25 ;  /* 0x3e8000007c7c2820 */ /* 0x000fe40000400000 */
[----:B------:R-:W-:Y:S02]  /*11000*/  @P2 FMUL R126, R126, 0.25 ;  /* 0x3e8000007e7e2820 */ /* 0x000fe40000400000 */
[----:B------:R-:W-:-:S02]  /*11010*/  @P2 FMUL R128, R128, 0.25 ;  /* 0x3e80000080802820 */ /* 0x000fc40000400000 */
[----:B------:R-:W-:Y:S02]  /*11020*/  @P2 FMUL R47, R47, 0.25 ;  /* 0x3e8000002f2f2820 */ /* 0x000fe40000400000 */
[----:B------:R-:W-:Y:S02]  /*11030*/  @P2 FMUL R71, R71, 0.25 ;  /* 0x3e80000047472820 */ /* 0x000fe40000400000 */
[----:B------:R-:W-:Y:S02]  /*11040*/  @P2 FMUL R70, R70, 0.25 ;  /* 0x3e80000046462820 */ /* 0x000fe40000400000 */
[----:B------:R-:W-:Y:S02]  /*11050*/  @P2 FMUL R54, R54, 0.25 ;  /* 0x3e80000036362820 */ /* 0x000fe40000400000 */
[----:B------:R-:W-:Y:S01]  /*11060*/  @P2 FMUL R62, R62, 0.25 ;  /* 0x3e8000003e3e2820 */ /* 0x000fe20000400000 */
[----:B------:R-:W-:Y:S01]  /*11070*/  FSETP.GT.AND P2, PT, |R104|, 8.50705917302346158658e+37, PT ;  /* 0x7e8000006800780b */ /* 0x000fe20003f44200 */
[----:B------:R-:W-:Y:S01]  /*11080*/  @P6 FMUL R34, R34, 0.25 ;  /* 0x3e80000022226820 */ /* 0x000fe20000400000 */
[----:B------:R-:W-:Y:S01]  /*11090*/  IADD3 R86, R9, -0x3f3504f3, RZ ;  /* 0xc0cafb0d09567810 */ /* 0x000fe20007ffe0ff */
        /* <DEDUP_REMOVED lines=10> */
[----:B------:R-:W-:Y:S01]  /*11140*/  @P1 FMUL R92, R92, 0.25 ;  /* 0x3e8000005c5c1820 */ /* 0x000fe20000400000 */
[----:B------:R-:W-:Y:S01]  /*11150*/  LOP3.LUT R86, R86, 0xff800000, RZ, 0xc0, !PT ;  /* 0xff80000056567812 */ /* 0x000fe200078ec0ff */
        /* <DEDUP_REMOVED lines=17> */
[----:B------:R-:W-:Y:S02]  /*11270*/  @!P4 FMUL R54, R54, 16777216 ;  /* 0x4b8000003636c820 */ /* 0x000fe40000400000 */
[----:B------:R-:W-:Y:S01]  /*11280*/  @!P4 FMUL R62, R62, 16777216 ;  /* 0x4b8000003e3ec820 */ /* 0x000fe20000400000 */
[----:B------:R-:W-:Y:S01]  /*11290*/  FSETP.GEU.AND P4, PT, |R104|, 1.175494350822287508e-38, PT ;  /* 0x008000006800780b */ /* 0x000fe20003f8e200 */
[----:B------:R-:W2:Y:S01]  /*112a0*/  I2F R26, R86 ;  /* 0x00000056001a7306 */ /* 0x000ea20000201400 */
[----:B-1----:R-:W-:Y:S02]  /*112b0*/  FFMA.FTZ R55, R30, 1.1920928955078125e-07, R55 ;  /* 0x340000001e377823 */ /* 0x002fe40000010037 */
[----:B------:R-:W-:Y:S02]  /*112c0*/  @P2 FMUL R104, R104, 0.25 ;  /* 0x3e80000068682820 */ /* 0x000fe40000400000 */
[----:B------:R-:W-:-:S02]  /*112d0*/  @P2 FMUL R120, R120, 0.25 ;  /* 0x3e80000078782820 */ /* 0x000fc40000400000 */
[----:B------:R-:W-:Y:S01]  /*112e0*/  @P2 FMUL R119, R119, 0.25 ;  /* 0x3e80000077772820 */ /* 0x000fe20000400000 */
[----:B------:R-:W1:Y:S01]  /*112f0*/  MUFU.RCP R30, R34 ;  /* 0x00000022001e7308 */ /* 0x000e620000001000 */
[----:B------:R-:W-:Y:S02]  /*11300*/  @P2 FMUL R118, R118, 0.25 ;  /* 0x3e80000076762820 */ /* 0x000fe40000400000 */
[----:B------:R-:W-:Y:S02]  /*11310*/  @P2 FMUL R117, R117, 0.25 ;  /* 0x3e80000075752820 */ /* 0x000fe40000400000 */
[----:B------:R-:W-:Y:S02]  /*11320*/  @P2 FMUL R116, R116, 0.25 ;  /* 0x3e80000074742820 */ /* 0x000fe40000400000 */
[----:B------:R-:W-:Y:S02]  /*11330*/  @P2 FMUL R115, R115, 0.25 ;  /* 0x3e80000073732820 */ /* 0x000fe40000400000 */
[----:B------:R-:W-:-:S02]  /*11340*/  @P2 FMUL R114, R114, 0.25 ;  /* 0x3e80000072722820 */ /* 0x000fc40000400000 */
[----:B------:R-:W-:Y:S01]  /*11350*/  @P2 FMUL R113, R113, 0.25 ;  /* 0x3e80000071712820 */ /* 0x000fe20000400000 */
[----:B------:R-:W-:Y:S01]  /*11360*/  FSETP.GEU.AND P2, PT, |R131|, 1.175494350822287508e-38, PT ;  /* 0x008000008300780b */ /* 0x000fe20003f4e200 */
[----:B------:R-:W-:Y:S02]  /*11370*/  @P6 FMUL R99, R99, 0.25 ;  /* 0x3e80000063636820 */ /* 0x000fe40000400000 */
[----:B------:R-:W-:Y:S02]  /*11380*/  @P1 FMUL R131, R131, 0.25 ;  /* 0x3e80000083831820 */ /* 0x000fe40000400000 */
[----:B------:R-:W-:Y:S01]  /*11390*/  @!P5 FMUL R99, R99, 16777216 ;  /* 0x4b8000006363d820 */ /* 0x000fe20000400000 */
[----:B------:R-:W3:Y:S01]  /*113a0*/  MUFU.RCP R38, R38 ;  /* 0x0000002600267308 */ /* 0x000ee20000001000 */
[----:B------:R-:W-:Y:S01]  /*113b0*/  IADD3 R4, R41, -0x3f3504f3, RZ ;  /* 0xc0cafb0d29047810 */ /* 0x000fe20007ffe0ff */
[----:B--2---:R-:W-:Y:S02]  /*113c0*/  FFMA.FTZ R97, R26, 1.1920928955078125e-07, R97 ;  /* 0x340000001a617823 */ /* 0x004fe40000010061 */
[----:B-1----:R-:W-:-:S03]  /*113d0*/  FMUL R26, R30, R99 ;  /* 0x000000631e1a7220 */ /* 0x002fc60000400000 */
[----:B------:R-:W-:Y:S01]  /*113e0*/  @!P2 FMUL R131, R131, 16777216 ;  /* 0x4b8000008383a820 */ /* 0x000fe20000400000 */
[----:B------:R-:W1:Y:S01]  /*113f0*/  MUFU.RCP R61, R36 ;  /* 0x00000024003d7308 */ /* 0x000e620000001000 */
[----:B------:R-:W-:Y:S01]  /*11400*/  LOP3.LUT R94, R4, 0xff800000, RZ, 0xc0, !PT ;  /* 0xff800000045e7812 */ /* 0x000fe200078ec0ff */
[----:B------:R-:W-:-:S06]  /*11410*/  IMAD.SHL.U32 R4, R186, 0x10, RZ ;  /* 0x00000010ba047824 */ /* 0x000fcc00078e00ff */
[----:B------:R-:W2:Y:S01]  /*11420*/  MUFU.RCP R99, R131 ;  /* 0x0000008300637308 */ /* 0x000ea20000001000 */
[----:B------:R-:W-:Y:S01]  /*11430*/  LOP3.LUT R4, R4, 0x70, RZ, 0xc0, !PT ;  /* 0x0000007004047812 */ /* 0x000fe200078ec0ff */
[----:B------:R-:W-:Y:S02]  /*11440*/  @P1 FMUL R12, R12, 0.25 ;  /* 0x3e8000000c0c1820 */ /* 0x000fe40000400000 */
[----:B------:R-:W-:-:S04]  /*11450*/  @P1 FMUL R11, R11, 0.25 ;  /* 0x3e8000000b0b1820 */ /* 0x000fc80000400000 */
[----:B------:R-:W4:Y:S01]  /*11460*/  I2F R23, R90 ;  /* 0x0000005a00177306 */ /* 0x000f220000201400 */
[----:B------:R-:W-:Y:S01]  /*11470*/  @P1 FMUL R48, R48, 0.25 ;  /* 0x3e80000030301820 */ /* 0x000fe20000400000 */
[----:B------:R-:W-:Y:S01]  /*11480*/  IADD3 R4, R33, R4, R32 ;  /* 0x0000000421047210 */ /* 0x000fe20007ffe020 */
[----:B------:R-:W-:Y:S01]  /*11490*/  @P1 FMUL R112, R112, 0.25 ;  /* 0x3e80000070701820 */ /* 0x000fe20000400000 */
[----:B------:R-:W-:Y:S01]  /*114a0*/  IADD3 R88, R39, -0x3f3504f3, RZ ;  /* 0xc0cafb0d27587810 */ /* 0x000fe20007ffe0ff */
[----:B------:R-:W-:Y:S02]  /*114b0*/  @P1 FMUL R53, R53, 0.25 ;  /* 0x3e80000035351820 */ /* 0x000fe40000400000 */
[----:B------:R-:W-:Y:S01]  /*114c0*/  @P1 FMUL R49, R49, 0.25 ;  /* 0x3e80000031311820 */ /* 0x000fe20000400000 */
[----:B------:R-:W0:Y:S01]  /*114d0*/  MUFU.RCP R80, R43 ;  /* 0x0000002b00507308 */ /* 0x000e220000001000 */
[----:B---3--:R-:W-:Y:S02]  /*114e0*/  FMUL R33, R38, R79 ;  /* 0x0000004f26217220 */ /* 0x008fe40000400000 */
[----:B------:R-:W-:-:S02]  /*114f0*/  @!P2 FMUL R12, R12, 16777216 ;  /* 0x4b8000000c0ca820 */ /* 0x000fc40000400000 */
[----:B------:R-:W-:Y:S02]  /*11500*/  @!P2 FMUL R11, R11, 16777216 ;  /* 0x4b8000000b0ba820 */ /* 0x000fe40000400000 */
[----:B------:R-:W-:Y:S01]  /*11510*/  @!P2 FMUL R48, R48, 16777216 ;  /* 0x4b8000003030a820 */ /* 0x000fe20000400000 */
[----:B------:R-:W3:Y:S01]  /*11520*/  MUFU.RCP R79, R42 ;  /* 0x0000002a004f7308 */ /* 0x000ee20000001000 */
[----:B-1----:R-:W-:Y:S01]  /*11530*/  FMUL R50, R61, R101 ;  /* 0x000000653d327220 */ /* 0x002fe20000400000 */
[----:B------:R-:W-:Y:S01]  /*11540*/  LOP3.LUT R88, R88, 0xff800000, RZ, 0xc0, !PT ;  /* 0xff80000058587812 */ /* 0x000fe200078ec0ff */
[----:B------:R-:W-:Y:S02]  /*11550*/  @P1 FMUL R21, R21, 0.25 ;  /* 0x3e80000015151820 */ /* 0x000fe40000400000 */
[----:B------:R-:W-:Y:S02]  /*11560*/  @!P2 FMUL R112, R112, 16777216 ;  /* 0x4b8000007070a820 */ /* 0x000fe40000400000 */
[----:B------:R-:W-:-:S02]  /*11570*/  @!P2 FMUL R53, R53, 16777216 ;  /* 0x4b8000003535a820 */ /* 0x000fc40000400000 */
[----:B------:R-:W-:Y:S02]  /*11580*/  @!P2 FMUL R49, R49, 16777216 ;  /* 0x4b8000003131a820 */ /* 0x000fe40000400000 */
[----:B------:R-:W-:Y:S02]  /*11590*/  @P6 FMUL R103, R103, 0.25 ;  /* 0x3e80000067676820 */ /* 0x000fe40000400000 */
[C---:B--2---:R-:W-:Y:S02]  /*115a0*/  FMUL R101, R99.reuse, R12 ;  /* 0x0000000c63657220 */ /* 0x044fe40000400000 */
[C---:B------:R-:W-:Y:S02]  /*115b0*/  FMUL R12, R99.reuse, R11 ;  /* 0x0000000b630c7220 */ /* 0x040fe40000400000 */
[----:B------:R-:W-:Y:S02]  /*115c0*/  @P1 FMUL R52, R52, 0.25 ;  /* 0x3e80000034341820 */ /* 0x000fe40000400000 */
[----:B------:R-:W-:Y:S01]  /*115d0*/  FMUL R11, R99, R48 ;  /* 0x00000030630b7220 */ /* 0x000fe20000400000 */
[----:B------:R1:W2:Y:S01]  /*115e0*/  I2F R25, R88 ;  /* 0x0000005800197306 */ /* 0x0002a20000201400 */
[----:B------:R-:W-:-:S02]  /*115f0*/  @!P2 FMUL R21, R21, 16777216 ;  /* 0x4b8000001515a820 */ /* 0x000fc40000400000 */
[C---:B------:R-:W-:Y:S02]  /*11600*/  FMUL R112, R99.reuse, R112 ;  /* 0x0000007063707220 */ /* 0x040fe40000400000 */
[C---:B------:R-:W-:Y:S02]  /*11610*/  FMUL R53, R99.reuse, R53 ;  /* 0x0000003563357220 */ /* 0x040fe40000400000 */
[----:B------:R-:W-:Y:S01]  /*11620*/  FMUL R48, R99, R49 ;  /* 0x0000003163307220 */ /* 0x000fe20000400000 */
[----:B------:R0:W2:Y:S01]  /*11630*/  I2F R27, R94 ;  /* 0x0000005e001b7306 */ /* 0x0000a20000201400 */
[----:B------:R-:W-:Y:S02]  /*11640*/  @!P5 FMUL R103, R103, 16777216 ;  /* 0x4b8000006767d820 */ /* 0x000fe40000400000 */
[----:B-1----:R-:W-:Y:S01]  /*11650*/  IMAD.IADD R88, R39, 0x1, -R88 ;  /* 0x0000000127587824 */ /* 0x002fe200078e0a58 */
[----:B------:R-:W-:Y:S01]  /*11660*/  IADD3 R86, R9, -R86, RZ ;  /* 0x8000005609567210 */ /* 0x000fe20007ffe0ff */
[----:B------:R-:W-:Y:S01]  /*11670*/  @!P2 FMUL R52, R52, 16777216 ;  /* 0x4b8000003434a820 */ /* 0x000fe20000400000 */
[----:B------:R-:W-:Y:S01]  /*11680*/  F2FP.PACK_AB R49, R112, R101 ;  /* 0x000000657031723e */ /* 0x000fe200000000ff */
[----:B----4-:R-:W-:-:S02]  /*11690*/  FFMA.FTZ R96, R23, 1.1920928955078125e-07, R96 ;  /* 0x3400000017607823 */ /* 0x010fc40000010060 */
[----:B0-----:R-:W-:Y:S01]  /*116a0*/  IMAD.IADD R94, R41, 0x1, -R94 ;  /* 0x00000001295e7824 */ /* 0x001fe200078e0a5e */
[----:B------:R-:W-:Y:S01]  /*116b0*/  F2FP.PACK_AB R48, R53, R48 ;  /* 0x000000303530723e */ /* 0x000fe200000000ff */
[----:B------:R-:W-:Y:S02]  /*116c0*/  FMUL R21, R99, R21 ;  /* 0x0000001563157220 */ /* 0x000fe40000400000 */
[----:B------:R-:W-:Y:S02]  /*116d0*/  FMUL R23, R30, R103 ;  /* 0x000000671e177220 */ /* 0x000fe40000400000 */
[----:B------:R-:W-:Y:S02]  /*116e0*/  IMAD.MOV.U32 R103, RZ, RZ, 0x3dc6b27f ;  /* 0x3dc6b27fff677424 */ /* 0x000fe400078e00ff */
[----:B------:R-:W-:Y:S02]  /*116f0*/  FADD R88, R88, -1 ;  /* 0xbf80000058587421 */ /* 0x000fe40000000000 */
[----:B------:R-:W-:-:S02]  /*11700*/  @!P4 FMUL R104, R104, 16777216 ;  /* 0x4b8000006868c820 */ /* 0x000fc40000400000 */
[----:B------:R-:W-:Y:S02]  /*11710*/  FMUL R52, R99, R52 ;  /* 0x0000003463347220 */ /* 0x000fe40000400000 */
[----:B------:R-:W-:Y:S02]  /*11720*/  FADD R94, R94, -1 ;  /* 0xbf8000005e5e7421 */ /* 0x000fe40000000000 */
[----:B------:R-:W-:Y:S01]  /*11730*/  FMUL R59, R61, R105 ;  /* 0x000000693d3b7220 */ /* 0x000fe20000400000 */
[----:B------:R-:W-:Y:S01]  /*11740*/  F2FP.PACK_AB R105, R21, R12 ;  /* 0x0000000c1569723e */ /* 0x000fe200000000ff */
[----:B------:R-:W-:Y:S01]  /*11750*/  FMUL R63, R61, R46 ;  /* 0x0000002e3d3f7220 */ /* 0x000fe20000400000 */
[----:B------:R0:W-:Y:S01]  /*11760*/  STS.64 [R6+0x200], R48 ;  /* 0x0002003006007388 */ /* 0x0001e20000000a00 */
[----:B------:R-:W-:Y:S02]  /*11770*/  FMUL R32, R38, R57 ;  /* 0x0000003926207220 */ /* 0x000fe40000400000 */
[----:B------:R-:W-:-:S02]  /*11780*/  FMUL R78, R80, R45 ;  /* 0x0000002d504e7220 */ /* 0x000fc40000400000 */
[----:B------:R-:W-:Y:S02]  /*11790*/  FADD R86, R86, -1 ;  /* 0xbf80000056567421 */ /* 0x000fe40000000000 */
[C---:B---3--:R-:W-:Y:S02]  /*117a0*/  FMUL R42, R79.reuse, R124 ;  /* 0x0000007c4f2a7220 */ /* 0x048fe40000400000 */
[C---:B------:R-:W-:Y:S02]  /*117b0*/  FMUL R46, R79.reuse, R126 ;  /* 0x0000007e4f2e7220 */ /* 0x040fe40000400000 */
[C---:B------:R-:W-:Y:S02]  /*117c0*/  FMUL R43, R79.reuse, R128 ;  /* 0x000000804f2b7220 */ /* 0x040fe40000400000 */
[C---:B------:R-:W-:Y:S02]  /*117d0*/  FMUL R47, R79.reuse, R47 ;  /* 0x0000002f4f2f7220 */ /* 0x040fe40000400000 */
[----:B------:R-:W-:-:S02]  /*117e0*/  FMUL R45, R79, R71 ;  /* 0x000000474f2d7220 */ /* 0x000fc40000400000 */
[C---:B------:R-:W-:Y:S02]  /*117f0*/  FMUL R57, R79.reuse, R70 ;  /* 0x000000464f397220 */ /* 0x040fe40000400000 */
[C---:B------:R-:W-:Y:S02]  /*11800*/  FMUL R54, R79.reuse, R54 ;  /* 0x000000364f367220 */ /* 0x040fe40000400000 */
[----:B------:R-:W-:Y:S02]  /*11810*/  FMUL R62, R79, R62 ;  /* 0x0000003e4f3e7220 */ /* 0x000fe40000400000 */
[-C--:B------:R-:W-:Y:S01]  /*11820*/  FFMA.FTZ R21, R88, R103.reuse, -0.16845393180847167969 ;  /* 0xbe2c7f3058157423 */ /* 0x080fe20000010067 */
[----:B------:R1:W-:Y:S01]  /*11830*/  MUFU.RCP R79, R104 ;  /* 0x00000068004f7308 */ /* 0x0003e20000001000 */
[----:B0-----:R-:W-:Y:S02]  /*11840*/  FFMA.FTZ R49, R94, R103, -0.16845393180847167969 ;  /* 0xbe2c7f305e317423 */ /* 0x001fe40000010067 */
[----:B------:R-:W-:-:S02]  /*11850*/  FFMA.FTZ R21, R88, R21, 0.1716887056827545166 ;  /* 0x3e2fcf2a58157423 */ /* 0x000fc40000010015 */
[----:B------:R-:W-:Y:S01]  /*11860*/  FFMA.FTZ R49, R94, R49, 0.1716887056827545166 ;  /* 0x3e2fcf2a5e317423 */ /* 0x000fe20000010031 */
[----:B-1----:R-:W-:Y:S01]  /*11870*/  F2FP.PACK_AB R104, R52, R11 ;  /* 0x0000000b3468723e */ /* 0x002fe200000000ff */
[----:B------:R-:W-:Y:S01]  /*11880*/  FFMA.FTZ R11, R86, R103, -0.16845393180847167969 ;  /* 0xbe2c7f30560b7423 */ /* 0x000fe20000010067 */
[----:B------:R0:W1:Y:S01]  /*11890*/  I2F R24, R87 ;  /* 0x0000005700187306 */ /* 0x0000620000201400 */
[----:B------:R-:W-:Y:S02]  /*118a0*/  FFMA.FTZ R21, R88, R21, -0.17900948226451873779 ;  /* 0xbe374e4358157423 */ /* 0x000fe40000010015 */
[----:B------:R-:W-:Y:S02]  /*118b0*/  FFMA.FTZ R11, R86, R11, 0.1716887056827545166 ;  /* 0x3e2fcf2a560b7423 */ /* 0x000fe4000001000b */
[----:B------:R-:W-:Y:S01]  /*118c0*/  FFMA.FTZ R49, R94, R49, -0.17900948226451873779 ;  /* 0xbe374e435e317423 */ /* 0x000fe20000010031 */
[----:B0-----:R-:W-:Y:S01]  /*118d0*/  IADD3 R87, R8, -R87, RZ ;  /* 0x8000005708577210 */ /* 0x001fe20007ffe0ff */
[----:B------:R-:W-:-:S02]  /*118e0*/  IMAD.IADD R90, R7, 0x1, -R90 ;  /* 0x00000001075a7824 */ /* 0x000fc400078e0a5a */
[----:B------:R-:W-:Y:S02]  /*118f0*/  FFMA.FTZ R11, R86, R11, -0.17900948226451873779 ;  /* 0xbe374e43560b7423 */ /* 0x000fe4000001000b */
[C---:B------:R-:W-:Y:S02]  /*11900*/  FMUL R56, R61.reuse, R109 ;  /* 0x0000006d3d387220 */ /* 0x040fe40000400000 */
[C---:B------:R-:W-:Y:S02]  /*11910*/  FMUL R60, R61.reuse, R108 ;  /* 0x0000006c3d3c7220 */ /* 0x040fe40000400000 */
[C---:B------:R-:W-:Y:S02]  /*11920*/  FMUL R58, R61.reuse, R100 ;  /* 0x000000643d3a7220 */ /* 0x040fe40000400000 */
[----:B------:R-:W-:Y:S02]  /*11930*/  FMUL R51, R61, R66 ;  /* 0x000000423d337220 */ /* 0x000fe40000400000 */
[----:B------:R-:W-:-:S02]  /*11940*/  FADD R87, R87, -1 ;  /* 0xbf80000057577421 */ /* 0x000fc40000000000 */
[----:B------:R-:W-:Y:S02]  /*11950*/  FFMA.FTZ R21, R88, R21, 0.20512372255325317383 ;  /* 0x3e520bf458157423 */ /* 0x000fe40000010015 */
[----:B------:R-:W-:Y:S02]  /*11960*/  FMUL R61, R61, R68 ;  /* 0x000000443d3d7220 */ /* 0x000fe40000400000 */
[----:B------:R-:W-:Y:S02]  /*11970*/  FFMA.FTZ R49, R94, R49, 0.20512372255325317383 ;  /* 0x3e520bf45e317423 */ /* 0x000fe40000010031 */
[----:B------:R-:W-:Y:S02]  /*11980*/  FMUL R68, R80, R89 ;  /* 0x0000005950447220 */ /* 0x000fe40000400000 */
[----:B------:R-:W-:Y:S02]  /*11990*/  FADD R89, R90, -1 ;  /* 0xbf8000005a597421 */ /* 0x000fe40000000000 */
[----:B------:R-:W-:-:S02]  /*119a0*/  FFMA.FTZ R11, R86, R11, 0.20512372255325317383 ;  /* 0x3e520bf4560b7423 */ /* 0x000fc4000001000b */
[C---:B------:R-:W-:Y:S02]  /*119b0*/  FFMA.FTZ R90, R87.reuse, R103, -0.16845393180847167969 ;  /* 0xbe2c7f30575a7423 */ /* 0x040fe40000010067 */
[----:B------:R-:W-:Y:S02]  /*119c0*/  FFMA.FTZ R21, R88, R21, -0.24046532809734344482 ;  /* 0xbe763c8b58157423 */ /* 0x000fe40000010015 */
[----:B------:R-:W-:Y:S02]  /*119d0*/  FFMA.FTZ R49, R94, R49, -0.24046532809734344482 ;  /* 0xbe763c8b5e317423 */ /* 0x000fe40000010031 */
[----:B------:R-:W-:Y:S01]  /*119e0*/  FFMA.FTZ R11, R86, R11, -0.24046532809734344482 ;  /* 0xbe763c8b560b7423 */ /* 0x000fe2000001000b */
[----:B------:R-:W-:Y:S01]  /*119f0*/  IADD3 R85, R40, -0x3f3504f3, RZ ;  /* 0xc0cafb0d28557810 */ /* 0x000fe20007ffe0ff */
[----:B------:R-:W-:Y:S02]  /*11a00*/  FFMA.FTZ R90, R87, R90, 0.1716887056827545166 ;  /* 0x3e2fcf2a575a7423 */ /* 0x000fe4000001005a */
[----:B------:R-:W-:-:S02]  /*11a10*/  FFMA.FTZ R21, R88, R21, 0.28857114911079406738 ;  /* 0x3e93bf9958157423 */ /* 0x000fc40000010015 */
[----:B------:R-:W-:Y:S02]  /*11a20*/  FFMA.FTZ R49, R94, R49, 0.28857114911079406738 ;  /* 0x3e93bf995e317423 */ /* 0x000fe40000010031 */
[----:B------:R-:W-:Y:S02]  /*11a30*/  @!P3 FMUL R92, R92, 16777216 ;  /* 0x4b8000005c5cb820 */ /* 0x000fe40000400000 */
[----:B------:R-:W-:Y:S01]  /*11a40*/  FFMA.FTZ R11, R86, R11, 0.28857114911079406738 ;  /* 0x3e93bf99560b7423 */ /* 0x000fe2000001000b */
[----:B------:R-:W-:Y:S01]  /*11a50*/  LOP3.LUT R85, R85, 0xff800000, RZ, 0xc0, !PT ;  /* 0xff80000055557812 */ /* 0x000fe200078ec0ff */
[----:B------:R-:W-:Y:S02]  /*11a60*/  FFMA.FTZ R90, R87, R90, -0.17900948226451873779 ;  /* 0xbe374e43575a7423 */ /* 0x000fe4000001005a */
[----:B------:R-:W-:Y:S02]  /*11a70*/  FFMA.FTZ R21, R88, R21, -0.36067417263984680176 ;  /* 0xbeb8aa4958157423 */ /* 0x000fe40000010015 */
[----:B------:R-:W-:Y:S01]  /*11a80*/  FFMA.FTZ R49, R94, R49, -0.36067417263984680176 ;  /* 0xbeb8aa495e317423 */ /* 0x000fe20000010031 */
[----:B------:R0:W-:Y:S01]  /*11a90*/  MUFU.RCP R70, R92 ;  /* 0x0000005c00467308 */ /* 0x0001e20000001000 */
[----:B------:R-:W-:-:S02]  /*11aa0*/  FFMA.FTZ R11, R86, R11, -0.36067417263984680176 ;  /* 0xbeb8aa49560b7423 */ /* 0x000fc4000001000b */
[----:B------:R-:W-:Y:S02]  /*11ab0*/  FFMA.FTZ R90, R87, R90, 0.20512372255325317383 ;  /* 0x3e520bf4575a7423 */ /* 0x000fe4000001005a */
[----:B------:R-:W-:Y:S02]  /*11ac0*/  FFMA.FTZ R21, R88, R21, 0.48089820146560668945 ;  /* 0x3ef6384a58157423 */ /* 0x000fe40000010015 */
[----:B------:R-:W-:Y:S01]  /*11ad0*/  FFMA.FTZ R49, R94, R49, 0.48089820146560668945 ;  /* 0x3ef6384a5e317423 */ /* 0x000fe20000010031 */
[----:B------:R3:W4:Y:S01]  /*11ae0*/  I2F R28, R85 ;  /* 0x00000055001c7306 */ /* 0x0007220000201400 */
[C---:B0-----:R-:W-:Y:S02]  /*11af0*/  FFMA.FTZ R92, R89.reuse, R103, -0.16845393180847167969 ;  /* 0xbe2c7f30595c7423 */ /* 0x041fe40000010067 */
[----:B------:R-:W-:Y:S02]  /*11b00*/  FFMA.FTZ R11, R86, R11, 0.48089820146560668945 ;  /* 0x3ef6384a560b7423 */ /* 0x000fe4000001000b */
[----:B------:R-:W-:-:S02]  /*11b10*/  FFMA.FTZ R92, R89, R92, 0.1716887056827545166 ;  /* 0x3e2fcf2a595c7423 */ /* 0x000fc4000001005c */
[----:B------:R-:W-:Y:S01]  /*11b20*/  FFMA.FTZ R90, R87, R90, -0.24046532809734344482 ;  /* 0xbe763c8b575a7423 */ /* 0x000fe2000001005a */
[----:B---3--:R-:W-:Y:S01]  /*11b30*/  IADD3 R85, R40, -R85, RZ ;  /* 0x8000005528557210 */ /* 0x008fe20007ffe0ff */
[----:B------:R-:W-:Y:S02]  /*11b40*/  FFMA.FTZ R21, R88, R21, -0.72134751081466674805 ;  /* 0xbf38aa3b58157423 */ /* 0x000fe40000010015 */
[----:B------:R-:W-:Y:S02]  /*11b50*/  FFMA.FTZ R49, R94, R49, -0.72134751081466674805 ;  /* 0xbf38aa3b5e317423 */ /* 0x000fe40000010031 */
[----:B------:R-:W-:Y:S02]  /*11b60*/  FADD R85, R85, -1 ;  /* 0xbf80000055557421 */ /* 0x000fe40000000000 */
[----:B------:R-:W-:Y:S02]  /*11b70*/  FFMA.FTZ R11, R86, R11, -0.72134751081466674805 ;  /* 0xbf38aa3b560b7423 */ /* 0x000fe4000001000b */
[----:B------:R-:W-:-:S02]  /*11b80*/  FFMA.FTZ R92, R89, R92, -0.17900948226451873779 ;  /* 0xbe374e43595c7423 */ /* 0x000fc4000001005c */
[----:B------:R-:W-:Y:S02]  /*11b90*/  FFMA.FTZ R90, R87, R90, 0.28857114911079406738 ;  /* 0x3e93bf99575a7423 */ /* 0x000fe4000001005a */
[----:B------:R-:W-:Y:S02]  /*11ba0*/  FMUL R21, R88, R21 ;  /* 0x0000001558157220 */ /* 0x000fe40000400000 */
[----:B------:R-:W-:Y:S02]  /*11bb0*/  FMUL R49, R94, R49 ;  /* 0x000000315e317220 */ /* 0x000fe40000400000 */
[----:B------:R-:W-:Y:S02]  /*11bc0*/  FFMA.FTZ R12, R85, R103, -0.16845393180847167969 ;  /* 0xbe2c7f30550c7423 */ /* 0x000fe40000010067 */
[----:B------:R-:W-:Y:S01]  /*11bd0*/  FMUL R11, R86, R11 ;  /* 0x0000000b560b7220 */ /* 0x000fe20000400000 */
[----:B------:R-:W-:Y:S01]  /*11be0*/  IADD3 R22, R3, -R22, RZ ;  /* 0x8000001603167210 */ /* 0x000fe20007ffe0ff */
[----:B------:R-:W-:-:S02]  /*11bf0*/  FFMA.FTZ R92, R89, R92, 0.20512372255325317383 ;  /* 0x3e520bf4595c7423 */ /* 0x000fc4000001005c */
[----:B------:R-:W-:Y:S02]  /*11c00*/  FFMA.FTZ R90, R87, R90, -0.36067417263984680176 ;  /* 0xbeb8aa49575a7423 */ /* 0x000fe4000001005a */
[----:B------:R-:W-:Y:S02]  /*11c10*/  FMUL R21, R88, R21 ;  /* 0x0000001558157220 */ /* 0x000fe40000400000 */
[----:B------:R-:W-:Y:S02]  /*11c20*/  FMUL R49, R94, R49 ;  /* 0x000000315e317220 */ /* 0x000fe40000400000 */
[----:B------:R-:W-:Y:S02]  /*11c30*/  FFMA.FTZ R12, R85, R12, 0.1716887056827545166 ;  /* 0x3e2fcf2a550c7423 */ /* 0x000fe4000001000c */
[----:B------:R-:W-:Y:S02]  /*11c40*/  FMUL R11, R86, R11 ;  /* 0x0000000b560b7220 */ /* 0x000fe40000400000 */
[----:B--2---:R-:W-:-:S02]  /*11c50*/  FFMA.FTZ R82, R25, 1.1920928955078125e-07, R82 ;  /* 0x3400000019527823 */ /* 0x004fc40000010052 */
[----:B------:R-:W-:Y:S02]  /*11c60*/  FFMA.FTZ R92, R89, R92, -0.24046532809734344482 ;  /* 0xbe763c8b595c7423 */ /* 0x000fe4000001005c */
[----:B------:R-:W-:Y:S02]  /*11c70*/  FFMA.FTZ R90, R87, R90, 0.48089820146560668945 ;  /* 0x3ef6384a575a7423 */ /* 0x000fe4000001005a */
[----:B------:R-:W-:Y:S02]  /*11c80*/  FFMA.FTZ R21, R88, 1.4426950216293334961, R21 ;  /* 0x3fb8aa3b58157823 */ /* 0x000fe40000010015 */
[----:B------:R-:W-:Y:S02]  /*11c90*/  FFMA.FTZ R84, R27, 1.1920928955078125e-07, R84 ;  /* 0x340000001b547823 */ /* 0x000fe40000010054 */
[----:B------:R-:W-:Y:S02]  /*11ca0*/  FFMA.FTZ R49, R94, 1.4426950216293334961, R49 ;  /* 0x3fb8aa3b5e317823 */ /* 0x000fe40000010031 */
[----:B------:R-:W-:Y:S01]  /*11cb0*/  FADD R48, R22, -1 ;  /* 0xbf80000016307421 */ /* 0x000fe20000000000 */
[----:B------:R-:W-:Y:S01]  /*11cc0*/  ISETP.GE.U32.AND P2, PT, R8, 0x7f800000, PT ;  /* 0x7f8000000800780c */ /* 0x000fe20003f46070 */
[----:B------:R-:W-:-:S02]  /*11cd0*/  FFMA.FTZ R12, R85, R12, -0.17900948226451873779 ;  /* 0xbe374e43550c7423 */ /* 0x000fc4000001000c */
[----:B------:R-:W-:Y:S02]  /*11ce0*/  FFMA.FTZ R86, R86, 1.4426950216293334961, R11 ;  /* 0x3fb8aa3b56567823 */ /* 0x000fe4000001000b */
[----:B------:R-:W-:Y:S02]  /*11cf0*/  FFMA.FTZ R92, R89, R92, 0.28857114911079406738 ;  /* 0x3e93bf99595c7423 */ /* 0x000fe4000001005c */
[----:B------:R-:W-:Y:S02]  /*11d00*/  FFMA.FTZ R90, R87, R90, -0.72134751081466674805 ;  /* 0xbf38aa3b575a7423 */ /* 0x000fe4000001005a */
[----:B------:R-:W-:Y:S02]  /*11d10*/  FADD R11, R82, R21 ;  /* 0x00000015520b7221 */ /* 0x000fe40000000000 */
[----:B------:R-:W-:Y:S02]  /*11d20*/  FADD R21, R84, R49 ;  /* 0x0000003154157221 */ /* 0x000fe40000000000 */
[----:B------:R-:W-:-:S02]  /*11d30*/  FFMA.FTZ R49, R48, R103, -0.16845393180847167969 ;  /* 0xbe2c7f3030317423 */ /* 0x000fc40000010067 */
[----:B------:R-:W-:Y:S02]  /*11d40*/  FFMA.FTZ R12, R85, R12, 0.20512372255325317383 ;  /* 0x3e520bf4550c7423 */ /* 0x000fe4000001000c */
[----:B------:R-:W-:Y:S02]  /*11d50*/  FFMA.FTZ R92, R89, R92, -0.36067417263984680176 ;  /* 0xbeb8aa49595c7423 */ /* 0x000fe4000001005c */
[----:B------:R-:W-:Y:S02]  /*11d60*/  FMUL R90, R87, R90 ;  /* 0x0000005a575a7220 */ /* 0x000fe40000400000 */
[----:B------:R-:W-:Y:S02]  /*11d70*/  @P6 FMUL R111, R111, 0.25 ;  /* 0x3e8000006f6f6820 */ /* 0x000fe40000400000 */
[----:B------:R-:W-:Y:S02]  /*11d80*/  @P6 FMUL R110, R110, 0.25 ;  /* 0x3e8000006e6e6820 */ /* 0x000fe40000400000 */
[----:B------:R-:W-:-:S02]  /*11d90*/  @P6 FMUL R107, R107, 0.25 ;  /* 0x3e8000006b6b6820 */ /* 0x000fc40000400000 */
[----:B------:R-:W-:Y:S02]  /*11da0*/  @P6 FMUL R106, R106, 0.25 ;  /* 0x3e8000006a6a6820 */ /* 0x000fe40000400000 */
[----:B------:R-:W-:Y:S02]  /*11db0*/  @P6 FMUL R102, R102, 0.25 ;  /* 0x3e80000066666820 */ /* 0x000fe40000400000 */
[----:B------:R-:W-:Y:S02]  /*11dc0*/  @P6 FMUL R98, R98, 0.25 ;  /* 0x3e80000062626820 */ /* 0x000fe40000400000 */
[----:B------:R-:W-:Y:S02]  /*11dd0*/  FFMA.FTZ R49, R48, R49, 0.1716887056827545166 ;  /* 0x3e2fcf2a30317423 */ /* 0x000fe40000010031 */
[----:B------:R-:W-:Y:S02]  /*11de0*/  FFMA.FTZ R12, R85, R12, -0.24046532809734344482 ;  /* 0xbe763c8b550c7423 */ /* 0x000fe4000001000c */
[----:B------:R-:W-:-:S02]  /*11df0*/  FFMA.FTZ R92, R89, R92, 0.48089820146560668945 ;  /* 0x3ef6384a595c7423 */ /* 0x000fc4000001005c */
[----:B------:R-:W-:Y:S02]  /*11e00*/  FMUL R90, R87, R90 ;  /* 0x0000005a575a7220 */ /* 0x000fe40000400000 */
[----:B------:R-:W-:Y:S02]  /*11e10*/  @!P5 FMUL R111, R111, 16777216 ;  /* 0x4b8000006f6fd820 */ /* 0x000fe40000400000 */
[----:B------:R-:W-:Y:S02]  /*11e20*/  @!P5 FMUL R110, R110, 16777216 ;  /* 0x4b8000006e6ed820 */ /* 0x000fe40000400000 */
[----:B------:R-:W-:Y:S02]  /*11e30*/  @!P5 FMUL R107, R107, 16777216 ;  /* 0x4b8000006b6bd820 */ /* 0x000fe40000400000 */
[----:B------:R-:W-:Y:S02]  /*11e40*/  @!P5 FMUL R106, R106, 16777216 ;  /* 0x4b8000006a6ad820 */ /* 0x000fe40000400000 */
[----:B------:R-:W-:-:S02]  /*11e50*/  @!P5 FMUL R102, R102, 16777216 ;  /* 0x4b8000006666d820 */ /* 0x000fc40000400000 */
[----:B------:R-:W-:Y:S01]  /*11e60*/  @!P5 FMUL R98, R98, 16777216 ;  /* 0x4b8000006262d820 */ /* 0x000fe20000400000 */
[----:B------:R-:W-:Y:S01]  /*11e70*/  ISETP.GE.U32.AND P5, PT, R7, 0x7f800000, PT ;  /* 0x7f8000000700780c */ /* 0x000fe20003fa6070 */
[----:B------:R-:W-:Y:S02]  /*11e80*/  FFMA.FTZ R49, R48, R49, -0.17900948226451873779 ;  /* 0xbe374e4330317423 */ /* 0x000fe40000010031 */
[----:B------:R-:W-:Y:S02]  /*11e90*/  FFMA.FTZ R12, R85, R12, 0.28857114911079406738 ;  /* 0x3e93bf99550c7423 */ /* 0x000fe4000001000c */
[----:B-1----:R-:W-:Y:S02]  /*11ea0*/  FFMA.FTZ R81, R24, 1.1920928955078125e-07, R81 ;  /* 0x3400000018517823 */ /* 0x002fe40000010051 */
[----:B------:R-:W-:Y:S02]  /*11eb0*/  FFMA.FTZ R92, R89, R92, -0.72134751081466674805 ;  /* 0xbf38aa3b595c7423 */ /* 0x000fe4000001005c */
[----:B------:R-:W-:-:S02]  /*11ec0*/  FFMA.FTZ R90, R87, 1.4426950216293334961, R90 ;  /* 0x3fb8aa3b575a7823 */ /* 0x000fc4000001005a */
[----:B------:R-:W-:Y:S02]  /*11ed0*/  @P2 IMAD.MOV.U32 R53, RZ, RZ, 0x7f800000 ;  /* 0x7f800000ff352424 */ /* 0x000fe400078e00ff */
[----:B------:R-:W-:Y:S02]  /*11ee0*/  FFMA.FTZ R49, R48, R49, 0.20512372255325317383 ;  /* 0x3e520bf430317423 */ /* 0x000fe40000010031 */
[----:B------:R-:W-:Y:S01]  /*11ef0*/  FFMA.FTZ R12, R85, R12, -0.36067417263984680176 ;  /* 0xbeb8aa49550c7423 */ /* 0x000fe2000001000c */
[----:B------:R-:W-:Y:S01]  /*11f00*/  ISETP.GE.U32.AND P1, PT, R39, 0x7f800000, PT ;  /* 0x7f8000002700780c */ /* 0x000fe20003f26070 */
[----:B------:R-:W-:Y:S02]  /*11f10*/  FMUL R92, R89, R92 ;  /* 0x0000005c595c7220 */ /* 0x000fe40000400000 */
[----:B------:R-:W-:Y:S02]  /*11f20*/  FADD R81, R81, R90 ;  /* 0x0000005a51517221 */ /* 0x000fe40000000000 */
[----:B------:R-:W-:-:S02]  /*11f30*/  @!P4 FMUL R120, R120, 16777216 ;  /* 0x4b8000007878c820 */ /* 0x000fc40000400000 */
[----:B------:R-:W-:Y:S02]  /*11f40*/  @!P4 FMUL R119, R119, 16777216 ;  /* 0x4b8000007777c820 */ /* 0x000fe40000400000 */
[----:B------:R-:W-:Y:S02]  /*11f50*/  @!P4 FMUL R118, R118, 16777216 ;  /* 0x4b8000007676c820 */ /* 0x000fe40000400000 */
[----:B------:R-:W-:Y:S02]  /*11f60*/  @!P4 FMUL R117, R117, 16777216 ;  /* 0x4b8000007575c820 */ /* 0x000fe40000400000 */
[----:B------:R-:W-:Y:S02]  /*11f70*/  @!P4 FMUL R116, R116, 16777216 ;  /* 0x4b8000007474c820 */ /* 0x000fe40000400000 */
[----:B------:R-:W-:Y:S02]  /*11f80*/  @!P4 FMUL R115, R115, 16777216 ;  /* 0x4b8000007373c820 */ /* 0x000fe40000400000 */
[----:B------:R-:W-:-:S02]  /*11f90*/  @!P4 FMUL R114, R114, 16777216 ;  /* 0x4b8000007272c820 */ /* 0x000fc40000400000 */
[----:B------:R-:W-:Y:S01]  /*11fa0*/  @!P4 FMUL R113, R113, 16777216 ;  /* 0x4b8000007171c820 */ /* 0x000fe20000400000 */
[C---:B------:R-:W-:Y:S01]  /*11fb0*/  FSETP.NEU.AND P4, PT, R8.reuse, RZ, PT ;  /* 0x000000ff0800720b */ /* 0x040fe20003f8d000 */
[----:B------:R-:W-:Y:S01]  /*11fc0*/  @P2 FFMA.FTZ R81, R8, R53, +INF ;  /* 0x7f80000008512423 */ /* 0x000fe20000010035 */
[----:B------:R-:W-:Y:S01]  /*11fd0*/  ISETP.GE.U32.AND P6, PT, R9, 0x7f800000, PT ;  /* 0x7f8000000900780c */ /* 0x000fe20003fc6070 */
[----:B------:R-:W-:Y:S02]  /*11fe0*/  FFMA.FTZ R49, R48, R49, -0.24046532809734344482 ;  /* 0xbe763c8b30317423 */ /* 0x000fe40000010031 */
[----:B------:R-:W-:Y:S02]  /*11ff0*/  FFMA.FTZ R12, R85, R12, 0.48089820146560668945 ;  /* 0x3ef6384a550c7423 */ /* 0x000fe4000001000c */
[----:B------:R-:W-:Y:S01]  /*12000*/  FMUL R92, R89, R92 ;  /* 0x0000005c595c7220 */ /* 0x000fe20000400000 */
[----:B------:R-:W-:Y:S01]  /*12010*/  FSEL R22, R81, -INF , P4 ;  /* 0xff80000051167808 */ /* 0x000fe20002000000 */
[----:B------:R-:W-:Y:S01]  /*12020*/  @!P3 FMUL R74, R74, 16777216 ;  /* 0x4b8000004a4ab820 */ /* 0x000fe20000400000 */
[----:B------:R-:W-:Y:S01]  /*12030*/  ISETP.GE.U32.AND P4, PT, R41, 0x7f800000, PT ;  /* 0x7f8000002900780c */ /* 0x000fe20003f86070 */
[----:B------:R-:W-:-:S02]  /*12040*/  @!P3 FMUL R76, R76, 16777216 ;  /* 0x4b8000004c4cb820 */ /* 0x000fc40000400000 */
[----:B------:R-:W-:Y:S02]  /*12050*/  @!P3 FMUL R73, R73, 16777216 ;  /* 0x4b8000004949b820 */ /* 0x000fe40000400000 */
[----:B------:R-:W-:Y:S02]  /*12060*/  @!P3 FMUL R72, R72, 16777216 ;  /* 0x4b8000004848b820 */ /* 0x000fe40000400000 */
[----:B------:R-:W-:Y:S02]  /*12070*/  @!P3 FMUL R69, R69, 16777216 ;  /* 0x4b8000004545b820 */ /* 0x000fe40000400000 */
[----:B------:R-:W-:Y:S02]  /*12080*/  @!P3 FMUL R123, R123, 16777216 ;  /* 0x4b8000007b7bb820 */ /* 0x000fe40000400000 */
[----:B------:R-:W-:Y:S02]  /*12090*/  @!P3 FMUL R122, R122, 16777216 ;  /* 0x4b8000007a7ab820 */ /* 0x000fe40000400000 */
[----:B------:R-:W-:Y:S01]  /*120a0*/  @!P3 FMUL R121, R121, 16777216 ;  /* 0x4b8000007979b820 */ /* 0x000fe20000400000 */
[----:B------:R-:W-:Y:S01]  /*120b0*/  ISETP.GE.U32.AND P3, PT, R40, 0x7f800000, PT ;  /* 0x7f8000002800780c */ /* 0x000fe20003f66070 */
[----:B------:R-:W-:Y:S01]  /*120c0*/  FFMA.FTZ R49, R48, R49, 0.28857114911079406738 ;  /* 0x3e93bf9930317423 */ /* 0x000fe20000010031 */
[----:B------:R-:W-:Y:S01]  /*120d0*/  @P5 MOV R8, 0x7f800000 ;  /* 0x7f80000000085802 */ /* 0x000fe20000000f00 */
[----:B------:R-:W-:-:S02]  /*120e0*/  FFMA.FTZ R12, R85, R12, -0.72134751081466674805 ;  /* 0xbf38aa3b550c7423 */ /* 0x000fc4000001000c */
[----:B------:R-:W-:Y:S02]  /*120f0*/  FFMA.FTZ R89, R89, 1.4426950216293334961, R92 ;  /* 0x3fb8aa3b59597823 */ /* 0x000fe4000001005c */
[----:B------:R-:W-:Y:S01]  /*12100*/  FFMA.FTZ R49, R48, R49, -0.36067417263984680176 ;  /* 0xbeb8aa4930317423 */ /* 0x000fe20000010031 */
[----:B------:R-:W-:Y:S01]  /*12110*/  SHF.R.U32.HI R130, RZ, 0x6, R130 ;  /* 0x00000006ff827819 */ /* 0x000fe20000011682 */
[----:B------:R-:W-:Y:S02]  /*12120*/  FMUL R12, R85, R12 ;  /* 0x0000000c550c7220 */ /* 0x000fe40000400000 */
[----:B------:R-:W-:Y:S02]  /*12130*/  FADD R96, R96, R89 ;  /* 0x0000005960607221 */ /* 0x000fe40000000000 */
[----:B------:R-:W-:Y:S01]  /*12140*/  @P5 FFMA.FTZ R96, R7, R8, +INF ;  /* 0x7f80000007605423 */ /* 0x000fe20000010008 */
[----:B------:R-:W-:Y:S01]  /*12150*/  @P1 MOV R8, 0x7f800000 ;  /* 0x7f80000000081802 */ /* 0x000fe20000000f00 */
[----:B------:R-:W-:Y:S01]  /*12160*/  FFMA.FTZ R49, R48, R49, 0.48089820146560668945 ;  /* 0x3ef6384a30317423 */ /* 0x000fe20000010031 */
[----:B------:R-:W-:Y:S01]  /*12170*/  SGXT.U32 R130, R130, 0x1 ;  /* 0x000000018282781a */ /* 0x000fe20000000000 */
[----:B------:R-:W-:Y:S01]  /*12180*/  FMUL R12, R85, R12 ;  /* 0x0000000c550c7220 */ /* 0x000fe20000400000 */
[----:B------:R-:W-:Y:S01]  /*12190*/  IADD3 R64, R5, -0x3f3504f3, RZ ;  /* 0xc0cafb0d05407810 */ /* 0x000fe20007ffe0ff */
[----:B------:R-:W-:Y:S01]  /*121a0*/  @P6 IMAD.MOV.U32 R52, RZ, RZ, 0x7f800000 ;  /* 0x7f800000ff346424 */ /* 0x000fe200078e00ff */
[----:B------:R-:W-:Y:S01]  /*121b0*/  FSETP.NEU.AND P2, PT, R7, RZ, PT ;  /* 0x000000ff0700720b */ /* 0x000fe20003f4d000 */
[----:B------:R-:W-:Y:S01]  /*121c0*/  FFMA.FTZ R49, R48, R49, -0.72134751081466674805 ;  /* 0xbf38aa3b30317423 */ /* 0x000fe20000010031 */
[----:B------:R-:W-:Y:S01]  /*121d0*/  FSETP.NEU.AND P5, PT, R9, RZ, PT ;  /* 0x000000ff0900720b */ /* 0x000fe20003fad000 */
[----:B----4-:R-:W-:-:S02]  /*121e0*/  FFMA.FTZ R83, R28, 1.1920928955078125e-07, R83 ;  /* 0x340000001c537823 */ /* 0x010fc40000010053 */
[----:B------:R-:W-:Y:S02]  /*121f0*/  FFMA.FTZ R12, R85, 1.4426950216293334961, R12 ;  /* 0x3fb8aa3b550c7823 */ /* 0x000fe4000001000c */
[----:B------:R-:W-:Y:S02]  /*12200*/  FADD R97, R97, R86 ;  /* 0x0000005661617221 */ /* 0x000fe40000000000 */
[----:B------:R-:W-:Y:S01]  /*12210*/  @P1 FFMA.FTZ R11, R39, R8, +INF ;  /* 0x7f800000270b1423 */ /* 0x000fe20000010008 */
[----:B------:R-:W-:Y:S01]  /*12220*/  @P4 MOV R8, 0x7f800000 ;  /* 0x7f80000000084802 */ /* 0x000fe20000000f00 */
[----:B------:R-:W-:Y:S01]  /*12230*/  @P6 FFMA.FTZ R97, R9, R52, +INF ;  /* 0x7f80000009616423 */ /* 0x000fe20000010034 */
[----:B------:R-:W-:Y:S01]  /*12240*/  LOP3.LUT R64, R64, 0xff800000, RZ, 0xc0, !PT ;  /* 0xff80000040407812 */ /* 0x000fe200078ec0ff */
[----:B------:R-:W-:Y:S01]  /*12250*/  @P3 IMAD.MOV.U32 R7, RZ, RZ, 0x7f800000 ;  /* 0x7f800000ff073424 */ /* 0x000fe200078e00ff */
[----:B------:R-:W-:Y:S01]  /*12260*/  FSETP.NEU.AND P6, PT, R39, RZ, PT ;  /* 0x000000ff2700720b */ /* 0x000fe20003fcd000 */
[----:B------:R-:W-:Y:S01]  /*12270*/  IMAD R9, R130, c[0x0][0x1c8], RZ ;  /* 0x0000720082097a24 */ /* 0x000fe200078e02ff */
[----:B------:R-:W-:Y:S01]  /*12280*/  MOV R39, c[0x0][0x1c8] ;  /* 0x0000720000277a02 */ /* 0x000fe20000000f00 */
[----:B------:R-:W-:-:S02]  /*12290*/  FMUL R49, R48, R49 ;  /* 0x0000003130317220 */ /* 0x000fc40000400000 */
[----:B------:R-:W-:Y:S01]  /*122a0*/  FADD R12, R83, R12 ;  /* 0x0000000c530c7221 */ /* 0x000fe20000000000 */
[----:B------:R0:W1:Y:S01]  /*122b0*/  I2F R29, R64 ;  /* 0x00000040001d7306 */ /* 0x0000620000201400 */
[----:B------:R-:W-:Y:S01]  /*122c0*/  @P3 FFMA.FTZ R12, R40, R7, +INF ;  /* 0x7f800000280c3423 */ /* 0x000fe20000010007 */
[C---:B------:R-:W-:Y:S01]  /*122d0*/  FSETP.NEU.AND P3, PT, R41.reuse, RZ, PT ;  /* 0x000000ff2900720b */ /* 0x040fe20003f6d000 */
[C---:B------:R-:W-:Y:S02]  /*122e0*/  FMUL R36, R38.reuse, R35 ;  /* 0x0000002326247220 */ /* 0x040fe40000400000 */
[----:B------:R-:W-:Y:S01]  /*122f0*/  @P4 FFMA.FTZ R21, R41, R8, +INF ;  /* 0x7f80000029154423 */ /* 0x000fe20000010008 */
[----:B------:R-:W-:Y:S01]  /*12300*/  LEA R41, R39, R9, 0x1 ;  /* 0x0000000927297211 */ /* 0x000fe200078e08ff */
[----:B------:R-:W-:Y:S02]  /*12310*/  FMUL R35, R38, R37 ;  /* 0x0000002526237220 */ /* 0x000fe40000400000 */
[----:B0-----:R-:W-:-:S02]  /*12320*/  IMAD.IADD R64, R5, 0x1, -R64 ;  /* 0x0000000105407824 */ /* 0x001fc400078e0a40 */
[----:B------:R-:W-:Y:S02]  /*12330*/  FMUL R49, R48, R49 ;  /* 0x0000003130317220 */ /* 0x000fe40000400000 */
[----:B------:R-:W-:Y:S02]  /*12340*/  FMUL R37, R38, R65 ;  /* 0x0000004126257220 */ /* 0x000fe40000400000 */
[C---:B------:R-:W-:Y:S02]  /*12350*/  FMUL R66, R80.reuse, R67 ;  /* 0x0000004350427220 */ /* 0x040fe40000400000 */
[C---:B------:R-:W-:Y:S02]  /*12360*/  FMUL R65, R80.reuse, R93 ;  /* 0x0000005d50417220 */ /* 0x040fe40000400000 */
[C---:B------:R-:W-:Y:S02]  /*12370*/  FMUL R77, R80.reuse, R77 ;  /* 0x0000004d504d7220 */ /* 0x040fe40000400000 */
[----:B------:R-:W-:-:S02]  /*12380*/  FMUL R75, R80, R75 ;  /* 0x0000004b504b7220 */ /* 0x000fc40000400000 */
[C---:B------:R-:W-:Y:S02]  /*12390*/  FMUL R67, R80.reuse, R127 ;  /* 0x0000007f50437220 */ /* 0x040fe40000400000 */
[----:B------:R-:W-:Y:S02]  /*123a0*/  FMUL R80, R80, R129 ;  /* 0x0000008150507220 */ /* 0x000fe40000400000 */
[----:B------:R-:W-:Y:S02]  /*123b0*/  FADD R64, R64, -1 ;  /* 0xbf80000040407421 */ /* 0x000fe40000000000 */
[----:B------:R-:W-:Y:S02]  /*123c0*/  FFMA.FTZ R48, R48, 1.4426950216293334961, R49 ;  /* 0x3fb8aa3b30307823 */ /* 0x000fe40000010031 */
[----:B------:R-:W-:Y:S01]  /*123d0*/  IMAD R49, R39, 0x2, R41 ;  /* 0x0000000227317824 */ /* 0x000fe200078e0229 */
[----:B------:R-:W-:Y:S01]  /*123e0*/  F2FP.PACK_AB R81, R77, R78 ;  /* 0x0000004e4d51723e */ /* 0x000fe200000000ff */
[----:B------:R-:W-:Y:S01]  /*123f0*/  FFMA.FTZ R7, R64, R103, -0.16845393180847167969 ;  /* 0xbe2c7f3040077423 */ /* 0x000fe20000010067 */
[----:B------:R-:W-:-:S02]  /*12400*/  F2FP.PACK_AB R80, R75, R80 ;  /* 0x000000504b50723e */ /* 0x000fc400000000ff */
[----:B------:R-:W-:Y:S01]  /*12410*/  LEA R53, R39, R49, 0x1 ;  /* 0x0000003127357211 */ /* 0x000fe200078e08ff */
[C---:B------:R-:W-:Y:S02]  /*12420*/  FFMA.FTZ R7, R64.reuse, R7, 0.1716887056827545166 ;  /* 0x3e2fcf2a40077423 */ /* 0x040fe40000010007 */
[----:B------:R0:W-:Y:S02]  /*12430*/  STS.64 [R6+0x100], R80 ;  /* 0x0001005006007388 */ /* 0x0001e40000000a00 */
[----:B------:R-:W-:Y:S01]  /*12440*/  FFMA.FTZ R7, R64, R7, -0.17900948226451873779 ;  /* 0xbe374e4340077423 */ /* 0x000fe20000010007 */
[----:B------:R-:W-:-:S03]  /*12450*/  ISETP.GE.U32.AND P4, PT, R3, 0x7f800000, PT ;  /* 0x7f8000000300780c */ /* 0x000fc60003f86070 */
[----:B------:R-:W-:Y:S01]  /*12460*/  FFMA.FTZ R7, R64, R7, 0.20512372255325317383 ;  /* 0x3e520bf440077423 */ /* 0x000fe20000010007 */
[----:B0-----:R-:W-:Y:S01]  /*12470*/  F2FP.PACK_AB R80, R50, R51 ;  /* 0x000000333250723e */ /* 0x001fe200000000ff */
[C---:B------:R-:W-:Y:S01]  /*12480*/  IMAD R51, R39.reuse, 0x2, R53 ;  /* 0x0000000227337824 */ /* 0x040fe200078e0235 */
[----:B------:R-:W-:Y:S02]  /*12490*/  F2FP.PACK_AB R81, R56, R59 ;  /* 0x0000003b3851723e */ /* 0x000fe400000000ff */
[----:B------:R-:W-:Y:S02]  /*124a0*/  F2FP.PACK_AB R82, R66, R67 ;  /* 0x000000434252723e */ /* 0x000fe400000000ff */
[C---:B------:R-:W-:Y:S01]  /*124b0*/  LEA R59, R39.reuse, R51, 0x1 ;  /* 0x00000033273b7211 */ /* 0x040fe200078e08ff */
[----:B------:R-:W-:Y:S01]  /*124c0*/  FFMA.FTZ R7, R64, R7, -0.24046532809734344482 ;  /* 0xbe763c8b40077423 */ /* 0x000fe20000010007 */
[----:B------:R-:W-:Y:S02]  /*124d0*/  F2FP.PACK_AB R66, R58, R61 ;  /* 0x0000003d3a42723e */ /* 0x000fe400000000ff */
[----:B------:R-:W-:Y:S01]  /*124e0*/  LEA R61, R39, R59, 0x1 ;  /* 0x0000003b273d7211 */ /* 0x000fe200078e08ff */
[----:B------:R-:W-:Y:S01]  /*124f0*/  FFMA.FTZ R7, R64, R7, 0.28857114911079406738 ;  /* 0x3e93bf9940077423 */ /* 0x000fe20000010007 */
[----:B------:R-:W-:-:S03]  /*12500*/  F2FP.PACK_AB R67, R60, R63 ;  /* 0x0000003f3c43723e */ /* 0x000fc600000000ff */
[----:B------:R-:W-:Y:S01]  /*12510*/  IMAD R63, R39, 0x2, R61 ;  /* 0x00000002273f7824 */ /* 0x000fe200078e023d */
[----:B------:R-:W-:Y:S01]  /*12520*/  F2FP.PACK_AB R83, R65, R68 ;  /* 0x000000444153723e */ /* 0x000fe200000000ff */
[C---:B------:R-:W-:Y:S02]  /*12530*/  FFMA.FTZ R7, R64.reuse, R7, -0.36067417263984680176 ;  /* 0xbeb8aa4940077423 */ /* 0x040fe40000010007 */
[----:B------:R-:W-:Y:S01]  /*12540*/  @P4 IMAD.MOV.U32 R8, RZ, RZ, 0x7f800000 ;  /* 0x7f800000ff084424 */ /* 0x000fe200078e00ff */
[----:B------:R-:W-:Y:S01]  /*12550*/  LEA R65, R39, R63, 0x1 ;  /* 0x0000003f27417211 */ /* 0x000fe200078e08ff */
[----:B------:R-:W-:Y:S01]  /*12560*/  FFMA.FTZ R7, R64, R7, 0.48089820146560668945 ;  /* 0x3ef6384a40077423 */ /* 0x000fe20000010007 */
[----:B------:R0:W-:Y:S01]  /*12570*/  STS.64 [R6+0x180], R66 ;  /* 0x0001804206007388 */ /* 0x0001e20000000a00 */
[----:B-1----:R-:W-:Y:S02]  /*12580*/  FFMA.FTZ R44, R29, 1.1920928955078125e-07, R44 ;  /* 0x340000001d2c7823 */ /* 0x002fe4000001002c */
[----:B------:R-:W-:-:S02]  /*12590*/  FADD R55, R55, R48 ;  /* 0x0000003037377221 */ /* 0x000fc40000000000 */
[C---:B------:R-:W-:Y:S02]  /*125a0*/  FMUL R25, R30.reuse, R111 ;  /* 0x0000006f1e197220 */ /* 0x040fe40000400000 */
[C---:B------:R-:W-:Y:S02]  /*125b0*/  FMUL R27, R30.reuse, R110 ;  /* 0x0000006e1e1b7220 */ /* 0x040fe40000400000 */
[C---:B------:R-:W-:Y:S02]  /*125c0*/  FMUL R24, R30.reuse, R107 ;  /* 0x0000006b1e187220 */ /* 0x040fe40000400000 */
[C---:B------:R-:W-:Y:S02]  /*125d0*/  FMUL R28, R30.reuse, R106 ;  /* 0x0000006a1e1c7220 */ /* 0x040fe40000400000 */
[C---:B------:R-:W-:Y:S02]  /*125e0*/  FMUL R29, R30.reuse, R102 ;  /* 0x000000661e1d7220 */ /* 0x040fe40000400000 */
[----:B------:R-:W-:Y:S01]  /*125f0*/  @P4 FFMA.FTZ R55, R3, R8, +INF ;  /* 0x7f80000003374423 */ /* 0x000fe20000010008 */
[----:B------:R-:W-:Y:S01]  /*12600*/  ISETP.GE.U32.AND P4, PT, R5, 0x7f800000, PT ;  /* 0x7f8000000500780c */ /* 0x000fe20003f86070 */
[----:B------:R-:W-:-:S02]  /*12610*/  FMUL R30, R30, R98 ;  /* 0x000000621e1e7220 */ /* 0x000fc40000400000 */
[----:B0-----:R-:W-:Y:S02]  /*12620*/  IMAD R67, R39, 0x2, R65 ;  /* 0x0000000227437824 */ /* 0x001fe400078e0241 */
[C---:B------:R-:W-:Y:S02]  /*12630*/  FMUL R31, R38.reuse, R95 ;  /* 0x0000005f261f7220 */ /* 0x040fe40000400000 */
[----:B------:R-:W-:Y:S02]  /*12640*/  FMUL R34, R38, R91 ;  /* 0x0000005b26227220 */ /* 0x000fe40000400000 */
[C---:B------:R-:W-:Y:S02]  /*12650*/  FMUL R93, R70.reuse, R76 ;  /* 0x0000004c465d7220 */ /* 0x040fe40000400000 */
[----:B------:R-:W-:Y:S02]  /*12660*/  FMUL R98, R70, R73 ;  /* 0x0000004946627220 */ /* 0x000fe40000400000 */
[----:B------:R-:W-:-:S02]  /*12670*/  FFMA.FTZ R7, R64, R7, -0.72134751081466674805 ;  /* 0xbf38aa3b40077423 */ /* 0x000fc40000010007 */
[C---:B------:R-:W-:Y:S02]  /*12680*/  FMUL R91, R70.reuse, R74 ;  /* 0x0000004a465b7220 */ /* 0x040fe40000400000 */
[C---:B------:R-:W-:Y:S02]  /*12690*/  FMUL R100, R70.reuse, R72 ;  /* 0x0000004846647220 */ /* 0x040fe40000400000 */
[C---:B------:R-:W-:Y:S02]  /*126a0*/  FMUL R95, R70.reuse, R69 ;  /* 0x00000045465f7220 */ /* 0x040fe40000400000 */
[C---:B------:R-:W-:Y:S02]  /*126b0*/  FMUL R123, R70.reuse, R123 ;  /* 0x0000007b467b7220 */ /* 0x040fe40000400000 */
[C---:B------:R-:W-:Y:S02]  /*126c0*/  FMUL R122, R70.reuse, R122 ;  /* 0x0000007a467a7220 */ /* 0x040fe40000400000 */
[----:B------:R-:W-:-:S02]  /*126d0*/  FMUL R102, R70, R121 ;  /* 0x0000007946667220 */ /* 0x000fc40000400000 */
[C---:B------:R-:W-:Y:S02]  /*126e0*/  FMUL R73, R79.reuse, R119 ;  /* 0x000000774f497220 */ /* 0x040fe40000400000 */
[C---:B------:R-:W-:Y:S01]  /*126f0*/  FMUL R76, R79.reuse, R117 ;  /* 0x000000754f4c7220 */ /* 0x040fe20000400000 */
[----:B------:R-:W-:Y:S01]  /*12700*/  F2FP.PACK_AB R77, R46, R47 ;  /* 0x0000002f2e4d723e */ /* 0x000fe200000000ff */
[C---:B------:R-:W-:Y:S02]  /*12710*/  FMUL R69, R79.reuse, R120 ;  /* 0x000000784f457220 */ /* 0x040fe40000400000 */
[C---:B------:R-:W-:Y:S02]  /*12720*/  FMUL R70, R79.reuse, R118 ;  /* 0x000000764f467220 */ /* 0x040fe40000400000 */
[C---:B------:R-:W-:Y:S02]  /*12730*/  FMUL R71, R79.reuse, R116 ;  /* 0x000000744f477220 */ /* 0x040fe40000400000 */
[----:B------:R-:W-:Y:S01]  /*12740*/  FMUL R72, R79, R114 ;  /* 0x000000724f487220 */ /* 0x000fe20000400000 */
[----:B------:R-:W-:Y:S01]  /*12750*/  LEA R47, R39, R67, 0x1 ;  /* 0x00000043272f7211 */ /* 0x000fe200078e08ff */
[----:B------:R-:W-:Y:S01]  /*12760*/  FMUL R7, R64, R7 ;  /* 0x0000000740077220 */ /* 0x000fe20000400000 */
[----:B------:R-:W-:-:S02]  /*12770*/  F2FP.PACK_AB R93, R93, R100 ;  /* 0x000000645d5d723e */ /* 0x000fc400000000ff */
[----:B------:R-:W-:Y:S02]  /*12780*/  F2FP.PACK_AB R92, R123, R102 ;  /* 0x000000667b5c723e */ /* 0x000fe400000000ff */
[----:B------:R-:W-:Y:S02]  /*12790*/  F2FP.PACK_AB R91, R91, R98 ;  /* 0x000000625b5b723e */ /* 0x000fe400000000ff */
[----:B------:R-:W-:Y:S02]  /*127a0*/  F2FP.PACK_AB R90, R95, R122 ;  /* 0x0000007a5f5a723e */ /* 0x000fe400000000ff */
[----:B------:R-:W-:Y:S01]  /*127b0*/  F2FP.PACK_AB R75, R73, R76 ;  /* 0x0000004c494b723e */ /* 0x000fe200000000ff */
[----:B------:R-:W-:Y:S01]  /*127c0*/  FMUL R7, R64, R7 ;  /* 0x0000000740077220 */ /* 0x000fe20000400000 */
[----:B------:R-:W-:Y:S02]  /*127d0*/  F2FP.PACK_AB R69, R69, R70 ;  /* 0x000000464545723e */ /* 0x000fe400000000ff */
[----:B------:R-:W-:-:S02]  /*127e0*/  LOP3.LUT R56, R6, 0x10, RZ, 0x3c, !PT ;  /* 0x0000001006387812 */ /* 0x000fc400078e3cff */
[----:B------:R-:W-:Y:S02]  /*127f0*/  F2FP.PACK_AB R68, R71, R72 ;  /* 0x000000484744723e */ /* 0x000fe400000000ff */
[----:B------:R-:W-:Y:S02]  /*12800*/  F2FP.PACK_AB R76, R57, R62 ;  /* 0x0000003e394c723e */ /* 0x000fe400000000ff */
[----:B------:R-:W-:Y:S01]  /*12810*/  LEA R57, R39, R47, 0x1 ;  /* 0x0000002f27397211 */ /* 0x000fe200078e08ff */
[----:B------:R-:W-:Y:S01]  /*12820*/  STS.64 [R6], R104 ;  /* 0x0000006806007388 */ /* 0x000fe20000000a00 */
[----:B------:R-:W-:Y:S01]  /*12830*/  FFMA.FTZ R7, R64, 1.4426950216293334961, R7 ;  /* 0x3fb8aa3b40077823 */ /* 0x000fe20000010007 */
[----:B------:R-:W-:Y:S02]  /*12840*/  @P4 MOV R8, 0x7f800000 ;  /* 0x7f80000000084802 */ /* 0x000fe40000000f00 */
[----:B------:R-:W-:Y:S04]  /*12850*/  STS.64 [R6+0x80], R92 ;  /* 0x0000805c06007388 */ /* 0x000fe80000000a00 */
[----:B------:R-:W-:Y:S04]  /*12860*/  STS.64 [R6+0x280], R90 ;  /* 0x0002805a06007388 */ /* 0x000fe80000000a00 */
[----:B------:R-:W-:Y:S04]  /*12870*/  STS.64 [R6+0x300], R82 ;  /* 0x0003005206007388 */ /* 0x000fe80000000a00 */
[----:B------:R-:W-:Y:S04]  /*12880*/  STS.64 [R6+0x380], R80 ;  /* 0x0003805006007388 */ /* 0x000fe80000000a00 */
[----:B------:R0:W-:Y:S01]  /*12890*/  STS.64 [R56+0x2200], R68 ;  /* 0x0022004438007388 */ /* 0x0001e20000000a00 */
[----:B------:R-:W-:-:S02]  /*128a0*/  FADD R70, R44, R7 ;  /* 0x000000072c467221 */ /* 0x000fc40000000000 */
[----:B------:R-:W-:Y:S02]  /*128b0*/  @P4 FFMA.FTZ R70, R5, R8, +INF ;  /* 0x7f80000005464423 */ /* 0x000fe40000010008 */
[----:B------:R-:W-:Y:S02]  /*128c0*/  FMUL R74, R79, R115 ;  /* 0x000000734f4a7220 */ /* 0x000fe40000400000 */
[----:B0-----:R-:W-:Y:S01]  /*128d0*/  IMAD R69, R39, 0x2, R57 ;  /* 0x0000000227457824 */ /* 0x001fe200078e0239 */
[----:B------:R-:W-:Y:S01]  /*128e0*/  LEA R6, P4, R9, R0, 0x1 ;  /* 0x0000000009067211 */ /* 0x000fe200078808ff */
[----:B------:R-:W-:-:S03]  /*128f0*/  FMUL R79, R79, R113 ;  /* 0x000000714f4f7220 */ /* 0x000fc60000400000 */
[----:B------:R-:W-:Y:S02]  /*12900*/  LEA R71, R39, R69, 0x1 ;  /* 0x0000004527477211 */ /* 0x000fe400078e08ff */
[----:B------:R-:W-:Y:S02]  /*12910*/  LEA.HI.X.SX32 R7, R9, R2, 0x1, P4 ;  /* 0x0000000209077211 */ /* 0x000fe400020f0eff */
[----:B------:R-:W-:Y:S02]  /*12920*/  LEA R73, R39, R71, 0x1 ;  /* 0x0000004727497211 */ /* 0x000fe400078e08ff */
[----:B------:R-:W-:Y:S02]  /*12930*/  LEA R8, P4, R41, R0, 0x1 ;  /* 0x0000000029087211 */ /* 0x000fe400078808ff */
[----:B------:R-:W-:Y:S01]  /*12940*/  F2FP.PACK_AB R74, R74, R79 ;  /* 0x0000004f4a4a723e */ /* 0x000fe200000000ff */
[----:B------:R-:W-:Y:S01]  /*12950*/  IMAD R79, R39, 0x2, R73 ;  /* 0x00000002274f7824 */ /* 0x000fe200078e0249 */
[----:B------:R-:W-:-:S02]  /*12960*/  FSETP.NEU.AND P1, PT, R40, RZ, PT ;  /* 0x000000ff2800720b */ /* 0x000fc40003f2d000 */
[----:B------:R-:W-:Y:S02]  /*12970*/  LEA.HI.X.SX32 R9, R41, R2, 0x1, P4 ;  /* 0x0000000229097211 */ /* 0x000fe400020f0eff */
[C---:B------:R-:W-:Y:S02]  /*12980*/  LEA R40, P4, R49.reuse, R0, 0x1 ;  /* 0x0000000031287211 */ /* 0x040fe400078808ff */
[----:B------:R-:W-:Y:S02]  /*12990*/  F2FP.PACK_AB R81, R42, R43 ;  /* 0x0000002b2a51723e */ /* 0x000fe400000000ff */
[----:B------:R-:W-:Y:S02]  /*129a0*/  LEA.HI.X.SX32 R41, R49, R2, 0x1, P4 ;  /* 0x0000000231297211 */ /* 0x000fe400020f0eff */
[----:B------:R-:W-:Y:S02]  /*129b0*/  LEA R85, R39, R79, 0x1 ;  /* 0x0000004f27557211 */ /* 0x000fe400078e08ff */
[----:B------:R-:W-:Y:S01]  /*129c0*/  LEA R42, P4, R53, R0, 0x1 ;  /* 0x00000000352a7211 */ /* 0x000fe200078808ff */
[----:B------:R-:W-:Y:S01]  /*129d0*/  FMUL R38, R38, R125 ;  /* 0x0000007d26267220 */ /* 0x000fe20000400000 */
[----:B------:R-:W-:-:S02]  /*129e0*/  F2FP.PACK_AB R80, R45, R54 ;  /* 0x000000362d50723e */ /* 0x000fc400000000ff */
[----:B------:R-:W-:Y:S02]  /*129f0*/  LEA R91, R39, R85, 0x1 ;  /* 0x00000055275b7211 */ /* 0x000fe400078e08ff */
[----:B------:R-:W-:Y:S02]  /*12a00*/  F2FP.PACK_AB R45, R36, R35 ;  /* 0x00000023242d723e */ /* 0x000fe400000000ff */
[----:B------:R-:W-:Y:S02]  /*12a10*/  LEA.HI.X.SX32 R43, R53, R2, 0x1, P4 ;  /* 0x00000002352b7211 */ /* 0x000fe400020f0eff */
[----:B------:R-:W-:Y:S01]  /*12a20*/  LEA R36, P4, R51, R0, 0x1 ;  /* 0x0000000033247211 */ /* 0x000fe200078808ff */
[----:B------:R-:W-:Y:S01]  /*12a30*/  IMAD R95, R39, 0x2, R91 ;  /* 0x00000002275f7824 */ /* 0x000fe200078e025b */
[----:B------:R-:W-:Y:S02]  /*12a40*/  F2FP.PACK_AB R44, R37, R38 ;  /* 0x00000026252c723e */ /* 0x000fe400000000ff */
[----:B------:R-:W-:-:S02]  /*12a50*/  F2FP.PACK_AB R48, R32, R33 ;  /* 0x000000212030723e */ /* 0x000fc400000000ff */
[----:B------:R-:W-:Y:S02]  /*12a60*/  LEA.HI.X.SX32 R37, R51, R2, 0x1, P4 ;  /* 0x0000000233257211 */ /* 0x000fe400020f0eff */
[----:B------:R-:W-:Y:S02]  /*12a70*/  LEA R32, P4, R59, R0, 0x1 ;  /* 0x000000003b207211 */ /* 0x000fe400078808ff */
[----:B------:R-:W-:Y:S02]  /*12a80*/  LEA R99, R39, R95, 0x1 ;  /* 0x0000005f27637211 */ /* 0x000fe400078e08ff */
[----:B------:R-:W-:Y:S02]  /*12a90*/  F2FP.PACK_AB R49, R31, R34 ;  /* 0x000000221f31723e */ /* 0x000fe400000000ff */
[----:B------:R-:W-:Y:S02]  /*12aa0*/  LEA.HI.X.SX32 R33, R59, R2, 0x1, P4 ;  /* 0x000000023b217211 */ /* 0x000fe400020f0eff */
[----:B------:R-:W-:-:S02]  /*12ab0*/  LEA R34, P4, R61, R0, 0x1 ;  /* 0x000000003d227211 */ /* 0x000fc400078808ff */
        /* <DEDUP_REMOVED lines=14> */
[----:B------:R-:W-:Y:S02]  /*12ba0*/  LEA.HI.X.SX32 R27, R67, R2, 0x1, P4 ;  /* 0x00000002431b7211 */ /* 0x000fe400020f0eff */
[----:B------:R-:W-:Y:S01]  /*12bb0*/  LEA R30, P4, R47, R0, 0x1 ;  /* 0x000000002f1e7211 */ /* 0x000fe200078808ff */
[----:B------:R-:W-:Y:S01]  /*12bc0*/  IMAD R109, R39, 0x2, R107 ;  /* 0x00000002276d7824 */ /* 0x000fe200078e026b */
[----:B------:R0:W-:Y:S02]  /*12bd0*/  STS.64 [R56+0x2100], R44 ;  /* 0x0021002c38007388 */ /* 0x0001e40000000a00 */
[----:B------:R-:W-:Y:S02]  /*12be0*/  LEA.HI.X.SX32 R31, R47, R2, 0x1, P4 ;  /* 0x000000022f1f7211 */ /* 0x000fe400020f0eff */
[----:B------:R-:W-:Y:S01]  /*12bf0*/  LEA R111, R39, R109, 0x1 ;  /* 0x0000006d276f7211 */ /* 0x000fe200078e08ff */
[----:B------:R1:W-:Y:S01]  /*12c00*/  STS.64 [R56+0x2180], R50 ;  /* 0x0021803238007388 */ /* 0x0003e20000000a00 */
[----:B0-----:R-:W-:-:S02]  /*12c10*/  LEA R44, P4, R57, R0, 0x1 ;  /* 0x00000000392c7211 */ /* 0x001fc400078808ff */
[----:B------:R-:W-:Y:S02]  /*12c20*/  LEA R113, R39, R111, 0x1 ;  /* 0x0000006f27717211 */ /* 0x000fe400078e08ff */
[----:B------:R-:W-:Y:S02]  /*12c30*/  LEA.HI.X.SX32 R45, R57, R2, 0x1, P4 ;  /* 0x00000002392d7211 */ /* 0x000fe400020f0eff */
[----:B-1----:R-:W-:Y:S01]  /*12c40*/  LEA R50, P4, R69, R0, 0x1 ;  /* 0x0000000045327211 */ /* 0x002fe200078808ff */
[----:B------:R-:W-:-:S03]  /*12c50*/  IMAD R115, R39, 0x2, R113 ;  /* 0x0000000227737824 */ /* 0x000fc600078e0271 */
[----:B------:R-:W-:Y:S02]  /*12c60*/  LEA.HI.X.SX32 R51, R69, R2, 0x1, P4 ;  /* 0x0000000245337211 */ /* 0x000fe400020f0eff */
[----:B------:R-:W-:-:S04]  /*12c70*/  LEA R58, P4, R71, R0, 0x1 ;  /* 0x00000000473a7211 */ /* 0x000fc800078808ff */
[----:B------:R-:W-:Y:S02]  /*12c80*/  LEA.HI.X.SX32 R59, R71, R2, 0x1, P4 ;  /* 0x00000002473b7211 */ /* 0x000fe400020f0eff */
[----:B------:R-:W-:-:S04]  /*12c90*/  LEA R71, R39, R115, 0x1 ;  /* 0x0000007327477211 */ /* 0x000fc800078e08ff */
[C---:B------:R-:W-:Y:S01]  /*12ca0*/  LEA R117, R39.reuse, R71, 0x1 ;  /* 0x0000004727757211 */ /* 0x040fe200078e08ff */
[----:B------:R-:W-:Y:S04]  /*12cb0*/  STS.64 [R56+0x2000], R74 ;  /* 0x0020004a38007388 */ /* 0x000fe80000000a00 */
[----:B------:R-:W-:Y:S01]  /*12cc0*/  IMAD R119, R39, 0x2, R117 ;  /* 0x0000000227777824 */ /* 0x000fe200078e0275 */
[----:B------:R-:W-:Y:S01]  /*12cd0*/  STS.64 [R56+0x2080], R76 ;  /* 0x0020804c38007388 */ /* 0x000fe20000000a00 */
[----:B------:R-:W-:-:S03]  /*12ce0*/  LEA R64, P4, R73, R0, 0x1 ;  /* 0x0000000049407211 */ /* 0x000fc600078808ff */
[----:B------:R-:W-:Y:S01]  /*12cf0*/  STS.64 [R56+0x2280], R80 ;  /* 0x0022805038007388 */ /* 0x000fe20000000a00 */
[----:B------:R-:W-:-:S03]  /*12d00*/  LEA R121, R39, R119, 0x1 ;  /* 0x0000007727797211 */ /* 0x000fc600078e08ff */
[----:B------:R-:W-:Y:S04]  /*12d10*/  STS.64 [R56+0x2300], R48 ;  /* 0x0023003038007388 */ /* 0x000fe80000000a00 */
[----:B------:R-:W-:Y:S04]  /*12d20*/  STS.64 [R56+0x2380], R52 ;  /* 0x0023803438007388 */ /* 0x000fe80000000a00 */
[----:B------:R-:W-:Y:S01]  /*12d30*/  BAR.SYNC.DEFER_BLOCKING 0x0 ;  /* 0x0000000000007b1d */ /* 0x000fe20000010000 */
[----:B------:R-:W-:Y:S02]  /*12d40*/  LEA R123, R39, R121, 0x1 ;  /* 0x00000079277b7211 */ /* 0x000fe400078e08ff */
[----:B------:R-:W-:-:S02]  /*12d50*/  LEA.HI.X.SX32 R65, R73, R2, 0x1, P4 ;  /* 0x0000000249417211 */ /* 0x000fc400020f0eff */
[----:B------:R-:W-:Y:S01]  /*12d60*/  LEA R72, P4, R79, R0, 0x1 ;  /* 0x000000004f487211 */ /* 0x000fe200078808ff */
[----:B------:R-:W-:-:S03]  /*12d70*/  IMAD R125, R39, 0x2, R123 ;  /* 0x00000002277d7824 */ /* 0x000fc600078e027b */
[----:B------:R-:W-:Y:S02]  /*12d80*/  LEA.HI.X.SX32 R73, R79, R2, 0x1, P4 ;  /* 0x000000024f497211 */ /* 0x000fe400020f0eff */
[----:B------:R-:W-:Y:S02]  /*12d90*/  LEA R78, P4, R85, R0, 0x1 ;  /* 0x00000000554e7211 */ /* 0x000fe400078808ff */
[----:B------:R-:W-:Y:S02]  /*12da0*/  LEA R127, R39, R125, 0x1 ;  /* 0x0000007d277f7211 */ /* 0x000fe400078e08ff */
[----:B------:R-:W-:Y:S02]  /*12db0*/  LEA.HI.X.SX32 R79, R85, R2, 0x1, P4 ;  /* 0x00000002554f7211 */ /* 0x000fe400020f0eff */
[----:B------:R-:W-:Y:S02]  /*12dc0*/  LEA R84, P4, R91, R0, 0x1 ;  /* 0x000000005b547211 */ /* 0x000fe400078808ff */
[----:B------:R-:W-:-:S02]  /*12dd0*/  LOP3.LUT R23, R10, 0x8, RZ, 0x3c, !PT ;  /* 0x000000080a177812 */ /* 0x000fc400078e3cff */
[----:B------:R-:W-:Y:S02]  /*12de0*/  LEA R129, R39, R127, 0x1 ;  /* 0x0000007f27817211 */ /* 0x000fe400078e08ff */
[----:B------:R-:W-:Y:S01]  /*12df0*/  LEA.HI.X.SX32 R85, R91, R2, 0x1, P4 ;  /* 0x000000025b557211 */ /* 0x000fe200020f0eff */
[----:B------:R-:W-:Y:S01]  /*12e00*/  LDS.64 R62, [R23] ;  /* 0x00000000173e7984 */ /* 0x000fe20000000a00 */
[----:B------:R-:W-:Y:S01]  /*12e10*/  LEA R94, P4, R95, R0, 0x1 ;  /* 0x000000005f5e7211 */ /* 0x000fe200078808ff */
[----:B------:R-:W-:Y:S02]  /*12e20*/  IMAD R131, R39, 0x2, R129 ;  /* 0x0000000227837824 */ /* 0x000fe400078e0281 */
[----:B------:R-:W-:Y:S01]  /*12e30*/  LDS.64 R60, [R23+0x400] ;  /* 0x00040000173c7984 */ /* 0x000fe20000000a00 */
[----:B------:R-:W-:-:S03]  /*12e40*/  LEA.HI.X.SX32 R95, R95, R2, 0x1, P4 ;  /* 0x000000025f5f7211 */ /* 0x000fc600020f0eff */
[----:B------:R-:W-:Y:S01]  /*12e50*/  LDS.64 R68, [R23+0x800] ;  /* 0x0008000017447984 */ /* 0x000fe20000000a00 */
[----:B------:R-:W-:-:S03]  /*12e60*/  LEA R98, P4, R101, R0, 0x1 ;  /* 0x0000000065627211 */ /* 0x000fc600078808ff */
[----:B------:R0:W-:Y:S01]  /*12e70*/  LDS.64 R66, [R23+0xc00] ;  /* 0x000c000017427984 */ /* 0x0001e20000000a00 */
[C---:B------:R-:W-:Y:S02]  /*12e80*/  LOP3.LUT R38, R10.reuse, 0x10, RZ, 0x3c, !PT ;  /* 0x000000100a267812 */ /* 0x040fe400078e3cff */
[----:B------:R-:W-:Y:S01]  /*12e90*/  LOP3.LUT R54, R10, 0x18, RZ, 0x3c, !PT ;  /* 0x000000180a367812 */ /* 0x000fe200078e3cff */
[----:B------:R-:W1:Y:S01]  /*12ea0*/  LDS.64 R48, [R10] ;  /* 0x000000000a307984 */ /* 0x000e620000000a00 */
[----:B0-----:R-:W-:-:S03]  /*12eb0*/  FSEL R23, R96, -INF , P2 ;  /* 0xff80000060177808 */ /* 0x001fc60001000000 */
[----:B------:R-:W-:Y:S01]  /*12ec0*/  LDS.64 R46, [R10+0x400] ;  /* 0x000400000a2e7984 */ /* 0x000fe20000000a00 */
[----:B------:R-:W-:Y:S02]  /*12ed0*/  LEA R96, P2, R99, R0, 0x1 ;  /* 0x0000000063607211 */ /* 0x000fe400078408ff */
[C---:B------:R-:W-:Y:S01]  /*12ee0*/  LEA R133, R39.reuse, R131, 0x1 ;  /* 0x0000008327857211 */ /* 0x040fe200078e08ff */
[----:B------:R-:W-:Y:S04]  /*12ef0*/  LDS.64 R52, [R10+0x800] ;  /* 0x000800000a347984 */ /* 0x000fe80000000a00 */
[----:B------:R0:W-:Y:S01]  /*12f00*/  LDS.64 R56, [R10+0xc00] ;  /* 0x000c00000a387984 */ /* 0x0001e20000000a00 */
[----:B------:R-:W-:-:S03]  /*12f10*/  LEA R135, R39, R133, 0x1 ;  /* 0x0000008527877211 */ /* 0x000fc600078e08ff */
[----:B------:R-:W2:Y:S01]  /*12f20*/  LDS.64 R76, [R38] ;  /* 0x00000000264c7984 */ /* 0x000ea20000000a00 */
[----:B0-----:R-:W-:-:S03]  /*12f30*/  FSEL R10, R97, -INF , P5 ;  /* 0xff800000610a7808 */ /* 0x001fc60002800000 */
[----:B------:R-:W0:Y:S01]  /*12f40*/  LDS.64 R86, [R54] ;  /* 0x0000000036567984 */ /* 0x000e220000000a00 */
[----:B------:R-:W-:Y:S02]  /*12f50*/  LEA.HI.X.SX32 R97, R99, R2, 0x1, P2 ;  /* 0x0000000263617211 */ /* 0x000fe400010f0eff */
[----:B------:R-:W-:Y:S01]  /*12f60*/  LEA R100, P2, R103, R0, 0x1 ;  /* 0x0000000067647211 */ /* 0x000fe200078408ff */
[----:B------:R-:W3:Y:S01]  /*12f70*/  LDS.64 R74, [R38+0x400] ;  /* 0x00040000264a7984 */ /* 0x000ee20000000a00 */
[----:B------:R-:W-:Y:S02]  /*12f80*/  LEA.HI.X.SX32 R99, R101, R2, 0x1, P4 ;  /* 0x0000000265637211 */ /* 0x000fe400020f0eff */
[----:B------:R-:W-:Y:S01]  /*12f90*/  LEA R102, P4, R105, R0, 0x1 ;  /* 0x0000000069667211 */ /* 0x000fe200078808ff */
[----:B------:R-:W4:Y:S01]  /*12fa0*/  LDS.64 R88, [R54+0x400] ;  /* 0x0004000036587984 */ /* 0x000f220000000a00 */
[----:B------:R-:W-:Y:S02]  /*12fb0*/  LEA.HI.X.SX32 R101, R103, R2, 0x1, P2 ;  /* 0x0000000267657211 */ /* 0x000fe400010f0eff */
[----:B------:R-:W-:Y:S01]  /*12fc0*/  LEA R104, P2, R107, R0, 0x1 ;  /* 0x000000006b687211 */ /* 0x000fe200078408ff */
[----:B------:R-:W0:Y:S01]  /*12fd0*/  LDS.64 R82, [R38+0x800] ;  /* 0x0008000026527984 */ /* 0x000e220000000a00 */
[----:B------:R-:W-:Y:S01]  /*12fe0*/  LEA.HI.X.SX32 R103, R105, R2, 0x1, P4 ;  /* 0x0000000269677211 */ /* 0x000fe200020f0eff */
[----:B------:R-:W-:Y:S01]  /*12ff0*/  IMAD R137, R39, 0x2, R135 ;  /* 0x0000000227897824 */ /* 0x000fe200078e0287 */
[----:B------:R-:W-:Y:S01]  /*13000*/  LEA R106, P4, R109, R0, 0x1 ;  /* 0x000000006d6a7211 */ /* 0x000fe200078808ff */
[----:B------:R-:W0:Y:S01]  /*13010*/  LDS.64 R92, [R54+0x800] ;  /* 0x00080000365c7984 */ /* 0x000e220000000a00 */
[----:B------:R-:W-:-:S02]  /*13020*/  LEA.HI.X.SX32 R105, R107, R2, 0x1, P2 ;  /* 0x000000026b697211 */ /* 0x000fc400010f0eff */
[----:B------:R-:W-:Y:S01]  /*13030*/  LEA R108, P2, R111, R0, 0x1 ;  /* 0x000000006f6c7211 */ /* 0x000fe200078408ff */
[----:B------:R-:W0:Y:S01]  /*13040*/  LDS.64 R80, [R38+0xc00] ;  /* 0x000c000026507984 */ /* 0x000e220000000a00 */
[----:B------:R-:W-:Y:S02]  /*13050*/  LEA.HI.X.SX32 R107, R109, R2, 0x1, P4 ;  /* 0x000000026d6b7211 */ /* 0x000fe400020f0eff */
[----:B------:R-:W-:Y:S01]  /*13060*/  LEA R110, P4, R113, R0, 0x1 ;  /* 0x00000000716e7211 */ /* 0x000fe200078808ff */
[----:B------:R-:W0:Y:S01]  /*13070*/  LDS.64 R90, [R54+0xc00] ;  /* 0x000c0000365a7984 */ /* 0x000e220000000a00 */
[----:B------:R-:W-:Y:S02]  /*13080*/  LEA R139, R39, R137, 0x1 ;  /* 0x00000089278b7211 */ /* 0x000fe400078e08ff */
[----:B------:R-:W-:Y:S02]  /*13090*/  LEA.HI.X.SX32 R109, R111, R2, 0x1, P2 ;  /* 0x000000026f6d7211 */ /* 0x000fe400010f0eff */
[----:B------:R-:W-:-:S02]  /*130a0*/  LEA R112, P2, R115, R0, 0x1 ;  /* 0x0000000073707211 */ /* 0x000fc400078408ff */
[----:B------:R-:W-:Y:S02]  /*130b0*/  LEA.HI.X.SX32 R111, R113, R2, 0x1, P4 ;  /* 0x00000002716f7211 */ /* 0x000fe400020f0eff */
[----:B------:R-:W-:Y:S02]  /*130c0*/  LEA R114, P4, R71, R0, 0x1 ;  /* 0x0000000047727211 */ /* 0x000fe400078808ff */
[----:B------:R-:W-:Y:S02]  /*130d0*/  LEA R141, R39, R139, 0x1 ;  /* 0x0000008b278d7211 */ /* 0x000fe400078e08ff */
[-C--:B------:R-:W-:Y:S02]  /*130e0*/  LEA.HI.X.SX32 R113, R115, R2.reuse, 0x1, P2 ;  /* 0x0000000273717211 */ /* 0x080fe400010f0eff */
[----:B------:R-:W-:Y:S01]  /*130f0*/  LEA.HI.X.SX32 R115, R71, R2, 0x1, P4 ;  /* 0x0000000247737211 */ /* 0x000fe200020f0eff */
[----:B------:R-:W-:-:S05]  /*13100*/  IMAD R71, R39, 0x2, R141 ;  /* 0x0000000227477824 */ /* 0x000fca00078e028d */
[----:B------:R-:W-:-:S04]  /*13110*/  LEA R145, R39, R71, 0x1 ;  /* 0x0000004727917211 */ /* 0x000fc800078e08ff */
[----:B------:R-:W-:Y:S02]  /*13120*/  LEA R147, R39, R145, 0x1 ;  /* 0x0000009127937211 */ /* 0x000fe400078e08ff */
[----:B------:R-:W-:-:S03]  /*13130*/  LEA R118, P4, R119, R0, 0x1 ;  /* 0x0000000077767211 */ /* 0x000fc600078808ff */
[----:B------:R-:W-:Y:S01]  /*13140*/  IMAD R149, R39, 0x2, R147 ;  /* 0x0000000227957824 */ /* 0x000fe200078e0293 */
[----:B------:R-:W-:Y:S02]  /*13150*/  LEA.HI.X.SX32 R119, R119, R2, 0x1, P4 ;  /* 0x0000000277777211 */ /* 0x000fe400020f0eff */
[----:B------:R-:W-:Y:S02]  /*13160*/  LEA R122, P4, R123, R0, 0x1 ;  /* 0x000000007b7a7211 */ /* 0x000fe400078808ff */
[----:B------:R-:W-:Y:S02]  /*13170*/  LEA R151, R39, R149, 0x1 ;  /* 0x0000009527977211 */ /* 0x000fe400078e08ff */
[----:B------:R-:W-:Y:S02]  /*13180*/  LEA.HI.X.SX32 R123, R123, R2, 0x1, P4 ;  /* 0x000000027b7b7211 */ /* 0x000fe400020f0eff */
[-C--:B------:R-:W-:Y:S02]  /*13190*/  LEA R126, P4, R127, R0.reuse, 0x1 ;  /* 0x000000007f7e7211 */ /* 0x080fe400078808ff */
[----:B------:R-:W-:-:S02]  /*131a0*/  LEA R116, P2, R117, R0, 0x1 ;  /* 0x0000000075747211 */ /* 0x000fc400078408ff */
[----:B------:R-:W-:Y:S02]  /*131b0*/  LEA R153, R39, R151, 0x1 ;  /* 0x0000009727997211 */ /* 0x000fe400078e08ff */
[-C--:B------:R-:W-:Y:S02]  /*131c0*/  LEA.HI.X.SX32 R127, R127, R2.reuse, 0x1, P4 ;  /* 0x000000027f7f7211 */ /* 0x080fe400020f0eff */
[----:B------:R-:W-:Y:S01]  /*131d0*/  LEA.HI.X.SX32 R117, R117, R2, 0x1, P2 ;  /* 0x0000000275757211 */ /* 0x000fe200010f0eff */
[----:B------:R-:W-:Y:S01]  /*131e0*/  IMAD R155, R39, 0x2, R153 ;  /* 0x00000002279b7824 */ /* 0x000fe200078e0299 */
[-C--:B------:R-:W-:Y:S02]  /*131f0*/  LEA R130, P4, R131, R0.reuse, 0x1 ;  /* 0x0000000083827211 */ /* 0x080fe400078808ff */
[----:B------:R-:W-:Y:S02]  /*13200*/  LEA R120, P2, R121, R0, 0x1 ;  /* 0x0000000079787211 */ /* 0x000fe400078408ff */
[----:B------:R-:W-:-:S02]  /*13210*/  LEA.HI.X.SX32 R131, R131, R2, 0x1, P4 ;  /* 0x0000000283837211 */ /* 0x000fc400020f0eff */
[----:B------:R-:W-:Y:S02]  /*13220*/  LEA.HI.X.SX32 R121, R121, R2, 0x1, P2 ;  /* 0x0000000279797211 */ /* 0x000fe400010f0eff */
[-C--:B------:R-:W-:Y:S02]  /*13230*/  LEA R134, P4, R135, R0.reuse, 0x1 ;  /* 0x0000000087867211 */ /* 0x080fe400078808ff */
[----:B------:R-:W-:Y:S02]  /*13240*/  LEA R124, P2, R125, R0, 0x1 ;  /* 0x000000007d7c7211 */ /* 0x000fe400078408ff */
[----:B------:R-:W-:Y:S02]  /*13250*/  LEA R157, R39, R155, 0x1 ;  /* 0x0000009b279d7211 */ /* 0x000fe400078e08ff */
[-C--:B------:R-:W-:Y:S02]  /*13260*/  LEA.HI.X.SX32 R135, R135, R2.reuse, 0x1, P4 ;  /* 0x0000000287877211 */ /* 0x080fe400020f0eff */
[----:B------:R-:W-:-:S02]  /*13270*/  LEA.HI.X.SX32 R125, R125, R2, 0x1, P2 ;  /* 0x000000027d7d7211 */ /* 0x000fc400010f0eff */
[-C--:B------:R-:W-:Y:S02]  /*13280*/  LEA R138, P4, R139, R0.reuse, 0x1 ;  /* 0x000000008b8a7211 */ /* 0x080fe400078808ff */
[----:B------:R-:W-:Y:S02]  /*13290*/  LEA R159, R39, R157, 0x1 ;  /* 0x0000009d279f7211 */ /* 0x000fe400078e08ff */
[----:B------:R-:W-:Y:S02]  /*132a0*/  LEA R128, P2, R129, R0, 0x1 ;  /* 0x0000000081807211 */ /* 0x000fe400078408ff */
[-C--:B------:R-:W-:Y:S01]  /*132b0*/  LEA.HI.X.SX32 R139, R139, R2.reuse, 0x1, P4 ;  /* 0x000000028b8b7211 */ /* 0x080fe200020f0eff */
[----:B------:R-:W-:Y:S01]  /*132c0*/  IMAD R161, R39, 0x2, R159 ;  /* 0x0000000227a17824 */ /* 0x000fe200078e029f */
[----:B------:R-:W-:Y:S02]  /*132d0*/  LEA.HI.X.SX32 R129, R129, R2, 0x1, P2 ;  /* 0x0000000281817211 */ /* 0x000fe400010f0eff */
[----:B------:R-:W-:-:S02]  /*132e0*/  LEA R142, P4, R71, R0, 0x1 ;  /* 0x00000000478e7211 */ /* 0x000fc400078808ff */
[----:B------:R-:W-:Y:S02]  /*132f0*/  LEA R132, P2, R133, R0, 0x1 ;  /* 0x0000000085847211 */ /* 0x000fe400078408ff */
[-C--:B------:R-:W-:Y:S02]  /*13300*/  LEA.HI.X.SX32 R143, R71, R2.reuse, 0x1, P4 ;  /* 0x00000002478f7211 */ /* 0x080fe400020f0eff */
[----:B------:R-:W-:Y:S02]  /*13310*/  LEA.HI.X.SX32 R133, R133, R2, 0x1, P2 ;  /* 0x0000000285857211 */ /* 0x000fe400010f0eff */
[----:B------:R-:W-:Y:S02]  /*13320*/  LEA R71, R39, R161, 0x1 ;  /* 0x000000a127477211 */ /* 0x000fe400078e08ff */
[-C--:B------:R-:W-:Y:S02]  /*13330*/  LEA R136, P2, R137, R0.reuse, 0x1 ;  /* 0x0000000089887211 */ /* 0x080fe400078408ff */
[----:B------:R-:W-:-:S02]  /*13340*/  LEA R146, P4, R147, R0, 0x1 ;  /* 0x0000000093927211 */ /* 0x000fc400078808ff */
[----:B------:R-:W-:Y:S02]  /*13350*/  LEA R165, R39, R71, 0x1 ;  /* 0x0000004727a57211 */ /* 0x000fe400078e08ff */
[----:B------:R-:W-:Y:S02]  /*13360*/  LEA.HI.X.SX32 R137, R137, R2, 0x1, P2 ;  /* 0x0000000289897211 */ /* 0x000fe400010f0eff */
[----:B------:R-:W-:Y:S02]  /*13370*/  LEA R140, P2, R141, R0, 0x1 ;  /* 0x000000008d8c7211 */ /* 0x000fe400078408ff */
[----:B------:R-:W-:Y:S01]  /*13380*/  LEA.HI.X.SX32 R147, R147, R2, 0x1, P4 ;  /* 0x0000000293937211 */ /* 0x000fe200020f0eff */
[----:B------:R-:W-:Y:S01]  /*13390*/  IMAD R167, R39, 0x2, R165 ;  /* 0x0000000227a77824 */ /* 0x000fe200078e02a5 */
[----:B------:R-:W-:Y:S02]  /*133a0*/  LEA R150, P4, R151, R0, 0x1 ;  /* 0x0000000097967211 */ /* 0x000fe400078808ff */
[----:B------:R-:W-:-:S02]  /*133b0*/  LEA.HI.X.SX32 R141, R141, R2, 0x1, P2 ;  /* 0x000000028d8d7211 */ /* 0x000fc400010f0eff */
[----:B------:R-:W-:Y:S02]  /*133c0*/  LEA R144, P2, R145, R0, 0x1 ;  /* 0x0000000091907211 */ /* 0x000fe400078408ff */
[----:B------:R-:W-:Y:S02]  /*133d0*/  LEA.HI.X.SX32 R151, R151, R2, 0x1, P4 ;  /* 0x0000000297977211 */ /* 0x000fe400020f0eff */
[----:B------:R-:W-:Y:S02]  /*133e0*/  LEA R154, P4, R155, R0, 0x1 ;  /* 0x000000009b9a7211 */ /* 0x000fe400078808ff */
[----:B------:R-:W-:Y:S02]  /*133f0*/  LEA R169, R39, R167, 0x1 ;  /* 0x000000a727a97211 */ /* 0x000fe400078e08ff */
[----:B------:R-:W-:Y:S02]  /*13400*/  LEA.HI.X.SX32 R145, R145, R2, 0x1, P2 ;  /* 0x0000000291917211 */ /* 0x000fe400010f0eff */
[----:B------:R-:W-:-:S02]  /*13410*/  LEA R148, P2, R149, R0, 0x1 ;  /* 0x0000000095947211 */ /* 0x000fc400078408ff */
[----:B------:R-:W-:Y:S02]  /*13420*/  LEA.HI.X.SX32 R155, R155, R2, 0x1, P4 ;  /* 0x000000029b9b7211 */ /* 0x000fe400020f0eff */
[----:B------:R-:W-:Y:S02]  /*13430*/  LEA R158, P4, R159, R0, 0x1 ;  /* 0x000000009f9e7211 */ /* 0x000fe400078808ff */
[----:B------:R-:W-:Y:S02]  /*13440*/  LEA R171, R39, R169, 0x1 ;  /* 0x000000a927ab7211 */ /* 0x000fe400078e08ff */
[----:B------:R-:W-:Y:S02]  /*13450*/  LEA.HI.X.SX32 R149, R149, R2, 0x1, P2 ;  /* 0x0000000295957211 */ /* 0x000fe400010f0eff */
[----:B------:R-:W-:Y:S01]  /*13460*/  LEA R152, P2, R153, R0, 0x1 ;  /* 0x0000000099987211 */ /* 0x000fe200078408ff */
[----:B------:R-:W-:Y:S01]  /*13470*/  IMAD R173, R39, 0x2, R171 ;  /* 0x0000000227ad7824 */ /* 0x000fe200078e02ab */
[----:B------:R-:W-:-:S02]  /*13480*/  LEA.HI.X.SX32 R159, R159, R2, 0x1, P4 ;  /* 0x000000029f9f7211 */ /* 0x000fc400020f0eff */
[----:B------:R-:W-:Y:S02]  /*13490*/  LEA R162, P4, R71, R0, 0x1 ;  /* 0x0000000047a27211 */ /* 0x000fe400078808ff */
[----:B------:R-:W-:Y:S02]  /*134a0*/  LEA.HI.X.SX32 R153, R153, R2, 0x1, P2 ;  /* 0x0000000299997211 */ /* 0x000fe400010f0eff */
[----:B------:R-:W-:Y:S02]  /*134b0*/  LEA R156, P2, R157, R0, 0x1 ;  /* 0x000000009d9c7211 */ /* 0x000fe400078408ff */
[-C--:B------:R-:W-:Y:S02]  /*134c0*/  LEA.HI.X.SX32 R163, R71, R2.reuse, 0x1, P4 ;  /* 0x0000000247a37211 */ /* 0x080fe400020f0eff */
[----:B------:R-:W-:Y:S02]  /*134d0*/  LEA R71, R39, R173, 0x1 ;  /* 0x000000ad27477211 */ /* 0x000fe400078e08ff */
[----:B------:R-:W-:-:S02]  /*134e0*/  LEA.HI.X.SX32 R157, R157, R2, 0x1, P2 ;  /* 0x000000029d9d7211 */ /* 0x000fc400010f0eff */
[-C--:B------:R-:W-:Y:S02]  /*134f0*/  LEA R160, P2, R161, R0.reuse, 0x1 ;  /* 0x00000000a1a07211 */ /* 0x080fe400078408ff */
[----:B------:R-:W-:Y:S02]  /*13500*/  LEA R166, P4, R167, R0, 0x1 ;  /* 0x00000000a7a67211 */ /* 0x000fe400078808ff */
[----:B------:R-:W-:Y:S02]  /*13510*/  LEA R177, R39, R71, 0x1 ;  /* 0x0000004727b17211 */ /* 0x000fe400078e08ff */
[-C--:B------:R-:W-:Y:S02]  /*13520*/  LEA.HI.X.SX32 R161, R161, R2.reuse, 0x1, P2 ;  /* 0x00000002a1a17211 */ /* 0x080fe400010f0eff */
[----:B------:R-:W-:Y:S01]  /*13530*/  LEA.HI.X.SX32 R167, R167, R2, 0x1, P4 ;  /* 0x00000002a7a77211 */ /* 0x000fe200020f0eff */
[----:B------:R-:W-:Y:S01]  /*13540*/  IMAD R179, R39, 0x2, R177 ;  /* 0x0000000227b37824 */ /* 0x000fe200078e02b1 */
[----:B------:R-:W-:-:S02]  /*13550*/  LEA R164, P2, R165, R0, 0x1 ;  /* 0x00000000a5a47211 */ /* 0x000fc400078408ff */
[----:B------:R-:W-:Y:S01]  /*13560*/  LEA R170, P4, R171, R0, 0x1 ;  /* 0x00000000abaa7211 */ /* 0x000fe200078808ff */
[----:B-1----:R1:W-:Y:S01]  /*13570*/  STG.E.U16 [R6.64], R48 ;  /* 0x0000003006007986 */ /* 0x0023e2000c101506 */
[-C--:B------:R-:W-:Y:S02]  /*13580*/  LEA.HI.X.SX32 R165, R165, R2.reuse, 0x1, P2 ;  /* 0x00000002a5a57211 */ /* 0x080fe400010f0eff */
[----:B------:R-:W-:Y:S01]  /*13590*/  LEA.HI.X.SX32 R171, R171, R2, 0x1, P4 ;  /* 0x00000002abab7211 */ /* 0x000fe200020f0eff */
[----:B------:R-:W-:Y:S01]  /*135a0*/  STG.E.U16 [R8.64], R62 ;  /* 0x0000003e08007986 */ /* 0x000fe2000c101506 */
[-C--:B------:R-:W-:Y:S02]  /*135b0*/  LEA R168, P2, R169, R0.reuse, 0x1 ;  /* 0x00000000a9a87211 */ /* 0x080fe400078408ff */
[----:B------:R-:W-:Y:S01]  /*135c0*/  LEA R174, P4, R71, R0, 0x1 ;  /* 0x0000000047ae7211 */ /* 0x000fe200078808ff */
[----:B--2---:R-:W-:Y:S01]  /*135d0*/  STG.E.U16 [R40.64], R76 ;  /* 0x0000004c28007986 */ /* 0x004fe2000c101506 */
[----:B------:R-:W-:-:S03]  /*135e0*/  LEA R181, R39, R179, 0x1 ;  /* 0x000000b327b57211 */ /* 0x000fc600078e08ff */
[----:B0-----:R0:W-:Y:S01]  /*135f0*/  STG.E.U16 [R42.64], R86 ;  /* 0x000000562a007986 */ /* 0x0011e2000c101506 */
[----:B------:R-:W-:-:S03]  /*13600*/  LEA.HI.X.SX32 R169, R169, R2, 0x1, P2 ;  /* 0x00000002a9a97211 */ /* 0x000fc600010f0eff */
[----:B------:R2:W-:Y:S01]  /*13610*/  STG.E.U16 [R36.64], R46 ;  /* 0x0000002e24007986 */ /* 0x0005e2000c101506 */
[----:B------:R-:W-:-:S03]  /*13620*/  LEA.HI.X.SX32 R175, R71, R2, 0x1, P4 ;  /* 0x0000000247af7211 */ /* 0x000fc600020f0eff */
[----:B------:R-:W-:Y:S01]  /*13630*/  STG.E.U16 [R32.64], R60 ;  /* 0x0000003c20007986 */ /* 0x000fe2000c101506 */
[----:B------:R-:W-:-:S03]  /*13640*/  LEA R172, P2, R173, R0, 0x1 ;  /* 0x00000000adac7211 */ /* 0x000fc600078408ff */
[----:B---3--:R-:W-:Y:S01]  /*13650*/  STG.E.U16 [R34.64], R74 ;  /* 0x0000004a22007986 */ /* 0x008fe2000c101506 */
[----:B------:R-:W-:-:S03]  /*13660*/  LEA R71, R39, R181, 0x1 ;  /* 0x000000b527477211 */ /* 0x000fc600078e08ff */
[----:B----4-:R-:W-:Y:S01]  /*13670*/  STG.E.U16 [R28.64], R88 ;  /* 0x000000581c007986 */ /* 0x010fe2000c101506 */
[----:B-1----:R-:W-:-:S03]  /*13680*/  PRMT R48, R48, 0x7632, R48 ;  /* 0x0000763230307816 */ /* 0x002fc60000000030 */
[----:B------:R1:W-:Y:S01]  /*13690*/  STG.E.U16 [R24.64], R52 ;  /* 0x0000003418007986 */ /* 0x0003e2000c101506 */
[----:B------:R-:W-:-:S03]  /*136a0*/  LEA.HI.X.SX32 R173, R173, R2, 0x1, P2 ;  /* 0x00000002adad7211 */ /* 0x000fc600010f0eff */
[----:B------:R-:W-:Y:S01]  /*136b0*/  STG.E.U16 [R26.64], R68 ;  /* 0x000000441a007986 */ /* 0x000fe2000c101506 */
[----:B0-----:R-:W-:-:S03]  /*136c0*/  PRMT R42, R62, 0x7632, R42 ;  /* 0x000076323e2a7816 */ /* 0x001fc6000000002a */
[----:B------:R-:W-:Y:S01]  /*136d0*/  STG.E.U16 [R30.64], R82 ;  /* 0x000000521e007986 */ /* 0x000fe2000c101506 */
[-C--:B------:R-:W-:Y:S01]  /*136e0*/  LEA R176, P2, R177, R0.reuse, 0x1 ;  /* 0x00000000b1b07211 */ /* 0x080fe200078408ff */
[----:B------:R-:W-:Y:S02]  /*136f0*/  IMAD R39, R39, 0x2, R71 ;  /* 0x0000000227277824 */ /* 0x000fe400078e0247 */
[----:B------:R-:W-:Y:S01]  /*13700*/  STG.E.U16 [R44.64], R92 ;  /* 0x0000005c2c007986 */ /* 0x000fe2000c101506 */
[----:B------:R-:W-:Y:S02]  /*13710*/  LEA R178, P4, R179, R0, 0x1 ;  /* 0x00000000b3b27211 */ /* 0x000fe400078808ff */
[----:B------:R-:W-:Y:S01]  /*13720*/  PRMT R76, R76, 0x7632, R76 ;  /* 0x000076324c4c7816 */ /* 0x000fe2000000004c */
[----:B------:R0:W-:Y:S01]  /*13730*/  STG.E.U16 [R50.64], R56 ;  /* 0x0000003832007986 */ /* 0x0001e2000c101506 */
[----:B------:R-:W-:-:S03]  /*13740*/  PRMT R86, R86, 0x7632, R86 ;  /* 0x0000763256567816 */ /* 0x000fc60000000056 */
[----:B------:R3:W-:Y:S01]  /*13750*/  STG.E.U16 [R58.64], R66 ;  /* 0x000000423a007986 */ /* 0x0007e2000c101506 */
[----:B--2---:R-:W-:Y:S02]  /*13760*/  PRMT R46, R46, 0x7632, R46 ;  /* 0x000076322e2e7816 */ /* 0x004fe4000000002e */
[----:B-1----:R-:W-:Y:S01]  /*13770*/  PRMT R52, R88, 0x7632, R52 ;  /* 0x0000763258347816 */ /* 0x002fe20000000034 */
[----:B------:R-:W-:Y:S01]  /*13780*/  STG.E.U16 [R64.64], R80 ;  /* 0x0000005040007986 */ /* 0x000fe2000c101506 */
[----:B------:R-:W-:-:S03]  /*13790*/  LEA.HI.X.SX32 R177, R177, R2, 0x1, P2 ;  /* 0x00000002b1b17211 */ /* 0x000fc600010f0eff */
[----:B------:R-:W-:Y:S01]  /*137a0*/  STG.E.U16 [R72.64], R90 ;  /* 0x0000005a48007986 */ /* 0x000fe2000c101506 */
[----:B0-----:R-:W-:Y:S02]  /*137b0*/  PRMT R50, R60, 0x7632, R50 ;  /* 0x000076323c327816 */ /* 0x001fe40000000032 */
[----:B------:R-:W-:Y:S01]  /*137c0*/  LEA.HI.X.SX32 R179, R179, R2, 0x1, P4 ;  /* 0x00000002b3b37211 */ /* 0x000fe200020f0eff */
[----:B------:R-:W-:Y:S01]  /*137d0*/  STG.E.U16 [R78.64], R48 ;  /* 0x000000304e007986 */ /* 0x000fe2000c101506 */
[----:B------:R-:W-:Y:S02]  /*137e0*/  PRMT R51, R74, 0x7632, R51 ;  /* 0x000076324a337816 */ /* 0x000fe40000000033 */
[-C--:B------:R-:W-:Y:S01]  /*137f0*/  LEA R180, P2, R181, R0.reuse, 0x1 ;  /* 0x00000000b5b47211 */ /* 0x080fe200078408ff */
[----:B------:R-:W-:Y:S01]  /*13800*/  STG.E.U16 [R84.64], R42 ;  /* 0x0000002a54007986 */ /* 0x000fe2000c101506 */
[-C--:B------:R-:W-:Y:S02]  /*13810*/  LEA R182, P5, R71, R0.reuse, 0x1 ;  /* 0x0000000047b67211 */ /* 0x080fe400078a08ff */
[----:B------:R-:W-:Y:S01]  /*13820*/  LEA R38, P4, R39, R0, 0x1 ;  /* 0x0000000027267211 */ /* 0x000fe200078808ff */
[----:B------:R-:W-:Y:S01]  /*13830*/  STG.E.U16 [R94.64], R76 ;  /* 0x0000004c5e007986 */ /* 0x000fe2000c101506 */
[----:B------:R-:W-:-:S02]  /*13840*/  PRMT R0, R52, 0x7632, R0 ;  /* 0x0000763234007816 */ /* 0x000fc40000000000 */
[----:B------:R-:W-:Y:S01]  /*13850*/  PRMT R56, R92, 0x7632, R56 ;  /* 0x000076325c387816 */ /* 0x000fe20000000038 */
[----:B------:R-:W-:Y:S01]  /*13860*/  STG.E.U16 [R96.64], R86 ;  /* 0x0000005660007986 */ /* 0x000fe2000c101506 */
[----:B------:R-:W-:Y:S02]  /*13870*/  PRMT R54, R68, 0x7632, R54 ;  /* 0x0000763244367816 */ /* 0x000fe40000000036 */
[----:B------:R-:W-:Y:S01]  /*13880*/  PRMT R82, R82, 0x7632, R82 ;  /* 0x0000763252527816 */ /* 0x000fe20000000052 */
[----:B------:R-:W-:Y:S01]  /*13890*/  STG.E.U16 [R98.64], R46 ;  /* 0x0000002e62007986 */ /* 0x000fe2000c101506 */
[-C--:B------:R-:W-:Y:S02]  /*138a0*/  LEA.HI.X.SX32 R181, R181, R2.reuse, 0x1, P2 ;  /* 0x00000002b5b57211 */ /* 0x080fe400010f0eff */
[-C--:B------:R-:W-:Y:S01]  /*138b0*/  LEA.HI.X.SX32 R183, R71, R2.reuse, 0x1, P5 ;  /* 0x0000000247b77211 */ /* 0x080fe200028f0eff */
[----:B------:R-:W-:Y:S01]  /*138c0*/  STG.E.U16 [R100.64], R50 ;  /* 0x0000003264007986 */ /* 0x000fe2000c101506 */
[----:B------:R-:W-:-:S02]  /*138d0*/  LEA.HI.X.SX32 R39, R39, R2, 0x1, P4 ;  /* 0x0000000227277211 */ /* 0x000fc400020f0eff */
[----:B------:R-:W-:Y:S01]  /*138e0*/  PRMT R2, R56, 0x7632, R2 ;  /* 0x0000763238027816 */ /* 0x000fe20000000002 */
[----:B------:R-:W-:Y:S01]  /*138f0*/  STG.E.U16 [R102.64], R51 ;  /* 0x0000003366007986 */ /* 0x000fe2000c101506 */
[----:B---3--:R-:W-:-:S03]  /*13900*/  PRMT R58, R66, 0x7632, R58 ;  /* 0x00007632423a7816 */ /* 0x008fc6000000003a */
[----:B------:R-:W-:Y:S01]  /*13910*/  STG.E.U16 [R104.64], R52 ;  /* 0x0000003468007986 */ /* 0x000fe2000c101506 */
[----:B------:R-:W-:-:S03]  /*13920*/  PRMT R59, R80, 0x7632, R59 ;  /* 0x00007632503b7816 */ /* 0x000fc6000000003b */
[----:B------:R0:W-:Y:S01]  /*13930*/  STG.E.U16 [R106.64], R0 ;  /* 0x000000006a007986 */ /* 0x0001e2000c101506 */
[----:B------:R-:W-:-:S03]  /*13940*/  PRMT R60, R90, 0x7632, R60 ;  /* 0x000076325a3c7816 */ /* 0x000fc6000000003c */
[----:B------:R-:W-:Y:S04]  /*13950*/  STG.E.U16 [R108.64], R54 ;  /* 0x000000366c007986 */ /* 0x000fe8000c101506 */
[----:B------:R-:W-:Y:S04]  /*13960*/  STG.E.U16 [R110.64], R82 ;  /* 0x000000526e007986 */ /* 0x000fe8000c101506 */
[----:B------:R-:W-:Y:S04]  /*13970*/  STG.E.U16 [R112.64], R56 ;  /* 0x0000003870007986 */ /* 0x000fe8000c101506 */
[----:B------:R1:W-:Y:S04]  /*13980*/  STG.E.U16 [R114.64], R2 ;  /* 0x0000000272007986 */ /* 0x0003e8000c101506 */
[----:B------:R-:W-:Y:S04]  /*13990*/  STG.E.U16 [R116.64], R58 ;  /* 0x0000003a74007986 */ /* 0x000fe8000c101506 */
[----:B------:R-:W-:Y:S04]  /*139a0*/  STG.E.U16 [R118.64], R59 ;  /* 0x0000003b76007986 */ /* 0x000fe8000c101506 */
[----:B------:R-:W-:Y:S04]  /*139b0*/  STG.E.U16 [R120.64], R60 ;  /* 0x0000003c78007986 */ /* 0x000fe8000c101506 */
[----:B------:R-:W-:Y:S04]  /*139c0*/  STG.E.U16 [R122.64], R49 ;  /* 0x000000317a007986 */ /* 0x000fe8000c101506 */
[----:B------:R-:W-:Y:S04]  /*139d0*/  STG.E.U16 [R124.64], R63 ;  /* 0x0000003f7c007986 */ /* 0x000fe8000c101506 */
[----:B------:R-:W-:Y:S04]  /*139e0*/  STG.E.U16 [R126.64], R77 ;  /* 0x0000004d7e007986 */ /* 0x000fe8000c101506 */
[----:B------:R2:W-:Y:S04]  /*139f0*/  STG.E.U16 [R128.64], R87 ;  /* 0x0000005780007986 */ /* 0x0005e8000c101506 */
[----:B------:R-:W-:Y:S04]  /*13a00*/  STG.E.U16 [R130.64], R47 ;  /* 0x0000002f82007986 */ /* 0x000fe8000c101506 */
[----:B------:R-:W-:Y:S04]  /*13a10*/  STG.E.U16 [R132.64], R61 ;  /* 0x0000003d84007986 */ /* 0x000fe8000c101506 */
[----:B------:R-:W-:Y:S04]  /*13a20*/  STG.E.U16 [R134.64], R75 ;  /* 0x0000004b86007986 */ /* 0x000fe8000c101506 */
[----:B------:R-:W-:Y:S01]  /*13a30*/  STG.E.U16 [R136.64], R89 ;  /* 0x0000005988007986 */ /* 0x000fe2000c101506 */
[----:B0-----:R-:W-:-:S03]  /*13a40*/  PRMT R0, R49, 0x7632, R0 ;  /* 0x0000763231007816 */ /* 0x001fc60000000000 */
[----:B------:R-:W-:Y:S01]  /*13a50*/  STG.E.U16 [R138.64], R53 ;  /* 0x000000358a007986 */ /* 0x000fe2000c101506 */
[----:B------:R-:W-:-:S03]  /*13a60*/  PRMT R78, R63, 0x7632, R78 ;  /* 0x000076323f4e7816 */ /* 0x000fc6000000004e */
[----:B------:R-:W-:Y:S01]  /*13a70*/  STG.E.U16 [R140.64], R69 ;  /* 0x000000458c007986 */ /* 0x000fe2000c101506 */
[----:B------:R-:W-:-:S03]  /*13a80*/  PRMT R79, R77, 0x7632, R79 ;  /* 0x000076324d4f7816 */ /* 0x000fc6000000004f */
[----:B------:R-:W-:Y:S01]  /*13a90*/  STG.E.U16 [R142.64], R83 ;  /* 0x000000538e007986 */ /* 0x000fe2000c101506 */
[----:B------:R-:W-:-:S03]  /*13aa0*/  PRMT R80, R87, 0x7632, R80 ;  /* 0x0000763257507816 */ /* 0x000fc60000000050 */
[----:B------:R-:W-:Y:S01]  /*13ab0*/  STG.E.U16 [R144.64], R93 ;  /* 0x0000005d90007986 */ /* 0x000fe2000c101506 */
[----:B-1----:R-:W-:-:S03]  /*13ac0*/  PRMT R2, R47, 0x7632, R2 ;  /* 0x000076322f027816 */ /* 0x002fc60000000002 */
[----:B------:R-:W-:Y:S01]  /*13ad0*/  STG.E.U16 [R146.64], R57 ;  /* 0x0000003992007986 */ /* 0x000fe2000c101506 */
[----:B------:R-:W-:-:S03]  /*13ae0*/  FSETP.NEU.AND P2, PT, R3, RZ, PT ;  /* 0x000000ff0300720b */ /* 0x000fc60003f4d000 */
[----:B------:R-:W-:Y:S01]  /*13af0*/  STG.E.U16 [R148.64], R67 ;  /* 0x0000004394007986 */ /* 0x000fe2000c101506 */
[----:B------:R-:W-:-:S03]  /*13b00*/  PRMT R82, R61, 0x7632, R82 ;  /* 0x000076323d527816 */ /* 0x000fc60000000052 */
[----:B------:R-:W-:Y:S01]  /*13b10*/  STG.E.U16 [R150.64], R81 ;  /* 0x0000005196007986 */ /* 0x000fe2000c101506 */
[----:B------:R-:W-:-:S03]  /*13b20*/  PRMT R3, R75, 0x7632, R3 ;  /* 0x000076324b037816 */ /* 0x000fc60000000003 */
[----:B------:R-:W-:Y:S01]  /*13b30*/  STG.E.U16 [R152.64], R91 ;  /* 0x0000005b98007986 */ /* 0x000fe2000c101506 */
[----:B------:R-:W-:-:S03]  /*13b40*/  PRMT R84, R89, 0x7632, R84 ;  /* 0x0000763259547816 */ /* 0x000fc60000000054 */
[----:B------:R0:W-:Y:S01]  /*13b50*/  STG.E.U16 [R154.64], R0 ;  /* 0x000000009a007986 */ /* 0x0001e2000c101506 */
[----:B------:R-:W-:-:S03]  /*13b60*/  PRMT R85, R53, 0x7632, R85 ;  /* 0x0000763235557816 */ /* 0x000fc60000000055 */
[----:B------:R-:W-:Y:S01]  /*13b70*/  STG.E.U16 [R156.64], R78 ;  /* 0x0000004e9c007986 */ /* 0x000fe2000c101506 */
[----:B------:R-:W-:-:S03]  /*13b80*/  PRMT R86, R69, 0x7632, R86 ;  /* 0x0000763245567816 */ /* 0x000fc60000000056 */
[----:B------:R-:W-:Y:S01]  /*13b90*/  STG.E.U16 [R158.64], R79 ;  /* 0x0000004f9e007986 */ /* 0x000fe2000c101506 */
[----:B--2---:R-:W-:-:S03]  /*13ba0*/  PRMT R87, R83, 0x7632, R87 ;  /* 0x0000763253577816 */ /* 0x004fc60000000057 */
[----:B------:R-:W-:Y:S01]  /*13bb0*/  STG.E.U16 [R160.64], R80 ;  /* 0x00000050a0007986 */ /* 0x000fe2000c101506 */
[----:B------:R-:W-:-:S03]  /*13bc0*/  FSETP.NEU.AND P5, PT, R5, RZ, PT ;  /* 0x000000ff0500720b */ /* 0x000fc60003fad000 */
[----:B------:R-:W-:Y:S01]  /*13bd0*/  STG.E.U16 [R162.64], R2 ;  /* 0x00000002a2007986 */ /* 0x000fe2000c101506 */
[----:B------:R-:W-:-:S03]  /*13be0*/  PRMT R88, R93, 0x7632, R88 ;  /* 0x000076325d587816 */ /* 0x000fc60000000058 */
[----:B------:R-:W-:Y:S01]  /*13bf0*/  STG.E.U16 [R164.64], R82 ;  /* 0x00000052a4007986 */ /* 0x000fe2000c101506 */
[----:B------:R-:W-:-:S03]  /*13c00*/  PRMT R5, R57, 0x7632, R5 ;  /* 0x0000763239057816 */ /* 0x000fc60000000005 */
[----:B------:R1:W-:Y:S01]  /*13c10*/  STG.E.U16 [R166.64], R3 ;  /* 0x00000003a6007986 */ /* 0x0003e2000c101506 */
[----:B------:R-:W-:-:S03]  /*13c20*/  PRMT R90, R67, 0x7632, R90 ;  /* 0x00007632435a7816 */ /* 0x000fc6000000005a */
[----:B------:R2:W-:Y:S01]  /*13c30*/  STG.E.U16 [R168.64], R84 ;  /* 0x00000054a8007986 */ /* 0x0005e2000c101506 */
[----:B------:R-:W-:-:S03]  /*13c40*/  PRMT R6, R81, 0x7632, R6 ;  /* 0x0000763251067816 */ /* 0x000fc60000000006 */
[----:B------:R2:W-:Y:S01]  /*13c50*/  STG.E.U16 [R170.64], R85 ;  /* 0x00000055aa007986 */ /* 0x0005e2000c101506 */
[----:B------:R-:W-:-:S03]  /*13c60*/  PRMT R7, R91, 0x7632, R7 ;  /* 0x000076325b077816 */ /* 0x000fc60000000007 */
[----:B------:R2:W-:Y:S04]  /*13c70*/  STG.E.U16 [R172.64], R86 ;  /* 0x00000056ac007986 */ /* 0x0005e8000c101506 */
[----:B------:R2:W-:Y:S04]  /*13c80*/  STG.E.U16 [R174.64], R87 ;  /* 0x00000057ae007986 */ /* 0x0005e8000c101506 */
[----:B------:R2:W-:Y:S04]  /*13c90*/  STG.E.U16 [R176.64], R88 ;  /* 0x00000058b0007986 */ /* 0x0005e8000c101506 */
[----:B------:R2:W-:Y:S04]  /*13ca0*/  STG.E.U16 [R178.64], R5 ;  /* 0x00000005b2007986 */ /* 0x0005e8000c101506 */
[----:B------:R2:W-:Y:S04]  /*13cb0*/  STG.E.U16 [R180.64], R90 ;  /* 0x0000005ab4007986 */ /* 0x0005e8000c101506 */
[----:B------:R2:W-:Y:S04]  /*13cc0*/  STG.E.U16 [R182.64], R6 ;  /* 0x00000006b6007986 */ /* 0x0005e8000c101506 */
[----:B------:R2:W-:Y:S01]  /*13cd0*/  STG.E.U16 [R38.64], R7 ;  /* 0x0000000726007986 */ /* 0x0005e2000c101506 */
[----:B------:R-:W-:-:S02]  /*13ce0*/  FSEL R11, R11, -INF , P6 ;  /* 0xff8000000b0b7808 */ /* 0x000fc40003000000 */
[----:B------:R-:W-:Y:S02]  /*13cf0*/  FSEL R12, R12, -INF , P1 ;  /* 0xff8000000c0c7808 */ /* 0x000fe40000800000 */
[----:B------:R-:W-:Y:S02]  /*13d00*/  FSEL R21, R21, -INF , P3 ;  /* 0xff80000015157808 */ /* 0x000fe40001800000 */
[----:B0-----:R-:W-:Y:S02]  /*13d10*/  FSEL R0, R55, -INF , P2 ;  /* 0xff80000037007808 */ /* 0x001fe40001000000 */
[----:B-1----:R-:W-:Y:S01]  /*13d20*/  FSEL R3, R70, -INF , P5 ;  /* 0xff80000046037808 */ /* 0x002fe20002800000 */
[----:B------:R-:W-:Y:S01]  /*13d30*/  FFMA R8, R22, 0.69314718246459960938, R13 ;  /* 0x3f31721816087823 */ /* 0x000fe2000000000d */
[----:B------:R-:W-:Y:S01]  /*13d40*/  LOP3.LUT R186, R186, 0x1c, RZ, 0xc0, !PT ;  /* 0x0000001cbaba7812 */ /* 0x000fe200078ec0ff */
[----:B------:R-:W-:Y:S02]  /*13d50*/  FFMA R9, R23, 0.69314718246459960938, R14 ;  /* 0x3f31721817097823 */ /* 0x000fe4000000000e */
[----:B------:R-:W-:-:S02]  /*13d60*/  FFMA R10, R10, 0.69314718246459960938, R15 ;  /* 0x3f3172180a0a7823 */ /* 0x000fc4000000000f */
[----:B------:R-:W-:Y:S01]  /*13d70*/  FFMA R11, R11, 0.69314718246459960938, R16 ;  /* 0x3f3172180b0b7823 */ /* 0x000fe20000000010 */
[----:B------:R-:W-:Y:S01]  /*13d80*/  BAR.SYNC.DEFER_BLOCKING 0x0 ;  /* 0x0000000000007b1d */ /* 0x000fe20000010000 */
[----:B------:R-:W-:Y:S02]  /*13d90*/  FFMA R12, R12, 0.69314718246459960938, R17 ;  /* 0x3f3172180c0c7823 */ /* 0x000fe40000000011 */
[----:B------:R-:W-:Y:S02]  /*13da0*/  FFMA R13, R21, 0.69314718246459960938, R18 ;  /* 0x3f317218150d7823 */ /* 0x000fe40000000012 */
[----:B------:R-:W-:Y:S02]  /*13db0*/  FFMA R14, R0, 0.69314718246459960938, R19 ;  /* 0x3f317218000e7823 */ /* 0x000fe40000000013 */
[----:B------:R-:W-:Y:S01]  /*13dc0*/  FFMA R15, R3, 0.69314718246459960938, R20 ;  /* 0x3f317218030f7823 */ /* 0x000fe20000000014 */
[----:B------:R2:W-:Y:S04]  /*13dd0*/  STS.128 [R186.X4], R8 ;  /* 0x00000008ba007388 */ /* 0x0005e80000004c00 */
[----:B------:R2:W-:Y:S04]  /*13de0*/  STS.128 [R186.X4+0x80], R12 ;  /* 0x0000800cba007388 */ /* 0x0005e80000004c00 */
[----:B------:R-:W-:Y:S06]  /*13df0*/  BAR.SYNC.DEFER_BLOCKING 0x0 ;  /* 0x0000000000007b1d */ /* 0x000fec0000010000 */
[----:B------:R-:W-:Y:S05]  /*13e00*/  @P0 EXIT ;  /* 0x000000000000094d */ /* 0x000fea0003800000 */
[----:B--2---:R-:W0:Y:S01]  /*13e10*/  LDS R7, [R4] ;  /* 0x0000000004077984 */ /* 0x004e220000000800 */
[----:B------:R-:W-:Y:S01]  /*13e20*/  IMAD R0, R185, c[0x0][0x1cc], RZ ;  /* 0x00007300b9007a24 */ /* 0x000fe200078e02ff */
[C---:B------:R-:W-:Y:S01]  /*13e30*/  SHF.L.U32 R3, R184.reuse, 0x2, RZ ;  /* 0x00000002b8037819 */ /* 0x040fe200000006ff */
[----:B------:R-:W-:-:S03]  /*13e40*/  IMAD.HI R5, R184, 0x4, RZ ;  /* 0x00000004b8057827 */ /* 0x000fc600078e02ff */
[C---:B------:R-:W-:Y:S01]  /*13e50*/  SHF.L.U32 R2, R0.reuse, 0x2, RZ ;  /* 0x0000000200027819 */ /* 0x040fe200000006ff */
[----:B------:R-:W-:-:S03]  /*13e60*/  IMAD.HI R0, R0, 0x4, RZ ;  /* 0x0000000400007827 */ /* 0x000fc600078e02ff */
[----:B------:R-:W-:-:S04]  /*13e70*/  IADD3 R2, P0, P1, R3, c[0x0][0x180], R2 ;  /* 0x0000600003027a10 */ /* 0x000fc8000791e002 */
[----:B------:R-:W-:-:S05]  /*13e80*/  IADD3.X R3, R5, c[0x0][0x184], R0, P0, P1 ;  /* 0x0000610005037a10 */ /* 0x000fca00007e2400 */
[----:B0-----:R-:W-:Y:S01]  /*13e90*/  STG.E [R2.64], R7 ;  /* 0x0000000702007986 */ /* 0x001fe2000c101906 */
[----:B------:R-:W-:Y:S05]  /*13ea0*/  EXIT ;  /* 0x000000000000794d */ /* 0x000fea0003800000 */
.L_x_20:
[----:B------:R-:W-:-:S00]  /*13eb0*/  BRA `(.L_x_20) ;  /* 0xfffffff000007947 */ /* 0x000fc0000383ffff */
[----:B------:R-:W-:-:S00]  /*13ec0*/  NOP ;  /* 0x0000000000007918 */ /* 0x000fc00000000000 */
        /* <DEDUP_REMOVED lines=11> */
.L_x_21:


//--------------------- .nv.global.init           --------------------------
	.section	.nv.global.init,"aw",@progbits
.nv.global.init:
	.type		_$_str,@object
	.size		_$_str,(.L_0 - _$_str)
_$_str:
        /*0000*/ 	.byte	0x5f, 0x5f, 0x43, 0x55, 0x44, 0x41, 0x5f, 0x46, 0x54, 0x5a, 0x00
.L_0:


//--------------------- .nv.shared.attn_fwd       --------------------------
	.section	.nv.shared.attn_fwd,"aw",@nobits
	.sectionflags	@""
	.align	16
